	.target	sm_90a

	.elftype	@"ET_EXEC"


//--------------------- .note.nv.tkinfo           --------------------------
	.section	.note.nv.tkinfo,"",@"SHT_NOTE"
	.sectionflags	@"SHF_NOTE_NV_TKINFO"
	.tkinfo
        /*0018*/ 	.word	0x00000002
        /*0030*/ 	.string	""
        /*0030*/ 	.string	"ptxas"
        /*0030*/ 	.string	"Cuda compilation tools, release 13.0, V13.0.88"
        /*0030*/ 	.string	"Build cuda_13.0.r13.0/compiler.36424714_0"
        /*0030*/ 	.string	"-arch sm_90a -m 64 "



//--------------------- .note.nv.cuinfo           --------------------------
	.section	.note.nv.cuinfo,"",@"SHT_NOTE"
	.sectionflags	@"SHF_NOTE_NV_CUINFO"
        /*0018*/ 	.short	0x0002
        /*001a*/ 	.short	0x005a
        /*001c*/ 	.short	0x0082
	.zero		2


//--------------------- .nv.info                  --------------------------
	.section	.nv.info,"",@"SHT_CUDA_INFO"
	.align	4


	//----- nvinfo : EIATTR_REGCOUNT
	.align		4
        /*0000*/ 	.byte	0x04, 0x2f
        /*0002*/ 	.short	(.L_29 - .L_28)
	.align		4
.L_28:
        /*0004*/ 	.word	index@(_ZN2at6native52_GLOBAL__N__ff984223_19_ForeachTernaryOp_cu_5285c63625multi_tensor_apply_kernelINS1_18TensorListMetadataILi4EEENS1_20TernaryOpListFunctorIdLi4ELi3ELi3EEEJNS0_11LerpFunctorIdEEEEEvT_T0_DpT1_)
        /*0008*/ 	.word	0x00000028


	//----- nvinfo : EIATTR_FRAME_SIZE
	.align		4
.L_29:
        /*000c*/ 	.byte	0x04, 0x11
        /*000e*/ 	.short	(.L_31 - .L_30)
	.align		4
.L_30:
        /*0010*/ 	.word	index@(_ZN2at6native52_GLOBAL__N__ff984223_19_ForeachTernaryOp_cu_5285c63625multi_tensor_apply_kernelINS1_18TensorListMetadataILi4EEENS1_20TernaryOpListFunctorIdLi4ELi3ELi3EEEJNS0_11LerpFunctorIdEEEEEvT_T0_DpT1_)
        /*0014*/ 	.word	0x00000000


	//----- nvinfo : EIATTR_REGCOUNT
	.align		4
.L_31:
        /*0018*/ 	.byte	0x04, 0x2f
        /*001a*/ 	.short	(.L_33 - .L_32)
	.align		4
.L_32:
        /*001c*/ 	.word	index@(_ZN2at6native52_GLOBAL__N__ff984223_19_ForeachTernaryOp_cu_5285c63625multi_tensor_apply_kernelINS1_18TensorListMetadataILi4EEENS1_20TernaryOpListFunctorIfLi4ELi3ELi3EEEJNS0_11LerpFunctorIfEEEEEvT_T0_DpT1_)
        /*0020*/ 	.word	0x00000020


	//----- nvinfo : EIATTR_FRAME_SIZE
	.align		4
.L_33:
        /*0024*/ 	.byte	0x04, 0x11
        /*0026*/ 	.short	(.L_35 - .L_34)
	.align		4
.L_34:
        /*0028*/ 	.word	index@(_ZN2at6native52_GLOBAL__N__ff984223_19_ForeachTernaryOp_cu_5285c63625multi_tensor_apply_kernelINS1_18TensorListMetadataILi4EEENS1_20TernaryOpListFunctorIfLi4ELi3ELi3EEEJNS0_11LerpFunctorIfEEEEEvT_T0_DpT1_)
        /*002c*/ 	.word	0x00000000


	//----- nvinfo : EIATTR_REGCOUNT
	.align		4
.L_35:
        /*0030*/ 	.byte	0x04, 0x2f
        /*0032*/ 	.short	(.L_37 - .L_36)
	.align		4
.L_36:
        /*0034*/ 	.word	index@(_ZN2at6native52_GLOBAL__N__ff984223_19_ForeachTernaryOp_cu_5285c63625multi_tensor_apply_kernelINS1_18TensorListMetadataILi4EEENS1_20TernaryOpListFunctorIN3c107complexIdEELi4ELi3ELi3EEEJNS0_11LerpFunctorIS8_EEEEEvT_T0_DpT1_)
        /*0038*/ 	.word	0x00000034


	//----- nvinfo : EIATTR_FRAME_SIZE
	.align		4
.L_37:
        /*003c*/ 	.byte	0x04, 0x11
        /*003e*/ 	.short	(.L_39 - .L_38)
	.align		4
.L_38:
        /*0040*/ 	.word	index@(_ZN2at6native52_GLOBAL__N__ff984223_19_ForeachTernaryOp_cu_5285c63625multi_tensor_apply_kernelINS1_18TensorListMetadataILi4EEENS1_20TernaryOpListFunctorIN3c107complexIdEELi4ELi3ELi3EEEJNS0_11LerpFunctorIS8_EEEEEvT_T0_DpT1_)
        /*0044*/ 	.word	0x00000000


	//----- nvinfo : EIATTR_REGCOUNT
	.align		4
.L_39:
        /*0048*/ 	.byte	0x04, 0x2f
        /*004a*/ 	.short	(.L_41 - .L_40)
	.align		4
.L_40:
        /*004c*/ 	.word	index@(_ZN2at6native52_GLOBAL__N__ff984223_19_ForeachTernaryOp_cu_5285c63625multi_tensor_apply_kernelINS1_18TensorListMetadataILi4EEENS1_20TernaryOpListFunctorIN3c107complexIfEELi4ELi3ELi3EEEJNS0_11LerpFunctorIS8_EEEEEvT_T0_DpT1_)
        /*0050*/ 	.word	0x00000028


	//----- nvinfo : EIATTR_FRAME_SIZE
	.align		4
.L_41:
        /*0054*/ 	.byte	0x04, 0x11
        /*0056*/ 	.short	(.L_43 - .L_42)
	.align		4
.L_42:
        /*0058*/ 	.word	index@(_ZN2at6native52_GLOBAL__N__ff984223_19_ForeachTernaryOp_cu_5285c63625multi_tensor_apply_kernelINS1_18TensorListMetadataILi4EEENS1_20TernaryOpListFunctorIN3c107complexIfEELi4ELi3ELi3EEEJNS0_11LerpFunctorIS8_EEEEEvT_T0_DpT1_)
        /*005c*/ 	.word	0x00000000


	//----- nvinfo : EIATTR_REGCOUNT
	.align		4
.L_43:
        /*0060*/ 	.byte	0x04, 0x2f
        /*0062*/ 	.short	(.L_45 - .L_44)
	.align		4
.L_44:
        /*0064*/ 	.word	index@(_ZN2at6native52_GLOBAL__N__ff984223_19_ForeachTernaryOp_cu_5285c63625multi_tensor_apply_kernelINS1_18TensorListMetadataILi4EEENS1_20TernaryOpListFunctorIN3c104HalfELi4ELi3ELi3EEEJNS0_11LerpFunctorIfEEEEEvT_T0_DpT1_)
        /*0068*/ 	.word	0x00000020


	//----- nvinfo : EIATTR_FRAME_SIZE
	.align		4
.L_45:
        /*006c*/ 	.byte	0x04, 0x11
        /*006e*/ 	.short	(.L_47 - .L_46)
	.align		4
.L_46:
        /*0070*/ 	.word	index@(_ZN2at6native52_GLOBAL__N__ff984223_19_ForeachTernaryOp_cu_5285c63625multi_tensor_apply_kernelINS1_18TensorListMetadataILi4EEENS1_20TernaryOpListFunctorIN3c104HalfELi4ELi3ELi3EEEJNS0_11LerpFunctorIfEEEEEvT_T0_DpT1_)
        /*0074*/ 	.word	0x00000000


	//----- nvinfo : EIATTR_REGCOUNT
	.align		4
.L_47:
        /*0078*/ 	.byte	0x04, 0x2f
        /*007a*/ 	.short	(.L_49 - .L_48)
	.align		4
.L_48:
        /*007c*/ 	.word	index@(_ZN2at6native52_GLOBAL__N__ff984223_19_ForeachTernaryOp_cu_5285c63625multi_tensor_apply_kernelINS1_18TensorListMetadataILi4EEENS1_20TernaryOpListFunctorIN3c108BFloat16ELi4ELi3ELi3EEEJNS0_11LerpFunctorIfEEEEEvT_T0_DpT1_)
        /*0080*/ 	.word	0x00000020


	//----- nvinfo : EIATTR_FRAME_SIZE
	.align		4
.L_49:
        /*0084*/ 	.byte	0x04, 0x11
        /*0086*/ 	.short	(.L_51 - .L_50)
	.align		4
.L_50:
        /*0088*/ 	.word	index@(_ZN2at6native52_GLOBAL__N__ff984223_19_ForeachTernaryOp_cu_5285c63625multi_tensor_apply_kernelINS1_18TensorListMetadataILi4EEENS1_20TernaryOpListFunctorIN3c108BFloat16ELi4ELi3ELi3EEEJNS0_11LerpFunctorIfEEEEEvT_T0_DpT1_)
        /*008c*/ 	.word	0x00000000


	//----- nvinfo : EIATTR_REGCOUNT
	.align		4
.L_51:
        /*0090*/ 	.byte	0x04, 0x2f
        /*0092*/ 	.short	(.L_53 - .L_52)
	.align		4
.L_52:
        /*0094*/ 	.word	index@(_ZN2at6native52_GLOBAL__N__ff984223_19_ForeachTernaryOp_cu_5285c63625multi_tensor_apply_kernelINS1_18TensorListMetadataILi3EEENS1_20TernaryOpListFunctorIdLi3ELi3ELi0EEEJNS0_11LerpFunctorIdEEEEEvT_T0_DpT1_)
        /*0098*/ 	.word	0x00000020


	//----- nvinfo : EIATTR_FRAME_SIZE
	.align		4
.L_53:
        /*009c*/ 	.byte	0x04, 0x11
        /*009e*/ 	.short	(.L_55 - .L_54)
	.align		4
.L_54:
        /*00a0*/ 	.word	index@(_ZN2at6native52_GLOBAL__N__ff984223_19_ForeachTernaryOp_cu_5285c63625multi_tensor_apply_kernelINS1_18TensorListMetadataILi3EEENS1_20TernaryOpListFunctorIdLi3ELi3ELi0EEEJNS0_11LerpFunctorIdEEEEEvT_T0_DpT1_)
        /*00a4*/ 	.word	0x00000000


	//----- nvinfo : EIATTR_REGCOUNT
	.align		4
.L_55:
        /*00a8*/ 	.byte	0x04, 0x2f
        /*00aa*/ 	.short	(.L_57 - .L_56)
	.align		4
.L_56:
        /*00ac*/ 	.word	index@(_ZN2at6native52_GLOBAL__N__ff984223_19_ForeachTernaryOp_cu_5285c63625multi_tensor_apply_kernelINS1_18TensorListMetadataILi3EEENS1_20TernaryOpListFunctorIfLi3ELi3ELi0EEEJNS0_11LerpFunctorIfEEEEEvT_T0_DpT1_)
        /*00b0*/ 	.word	0x00000020


	//----- nvinfo : EIATTR_FRAME_SIZE
	.align		4
.L_57:
        /*00b4*/ 	.byte	0x04, 0x11
        /*00b6*/ 	.short	(.L_59 - .L_58)
	.align		4
.L_58:
        /*00b8*/ 	.word	index@(_ZN2at6native52_GLOBAL__N__ff984223_19_ForeachTernaryOp_cu_5285c63625multi_tensor_apply_kernelINS1_18TensorListMetadataILi3EEENS1_20TernaryOpListFunctorIfLi3ELi3ELi0EEEJNS0_11LerpFunctorIfEEEEEvT_T0_DpT1_)
        /*00bc*/ 	.word	0x00000000


	//----- nvinfo : EIATTR_REGCOUNT
	.align		4
.L_59:
        /*00c0*/ 	.byte	0x04, 0x2f
        /*00c2*/ 	.short	(.L_61 - .L_60)
	.align		4
.L_60:
        /*00c4*/ 	.word	index@(_ZN2at6native52_GLOBAL__N__ff984223_19_ForeachTernaryOp_cu_5285c63625multi_tensor_apply_kernelINS1_18TensorListMetadataILi3EEENS1_20TernaryOpListFunctorIN3c107complexIdEELi3ELi3ELi0EEEJNS0_11LerpFunctorIS8_EEEEEvT_T0_DpT1_)
        /*00c8*/ 	.word	0x00000028


	//----- nvinfo : EIATTR_FRAME_SIZE
	.align		4
.L_61:
        /*00cc*/ 	.byte	0x04, 0x11
        /*00ce*/ 	.short	(.L_63 - .L_62)
	.align		4
.L_62:
        /*00d0*/ 	.word	index@(_ZN2at6native52_GLOBAL__N__ff984223_19_ForeachTernaryOp_cu_5285c63625multi_tensor_apply_kernelINS1_18TensorListMetadataILi3EEENS1_20TernaryOpListFunctorIN3c107complexIdEELi3ELi3ELi0EEEJNS0_11LerpFunctorIS8_EEEEEvT_T0_DpT1_)
        /*00d4*/ 	.word	0x00000000


	//----- nvinfo : EIATTR_REGCOUNT
	.align		4
.L_63:
        /*00d8*/ 	.byte	0x04, 0x2f
        /*00da*/ 	.short	(.L_65 - .L_64)
	.align		4
.L_64:
        /*00dc*/ 	.word	index@(_ZN2at6native52_GLOBAL__N__ff984223_19_ForeachTernaryOp_cu_5285c63625multi_tensor_apply_kernelINS1_18TensorListMetadataILi3EEENS1_20TernaryOpListFunctorIN3c107complexIfEELi3ELi3ELi0EEEJNS0_11LerpFunctorIS8_EEEEEvT_T0_DpT1_)
        /*00e0*/ 	.word	0x00000022


	//----- nvinfo : EIATTR_FRAME_SIZE
	.align		4
.L_65:
        /*00e4*/ 	.byte	0x04, 0x11
        /*00e6*/ 	.short	(.L_67 - .L_66)
	.align		4
.L_66:
        /*00e8*/ 	.word	index@(_ZN2at6native52_GLOBAL__N__ff984223_19_ForeachTernaryOp_cu_5285c63625multi_tensor_apply_kernelINS1_18TensorListMetadataILi3EEENS1_20TernaryOpListFunctorIN3c107complexIfEELi3ELi3ELi0EEEJNS0_11LerpFunctorIS8_EEEEEvT_T0_DpT1_)
        /*00ec*/ 	.word	0x00000000


	//----- nvinfo : EIATTR_REGCOUNT
	.align		4
.L_67:
        /*00f0*/ 	.byte	0x04, 0x2f
        /*00f2*/ 	.short	(.L_69 - .L_68)
	.align		4
.L_68:
        /*00f4*/ 	.word	index@(_ZN2at6native52_GLOBAL__N__ff984223_19_ForeachTernaryOp_cu_5285c63625multi_tensor_apply_kernelINS1_18TensorListMetadataILi3EEENS1_20TernaryOpListFunctorIN3c104HalfELi3ELi3ELi0EEEJNS0_11LerpFunctorIfEEEEEvT_T0_DpT1_)
        /*00f8*/ 	.word	0x00000020


	//----- nvinfo : EIATTR_FRAME_SIZE
	.align		4
.L_69:
        /*00fc*/ 	.byte	0x04, 0x11
        /*00fe*/ 	.short	(.L_71 - .L_70)
	.align		4
.L_70:
        /*0100*/ 	.word	index@(_ZN2at6native52_GLOBAL__N__ff984223_19_ForeachTernaryOp_cu_5285c63625multi_tensor_apply_kernelINS1_18TensorListMetadataILi3EEENS1_20TernaryOpListFunctorIN3c104HalfELi3ELi3ELi0EEEJNS0_11LerpFunctorIfEEEEEvT_T0_DpT1_)
        /*0104*/ 	.word	0x00000000


	//----- nvinfo : EIATTR_REGCOUNT
	.align		4
.L_71:
        /*0108*/ 	.byte	0x04, 0x2f
        /*010a*/ 	.short	(.L_73 - .L_72)
	.align		4
.L_72:
        /*010c*/ 	.word	index@(_ZN2at6native52_GLOBAL__N__ff984223_19_ForeachTernaryOp_cu_5285c63625multi_tensor_apply_kernelINS1_18TensorListMetadataILi3EEENS1_20TernaryOpListFunctorIN3c108BFloat16ELi3ELi3ELi0EEEJNS0_11LerpFunctorIfEEEEEvT_T0_DpT1_)
        /*0110*/ 	.word	0x00000020


	//----- nvinfo : EIATTR_FRAME_SIZE
	.align		4
.L_73:
        /*0114*/ 	.byte	0x04, 0x11
        /*0116*/ 	.short	(.L_75 - .L_74)
	.align		4
.L_74:
        /*0118*/ 	.word	index@(_ZN2at6native52_GLOBAL__N__ff984223_19_ForeachTernaryOp_cu_5285c63625multi_tensor_apply_kernelINS1_18TensorListMetadataILi3EEENS1_20TernaryOpListFunctorIN3c108BFloat16ELi3ELi3ELi0EEEJNS0_11LerpFunctorIfEEEEEvT_T0_DpT1_)
        /*011c*/ 	.word	0x00000000


	//----- nvinfo : EIATTR_REGCOUNT
	.align		4
.L_75:
        /*0120*/ 	.byte	0x04, 0x2f
        /*0122*/ 	.short	(.L_77 - .L_76)
	.align		4
.L_76:
        /*0124*/ 	.word	index@(_ZN2at6native52_GLOBAL__N__ff984223_19_ForeachTernaryOp_cu_5285c63625multi_tensor_apply_kernelINS1_18TensorListMetadataILi3EEENS1_22TernaryOpScalarFunctorIdLi3ELi2ELi2EEEJNS0_11LerpFunctorIdEEdEEEvT_T0_DpT1_)
        /*0128*/ 	.word	0x00000020


	//----- nvinfo : EIATTR_FRAME_SIZE
	.align		4
.L_77:
        /*012c*/ 	.byte	0x04, 0x11
        /*012e*/ 	.short	(.L_79 - .L_78)
	.align		4
.L_78:
        /*0130*/ 	.word	index@(_ZN2at6native52_GLOBAL__N__ff984223_19_ForeachTernaryOp_cu_5285c63625multi_tensor_apply_kernelINS1_18TensorListMetadataILi3EEENS1_22TernaryOpScalarFunctorIdLi3ELi2ELi2EEEJNS0_11LerpFunctorIdEEdEEEvT_T0_DpT1_)
        /*0134*/ 	.word	0x00000000


	//----- nvinfo : EIATTR_REGCOUNT
	.align		4
.L_79:
        /*0138*/ 	.byte	0x04, 0x2f
        /*013a*/ 	.short	(.L_81 - .L_80)
	.align		4
.L_80:
        /*013c*/ 	.word	index@(_ZN2at6native52_GLOBAL__N__ff984223_19_ForeachTernaryOp_cu_5285c63625multi_tensor_apply_kernelINS1_18TensorListMetadataILi3EEENS1_22TernaryOpScalarFunctorIfLi3ELi2ELi2EEEJNS0_11LerpFunctorIfEEfEEEvT_T0_DpT1_)
        /*0140*/ 	.word	0x00000020


	//----- nvinfo : EIATTR_FRAME_SIZE
	.align		4
.L_81:
        /*0144*/ 	.byte	0x04, 0x11
        /*0146*/ 	.short	(.L_83 - .L_82)
	.align		4
.L_82:
        /*0148*/ 	.word	index@(_ZN2at6native52_GLOBAL__N__ff984223_19_ForeachTernaryOp_cu_5285c63625multi_tensor_apply_kernelINS1_18TensorListMetadataILi3EEENS1_22TernaryOpScalarFunctorIfLi3ELi2ELi2EEEJNS0_11LerpFunctorIfEEfEEEvT_T0_DpT1_)
        /*014c*/ 	.word	0x00000000


	//----- nvinfo : EIATTR_REGCOUNT
	.align		4
.L_83:
        /*0150*/ 	.byte	0x04, 0x2f
        /*0152*/ 	.short	(.L_85 - .L_84)
	.align		4
.L_84:
        /*0154*/ 	.word	index@(_ZN2at6native52_GLOBAL__N__ff984223_19_ForeachTernaryOp_cu_5285c63625multi_tensor_apply_kernelINS1_18TensorListMetadataILi3EEENS1_22TernaryOpScalarFunctorIN3c107complexIdEELi3ELi2ELi2EEEJNS0_11LerpFunctorIS8_EES8_EEEvT_T0_DpT1_)
        /*0158*/ 	.word	0x00000034


	//----- nvinfo : EIATTR_FRAME_SIZE
	.align		4
.L_85:
        /*015c*/ 	.byte	0x04, 0x11
        /*015e*/ 	.short	(.L_87 - .L_86)
	.align		4
.L_86:
        /*0160*/ 	.word	index@(_ZN2at6native52_GLOBAL__N__ff984223_19_ForeachTernaryOp_cu_5285c63625multi_tensor_apply_kernelINS1_18TensorListMetadataILi3EEENS1_22TernaryOpScalarFunctorIN3c107complexIdEELi3ELi2ELi2EEEJNS0_11LerpFunctorIS8_EES8_EEEvT_T0_DpT1_)
        /*0164*/ 	.word	0x00000000


	//----- nvinfo : EIATTR_REGCOUNT
	.align		4
.L_87:
        /*0168*/ 	.byte	0x04, 0x2f
        /*016a*/ 	.short	(.L_89 - .L_88)
	.align		4
.L_88:
        /*016c*/ 	.word	index@(_ZN2at6native52_GLOBAL__N__ff984223_19_ForeachTernaryOp_cu_5285c63625multi_tensor_apply_kernelINS1_18TensorListMetadataILi3EEENS1_22TernaryOpScalarFunctorIN3c107complexIfEELi3ELi2ELi2EEEJNS0_11LerpFunctorIS8_EES8_EEEvT_T0_DpT1_)
        /*0170*/ 	.word	0x00000020


	//----- nvinfo : EIATTR_FRAME_SIZE
	.align		4
.L_89:
        /*0174*/ 	.byte	0x04, 0x11
        /*0176*/ 	.short	(.L_91 - .L_90)
	.align		4
.L_90:
        /*0178*/ 	.word	index@(_ZN2at6native52_GLOBAL__N__ff984223_19_ForeachTernaryOp_cu_5285c63625multi_tensor_apply_kernelINS1_18TensorListMetadataILi3EEENS1_22TernaryOpScalarFunctorIN3c107complexIfEELi3ELi2ELi2EEEJNS0_11LerpFunctorIS8_EES8_EEEvT_T0_DpT1_)
        /*017c*/ 	.word	0x00000000


	//----- nvinfo : EIATTR_REGCOUNT
	.align		4
.L_91:
        /*0180*/ 	.byte	0x04, 0x2f
        /*0182*/ 	.short	(.L_93 - .L_92)
	.align		4
.L_92:
        /*0184*/ 	.word	index@(_ZN2at6native52_GLOBAL__N__ff984223_19_ForeachTernaryOp_cu_5285c63625multi_tensor_apply_kernelINS1_18TensorListMetadataILi3EEENS1_22TernaryOpScalarFunctorIN3c104HalfELi3ELi2ELi2EEEJNS0_11LerpFunctorIfEEfEEEvT_T0_DpT1_)
        /*0188*/ 	.word	0x00000020


	//----- nvinfo : EIATTR_FRAME_SIZE
	.align		4
.L_93:
        /*018c*/ 	.byte	0x04, 0x11
        /*018e*/ 	.short	(.L_95 - .L_94)
	.align		4
.L_94:
        /*0190*/ 	.word	index@(_ZN2at6native52_GLOBAL__N__ff984223_19_ForeachTernaryOp_cu_5285c63625multi_tensor_apply_kernelINS1_18TensorListMetadataILi3EEENS1_22TernaryOpScalarFunctorIN3c104HalfELi3ELi2ELi2EEEJNS0_11LerpFunctorIfEEfEEEvT_T0_DpT1_)
        /*0194*/ 	.word	0x00000000


	//----- nvinfo : EIATTR_REGCOUNT
	.align		4
.L_95:
        /*0198*/ 	.byte	0x04, 0x2f
        /*019a*/ 	.short	(.L_97 - .L_96)
	.align		4
.L_96:
        /*019c*/ 	.word	index@(_ZN2at6native52_GLOBAL__N__ff984223_19_ForeachTernaryOp_cu_5285c63625multi_tensor_apply_kernelINS1_18TensorListMetadataILi3EEENS1_22TernaryOpScalarFunctorIN3c108BFloat16ELi3ELi2ELi2EEEJNS0_11LerpFunctorIfEEfEEEvT_T0_DpT1_)
        /*01a0*/ 	.word	0x00000020


	//----- nvinfo : EIATTR_FRAME_SIZE
	.align		4
.L_97:
        /*01a4*/ 	.byte	0x04, 0x11
        /*01a6*/ 	.short	(.L_99 - .L_98)
	.align		4
.L_98:
        /*01a8*/ 	.word	index@(_ZN2at6native52_GLOBAL__N__ff984223_19_ForeachTernaryOp_cu_5285c63625multi_tensor_apply_kernelINS1_18TensorListMetadataILi3EEENS1_22TernaryOpScalarFunctorIN3c108BFloat16ELi3ELi2ELi2EEEJNS0_11LerpFunctorIfEEfEEEvT_T0_DpT1_)
        /*01ac*/ 	.word	0x00000000


	//----- nvinfo : EIATTR_REGCOUNT
	.align		4
.L_99:
        /*01b0*/ 	.byte	0x04, 0x2f
        /*01b2*/ 	.short	(.L_101 - .L_100)
	.align		4
.L_100:
        /*01b4*/ 	.word	index@(_ZN2at6native52_GLOBAL__N__ff984223_19_ForeachTernaryOp_cu_5285c63625multi_tensor_apply_kernelINS1_18TensorListMetadataILi2EEENS1_22TernaryOpScalarFunctorIdLi2ELi2ELi0EEEJNS0_11LerpFunctorIdEEdEEEvT_T0_DpT1_)
        /*01b8*/ 	.word	0x00000020


	//----- nvinfo : EIATTR_FRAME_SIZE
	.align		4
.L_101:
        /*01bc*/ 	.byte	0x04, 0x11
        /*01be*/ 	.short	(.L_103 - .L_102)
	.align		4
.L_102:
        /*01c0*/ 	.word	index@(_ZN2at6native52_GLOBAL__N__ff984223_19_ForeachTernaryOp_cu_5285c63625multi_tensor_apply_kernelINS1_18TensorListMetadataILi2EEENS1_22TernaryOpScalarFunctorIdLi2ELi2ELi0EEEJNS0_11LerpFunctorIdEEdEEEvT_T0_DpT1_)
        /*01c4*/ 	.word	0x00000000


	//----- nvinfo : EIATTR_REGCOUNT
	.align		4
.L_103:
        /*01c8*/ 	.byte	0x04, 0x2f
        /*01ca*/ 	.short	(.L_105 - .L_104)
	.align		4
.L_104:
        /*01cc*/ 	.word	index@(_ZN2at6native52_GLOBAL__N__ff984223_19_ForeachTernaryOp_cu_5285c63625multi_tensor_apply_kernelINS1_18TensorListMetadataILi2EEENS1_22TernaryOpScalarFunctorIfLi2ELi2ELi0EEEJNS0_11LerpFunctorIfEEfEEEvT_T0_DpT1_)
        /*01d0*/ 	.word	0x00000020


	//----- nvinfo : EIATTR_FRAME_SIZE
	.align		4
.L_105:
        /*01d4*/ 	.byte	0x04, 0x11
        /*01d6*/ 	.short	(.L_107 - .L_106)
	.align		4
.L_106:
        /*01d8*/ 	.word	index@(_ZN2at6native52_GLOBAL__N__ff984223_19_ForeachTernaryOp_cu_5285c63625multi_tensor_apply_kernelINS1_18TensorListMetadataILi2EEENS1_22TernaryOpScalarFunctorIfLi2ELi2ELi0EEEJNS0_11LerpFunctorIfEEfEEEvT_T0_DpT1_)
        /*01dc*/ 	.word	0x00000000


	//----- nvinfo : EIATTR_REGCOUNT
	.align		4
.L_107:
        /*01e0*/ 	.byte	0x04, 0x2f
        /*01e2*/ 	.short	(.L_109 - .L_108)
	.align		4
.L_108:
        /*01e4*/ 	.word	index@(_ZN2at6native52_GLOBAL__N__ff984223_19_ForeachTernaryOp_cu_5285c63625multi_tensor_apply_kernelINS1_18TensorListMetadataILi2EEENS1_22TernaryOpScalarFunctorIN3c107complexIdEELi2ELi2ELi0EEEJNS0_11LerpFunctorIS8_EES8_EEEvT_T0_DpT1_)
        /*01e8*/ 	.word	0x00000034


	//----- nvinfo : EIATTR_FRAME_SIZE
	.align		4
.L_109:
        /*01ec*/ 	.byte	0x04, 0x11
        /*01ee*/ 	.short	(.L_111 - .L_110)
	.align		4
.L_110:
        /*01f0*/ 	.word	index@(_ZN2at6native52_GLOBAL__N__ff984223_19_ForeachTernaryOp_cu_5285c63625multi_tensor_apply_kernelINS1_18TensorListMetadataILi2EEENS1_22TernaryOpScalarFunctorIN3c107complexIdEELi2ELi2ELi0EEEJNS0_11LerpFunctorIS8_EES8_EEEvT_T0_DpT1_)
        /*01f4*/ 	.word	0x00000000


	//----- nvinfo : EIATTR_REGCOUNT
	.align		4
.L_111:
        /*01f8*/ 	.byte	0x04, 0x2f
        /*01fa*/ 	.short	(.L_113 - .L_112)
	.align		4
.L_112:
        /*01fc*/ 	.word	index@(_ZN2at6native52_GLOBAL__N__ff984223_19_ForeachTernaryOp_cu_5285c63625multi_tensor_apply_kernelINS1_18TensorListMetadataILi2EEENS1_22TernaryOpScalarFunctorIN3c107complexIfEELi2ELi2ELi0EEEJNS0_11LerpFunctorIS8_EES8_EEEvT_T0_DpT1_)
        /*0200*/ 	.word	0x00000020


	//----- nvinfo : EIATTR_FRAME_SIZE
	.align		4
.L_113:
        /*0204*/ 	.byte	0x04, 0x11
        /*0206*/ 	.short	(.L_115 - .L_114)
	.align		4
.L_114:
        /*0208*/ 	.word	index@(_ZN2at6native52_GLOBAL__N__ff984223_19_ForeachTernaryOp_cu_5285c63625multi_tensor_apply_kernelINS1_18TensorListMetadataILi2EEENS1_22TernaryOpScalarFunctorIN3c107complexIfEELi2ELi2ELi0EEEJNS0_11LerpFunctorIS8_EES8_EEEvT_T0_DpT1_)
        /*020c*/ 	.word	0x00000000


	//----- nvinfo : EIATTR_REGCOUNT
	.align		4
.L_115:
        /*0210*/ 	.byte	0x04, 0x2f
        /*0212*/ 	.short	(.L_117 - .L_116)
	.align		4
.L_116:
        /*0214*/ 	.word	index@(_ZN2at6native52_GLOBAL__N__ff984223_19_ForeachTernaryOp_cu_5285c63625multi_tensor_apply_kernelINS1_18TensorListMetadataILi2EEENS1_22TernaryOpScalarFunctorIN3c104HalfELi2ELi2ELi0EEEJNS0_11LerpFunctorIfEEfEEEvT_T0_DpT1_)
        /*0218*/ 	.word	0x00000020


	//----- nvinfo : EIATTR_FRAME_SIZE
	.align		4
.L_117:
        /*021c*/ 	.byte	0x04, 0x11
        /*021e*/ 	.short	(.L_119 - .L_118)
	.align		4
.L_118:
        /*0220*/ 	.word	index@(_ZN2at6native52_GLOBAL__N__ff984223_19_ForeachTernaryOp_cu_5285c63625multi_tensor_apply_kernelINS1_18TensorListMetadataILi2EEENS1_22TernaryOpScalarFunctorIN3c104HalfELi2ELi2ELi0EEEJNS0_11LerpFunctorIfEEfEEEvT_T0_DpT1_)
        /*0224*/ 	.word	0x00000000


	//----- nvinfo : EIATTR_REGCOUNT
	.align		4
.L_119:
        /*0228*/ 	.byte	0x04, 0x2f
        /*022a*/ 	.short	(.L_121 - .L_120)
	.align		4
.L_120:
        /*022c*/ 	.word	index@(_ZN2at6native52_GLOBAL__N__ff984223_19_ForeachTernaryOp_cu_5285c63625multi_tensor_apply_kernelINS1_18TensorListMetadataILi2EEENS1_22TernaryOpScalarFunctorIN3c108BFloat16ELi2ELi2ELi0EEEJNS0_11LerpFunctorIfEEfEEEvT_T0_DpT1_)
        /*0230*/ 	.word	0x00000020


	//----- nvinfo : EIATTR_FRAME_SIZE
	.align		4
.L_121:
        /*0234*/ 	.byte	0x04, 0x11
        /*0236*/ 	.short	(.L_123 - .L_122)
	.align		4
.L_122:
        /*0238*/ 	.word	index@(_ZN2at6native52_GLOBAL__N__ff984223_19_ForeachTernaryOp_cu_5285c63625multi_tensor_apply_kernelINS1_18TensorListMetadataILi2EEENS1_22TernaryOpScalarFunctorIN3c108BFloat16ELi2ELi2ELi0EEEJNS0_11LerpFunctorIfEEfEEEvT_T0_DpT1_)
        /*023c*/ 	.word	0x00000000


	//----- nvinfo : EIATTR_REGCOUNT
	.align		4
.L_123:
        /*0240*/ 	.byte	0x04, 0x2f
        /*0242*/ 	.short	(.L_125 - .L_124)
	.align		4
.L_124:
        /*0244*/ 	.word	index@(_ZN2at6native52_GLOBAL__N__ff984223_19_ForeachTernaryOp_cu_5285c63625multi_tensor_apply_kernelINS1_28TensorListScalarListMetadataIdLi3EEENS1_26TernaryOpScalarListFunctorIdLi3ELi2ELi2EEEJNS0_11LerpFunctorIdEEEEEvT_T0_DpT1_)
        /*0248*/ 	.word	0x00000020


	//----- nvinfo : EIATTR_FRAME_SIZE
	.align		4
.L_125:
        /*024c*/ 	.byte	0x04, 0x11
        /*024e*/ 	.short	(.L_127 - .L_126)
	.align		4
.L_126:
        /*0250*/ 	.word	index@(_ZN2at6native52_GLOBAL__N__ff984223_19_ForeachTernaryOp_cu_5285c63625multi_tensor_apply_kernelINS1_28TensorListScalarListMetadataIdLi3EEENS1_26TernaryOpScalarListFunctorIdLi3ELi2ELi2EEEJNS0_11LerpFunctorIdEEEEEvT_T0_DpT1_)
        /*0254*/ 	.word	0x00000000


	//----- nvinfo : EIATTR_REGCOUNT
	.align		4
.L_127:
        /*0258*/ 	.byte	0x04, 0x2f
        /*025a*/ 	.short	(.L_129 - .L_128)
	.align		4
.L_128:
        /*025c*/ 	.word	index@(_ZN2at6native52_GLOBAL__N__ff984223_19_ForeachTernaryOp_cu_5285c63625multi_tensor_apply_kernelINS1_28TensorListScalarListMetadataIfLi3EEENS1_26TernaryOpScalarListFunctorIfLi3ELi2ELi2EEEJNS0_11LerpFunctorIfEEEEEvT_T0_DpT1_)
        /*0260*/ 	.word	0x00000020


	//----- nvinfo : EIATTR_FRAME_SIZE
	.align		4
.L_129:
        /*0264*/ 	.byte	0x04, 0x11
        /*0266*/ 	.short	(.L_131 - .L_130)
	.align		4
.L_130:
        /*0268*/ 	.word	index@(_ZN2at6native52_GLOBAL__N__ff984223_19_ForeachTernaryOp_cu_5285c63625multi_tensor_apply_kernelINS1_28TensorListScalarListMetadataIfLi3EEENS1_26TernaryOpScalarListFunctorIfLi3ELi2ELi2EEEJNS0_11LerpFunctorIfEEEEEvT_T0_DpT1_)
        /*026c*/ 	.word	0x00000000


	//----- nvinfo : EIATTR_REGCOUNT
	.align		4
.L_131:
        /*0270*/ 	.byte	0x04, 0x2f
        /*0272*/ 	.short	(.L_133 - .L_132)
	.align		4
.L_132:
        /*0274*/ 	.word	index@(_ZN2at6native52_GLOBAL__N__ff984223_19_ForeachTernaryOp_cu_5285c63625multi_tensor_apply_kernelINS1_28TensorListScalarListMetadataIN3c107complexIdEELi3EEENS1_26TernaryOpScalarListFunctorIS6_Li3ELi2ELi2EEEJNS0_11LerpFunctorIS6_EEEEEvT_T0_DpT1_)
        /*0278*/ 	.word	0x00000034


	//----- nvinfo : EIATTR_FRAME_SIZE
	.align		4
.L_133:
        /*027c*/ 	.byte	0x04, 0x11
        /*027e*/ 	.short	(.L_135 - .L_134)
	.align		4
.L_134:
        /*0280*/ 	.word	index@(_ZN2at6native52_GLOBAL__N__ff984223_19_ForeachTernaryOp_cu_5285c63625multi_tensor_apply_kernelINS1_28TensorListScalarListMetadataIN3c107complexIdEELi3EEENS1_26TernaryOpScalarListFunctorIS6_Li3ELi2ELi2EEEJNS0_11LerpFunctorIS6_EEEEEvT_T0_DpT1_)
        /*0284*/ 	.word	0x00000000


	//----- nvinfo : EIATTR_REGCOUNT
	.align		4
.L_135:
        /*0288*/ 	.byte	0x04, 0x2f
        /*028a*/ 	.short	(.L_137 - .L_136)
	.align		4
.L_136:
        /*028c*/ 	.word	index@(_ZN2at6native52_GLOBAL__N__ff984223_19_ForeachTernaryOp_cu_5285c63625multi_tensor_apply_kernelINS1_28TensorListScalarListMetadataIN3c107complexIfEELi3EEENS1_26TernaryOpScalarListFunctorIS6_Li3ELi2ELi2EEEJNS0_11LerpFunctorIS6_EEEEEvT_T0_DpT1_)
        /*0290*/ 	.word	0x00000020


	//----- nvinfo : EIATTR_FRAME_SIZE
	.align		4
.L_137:
        /*0294*/ 	.byte	0x04, 0x11
        /*0296*/ 	.short	(.L_139 - .L_138)
	.align		4
.L_138:
        /*0298*/ 	.word	index@(_ZN2at6native52_GLOBAL__N__ff984223_19_ForeachTernaryOp_cu_5285c63625multi_tensor_apply_kernelINS1_28TensorListScalarListMetadataIN3c107complexIfEELi3EEENS1_26TernaryOpScalarListFunctorIS6_Li3ELi2ELi2EEEJNS0_11LerpFunctorIS6_EEEEEvT_T0_DpT1_)
        /*029c*/ 	.word	0x00000000


	//----- nvinfo : EIATTR_REGCOUNT
	.align		4
.L_139:
        /*02a0*/ 	.byte	0x04, 0x2f
        /*02a2*/ 	.short	(.L_141 - .L_140)
	.align		4
.L_140:
        /*02a4*/ 	.word	index@(_ZN2at6native52_GLOBAL__N__ff984223_19_ForeachTernaryOp_cu_5285c63625multi_tensor_apply_kernelINS1_28TensorListScalarListMetadataIfLi3EEENS1_26TernaryOpScalarListFunctorIN3c104HalfELi3ELi2ELi2EEEJNS0_11LerpFunctorIfEEEEEvT_T0_DpT1_)
        /*02a8*/ 	.word	0x00000020


	//----- nvinfo : EIATTR_FRAME_SIZE
	.align		4
.L_141:
        /*02ac*/ 	.byte	0x04, 0x11
        /*02ae*/ 	.short	(.L_143 - .L_142)
	.align		4
.L_142:
        /*02b0*/ 	.word	index@(_ZN2at6native52_GLOBAL__N__ff984223_19_ForeachTernaryOp_cu_5285c63625multi_tensor_apply_kernelINS1_28TensorListScalarListMetadataIfLi3EEENS1_26TernaryOpScalarListFunctorIN3c104HalfELi3ELi2ELi2EEEJNS0_11LerpFunctorIfEEEEEvT_T0_DpT1_)
        /*02b4*/ 	.word	0x00000000


	//----- nvinfo : EIATTR_REGCOUNT
	.align		4
.L_143:
        /*02b8*/ 	.byte	0x04, 0x2f
        /*02ba*/ 	.short	(.L_145 - .L_144)
	.align		4
.L_144:
        /*02bc*/ 	.word	index@(_ZN2at6native52_GLOBAL__N__ff984223_19_ForeachTernaryOp_cu_5285c63625multi_tensor_apply_kernelINS1_28TensorListScalarListMetadataIfLi3EEENS1_26TernaryOpScalarListFunctorIN3c108BFloat16ELi3ELi2ELi2EEEJNS0_11LerpFunctorIfEEEEEvT_T0_DpT1_)
        /*02c0*/ 	.word	0x00000020


	//----- nvinfo : EIATTR_FRAME_SIZE
	.align		4
.L_145:
        /*02c4*/ 	.byte	0x04, 0x11
        /*02c6*/ 	.short	(.L_147 - .L_146)
	.align		4
.L_146:
        /*02c8*/ 	.word	index@(_ZN2at6native52_GLOBAL__N__ff984223_19_ForeachTernaryOp_cu_5285c63625multi_tensor_apply_kernelINS1_28TensorListScalarListMetadataIfLi3EEENS1_26TernaryOpScalarListFunctorIN3c108BFloat16ELi3ELi2ELi2EEEJNS0_11LerpFunctorIfEEEEEvT_T0_DpT1_)
        /*02cc*/ 	.word	0x00000000


	//----- nvinfo : EIATTR_REGCOUNT
	.align		4
.L_147:
        /*02d0*/ 	.byte	0x04, 0x2f
        /*02d2*/ 	.short	(.L_149 - .L_148)
	.align		4
.L_148:
        /*02d4*/ 	.word	index@(_ZN2at6native52_GLOBAL__N__ff984223_19_ForeachTernaryOp_cu_5285c63625multi_tensor_apply_kernelINS1_28TensorListScalarListMetadataIdLi2EEENS1_26TernaryOpScalarListFunctorIdLi2ELi2ELi0EEEJNS0_11LerpFunctorIdEEEEEvT_T0_DpT1_)
        /*02d8*/ 	.word	0x00000020


	//----- nvinfo : EIATTR_FRAME_SIZE
	.align		4
.L_149:
        /*02dc*/ 	.byte	0x04, 0x11
        /*02de*/ 	.short	(.L_151 - .L_150)
	.align		4
.L_150:
        /*02e0*/ 	.word	index@(_ZN2at6native52_GLOBAL__N__ff984223_19_ForeachTernaryOp_cu_5285c63625multi_tensor_apply_kernelINS1_28TensorListScalarListMetadataIdLi2EEENS1_26TernaryOpScalarListFunctorIdLi2ELi2ELi0EEEJNS0_11LerpFunctorIdEEEEEvT_T0_DpT1_)
        /*02e4*/ 	.word	0x00000000


	//----- nvinfo : EIATTR_REGCOUNT
	.align		4
.L_151:
        /*02e8*/ 	.byte	0x04, 0x2f
        /*02ea*/ 	.short	(.L_153 - .L_152)
	.align		4
.L_152:
        /*02ec*/ 	.word	index@(_ZN2at6native52_GLOBAL__N__ff984223_19_ForeachTernaryOp_cu_5285c63625multi_tensor_apply_kernelINS1_28TensorListScalarListMetadataIfLi2EEENS1_26TernaryOpScalarListFunctorIfLi2ELi2ELi0EEEJNS0_11LerpFunctorIfEEEEEvT_T0_DpT1_)
        /*02f0*/ 	.word	0x00000020


	//----- nvinfo : EIATTR_FRAME_SIZE
	.align		4
.L_153:
        /*02f4*/ 	.byte	0x04, 0x11
        /*02f6*/ 	.short	(.L_155 - .L_154)
	.align		4
.L_154:
        /*02f8*/ 	.word	index@(_ZN2at6native52_GLOBAL__N__ff984223_19_ForeachTernaryOp_cu_5285c63625multi_tensor_apply_kernelINS1_28TensorListScalarListMetadataIfLi2EEENS1_26TernaryOpScalarListFunctorIfLi2ELi2ELi0EEEJNS0_11LerpFunctorIfEEEEEvT_T0_DpT1_)
        /*02fc*/ 	.word	0x00000000


	//----- nvinfo : EIATTR_REGCOUNT
	.align		4
.L_155:
        /*0300*/ 	.byte	0x04, 0x2f
        /*0302*/ 	.short	(.L_157 - .L_156)
	.align		4
.L_156:
        /*0304*/ 	.word	index@(_ZN2at6native52_GLOBAL__N__ff984223_19_ForeachTernaryOp_cu_5285c63625multi_tensor_apply_kernelINS1_28TensorListScalarListMetadataIN3c107complexIdEELi2EEENS1_26TernaryOpScalarListFunctorIS6_Li2ELi2ELi0EEEJNS0_11LerpFunctorIS6_EEEEEvT_T0_DpT1_)
        /*0308*/ 	.word	0x00000034


	//----- nvinfo : EIATTR_FRAME_SIZE
	.align		4
.L_157:
        /*030c*/ 	.byte	0x04, 0x11
        /*030e*/ 	.short	(.L_159 - .L_158)
	.align		4
.L_158:
        /*0310*/ 	.word	index@(_ZN2at6native52_GLOBAL__N__ff984223_19_ForeachTernaryOp_cu_5285c63625multi_tensor_apply_kernelINS1_28TensorListScalarListMetadataIN3c107complexIdEELi2EEENS1_26TernaryOpScalarListFunctorIS6_Li2ELi2ELi0EEEJNS0_11LerpFunctorIS6_EEEEEvT_T0_DpT1_)
        /*0314*/ 	.word	0x00000000


	//----- nvinfo : EIATTR_REGCOUNT
	.align		4
.L_159:
        /*0318*/ 	.byte	0x04, 0x2f
        /*031a*/ 	.short	(.L_161 - .L_160)
	.align		4
.L_160:
        /*031c*/ 	.word	index@(_ZN2at6native52_GLOBAL__N__ff984223_19_ForeachTernaryOp_cu_5285c63625multi_tensor_apply_kernelINS1_28TensorListScalarListMetadataIN3c107complexIfEELi2EEENS1_26TernaryOpScalarListFunctorIS6_Li2ELi2ELi0EEEJNS0_11LerpFunctorIS6_EEEEEvT_T0_DpT1_)
        /*0320*/ 	.word	0x00000020


	//----- nvinfo : EIATTR_FRAME_SIZE
	.align		4
.L_161:
        /*0324*/ 	.byte	0x04, 0x11
        /*0326*/ 	.short	(.L_163 - .L_162)
	.align		4
.L_162:
        /*0328*/ 	.word	index@(_ZN2at6native52_GLOBAL__N__ff984223_19_ForeachTernaryOp_cu_5285c63625multi_tensor_apply_kernelINS1_28TensorListScalarListMetadataIN3c107complexIfEELi2EEENS1_26TernaryOpScalarListFunctorIS6_Li2ELi2ELi0EEEJNS0_11LerpFunctorIS6_EEEEEvT_T0_DpT1_)
        /*032c*/ 	.word	0x00000000


	//----- nvinfo : EIATTR_REGCOUNT
	.align		4
.L_163:
        /*0330*/ 	.byte	0x04, 0x2f
        /*0332*/ 	.short	(.L_165 - .L_164)
	.align		4
.L_164:
        /*0334*/ 	.word	index@(_ZN2at6native52_GLOBAL__N__ff984223_19_ForeachTernaryOp_cu_5285c63625multi_tensor_apply_kernelINS1_28TensorListScalarListMetadataIfLi2EEENS1_26TernaryOpScalarListFunctorIN3c104HalfELi2ELi2ELi0EEEJNS0_11LerpFunctorIfEEEEEvT_T0_DpT1_)
        /*0338*/ 	.word	0x00000020


	//----- nvinfo : EIATTR_FRAME_SIZE
	.align		4
.L_165:
        /*033c*/ 	.byte	0x04, 0x11
        /*033e*/ 	.short	(.L_167 - .L_166)
	.align		4
.L_166:
        /*0340*/ 	.word	index@(_ZN2at6native52_GLOBAL__N__ff984223_19_ForeachTernaryOp_cu_5285c63625multi_tensor_apply_kernelINS1_28TensorListScalarListMetadataIfLi2EEENS1_26TernaryOpScalarListFunctorIN3c104HalfELi2ELi2ELi0EEEJNS0_11LerpFunctorIfEEEEEvT_T0_DpT1_)
        /*0344*/ 	.word	0x00000000


	//----- nvinfo : EIATTR_REGCOUNT
	.align		4
.L_167:
        /*0348*/ 	.byte	0x04, 0x2f
        /*034a*/ 	.short	(.L_169 - .L_168)
	.align		4
.L_168:
        /*034c*/ 	.word	index@(_ZN2at6native52_GLOBAL__N__ff984223_19_ForeachTernaryOp_cu_5285c63625multi_tensor_apply_kernelINS1_28TensorListScalarListMetadataIfLi2EEENS1_26TernaryOpScalarListFunctorIN3c108BFloat16ELi2ELi2ELi0EEEJNS0_11LerpFunctorIfEEEEEvT_T0_DpT1_)
        /*0350*/ 	.word	0x00000020


	//----- nvinfo : EIATTR_FRAME_SIZE
	.align		4
.L_169:
        /*0354*/ 	.byte	0x04, 0x11
        /*0356*/ 	.short	(.L_171 - .L_170)
	.align		4
.L_170:
        /*0358*/ 	.word	index@(_ZN2at6native52_GLOBAL__N__ff984223_19_ForeachTernaryOp_cu_5285c63625multi_tensor_apply_kernelINS1_28TensorListScalarListMetadataIfLi2EEENS1_26TernaryOpScalarListFunctorIN3c108BFloat16ELi2ELi2ELi0EEEJNS0_11LerpFunctorIfEEEEEvT_T0_DpT1_)
        /*035c*/ 	.word	0x00000000


	//----- nvinfo : EIATTR_MIN_STACK_SIZE
	.align		4
.L_171:
        /*0360*/ 	.byte	0x04, 0x12
        /*0362*/ 	.short	(.L_173 - .L_172)
	.align		4
.L_172:
        /*0364*/ 	.word	index@(_ZN2at6native52_GLOBAL__N__ff984223_19_ForeachTernaryOp_cu_5285c63625multi_tensor_apply_kernelINS1_28TensorListScalarListMetadataIfLi2EEENS1_26TernaryOpScalarListFunctorIN3c108BFloat16ELi2ELi2ELi0EEEJNS0_11LerpFunctorIfEEEEEvT_T0_DpT1_)
        /*0368*/ 	.word	0x00000000


	//----- nvinfo : EIATTR_MIN_STACK_SIZE
	.align		4
.L_173:
        /*036c*/ 	.byte	0x04, 0x12
        /*036e*/ 	.short	(.L_175 - .L_174)
	.align		4
.L_174:
        /*0370*/ 	.word	index@(_ZN2at6native52_GLOBAL__N__ff984223_19_ForeachTernaryOp_cu_5285c63625multi_tensor_apply_kernelINS1_28TensorListScalarListMetadataIfLi2EEENS1_26TernaryOpScalarListFunctorIN3c104HalfELi2ELi2ELi0EEEJNS0_11LerpFunctorIfEEEEEvT_T0_DpT1_)
        /*0374*/ 	.word	0x00000000


	//----- nvinfo : EIATTR_MIN_STACK_SIZE
	.align		4
.L_175:
        /*0378*/ 	.byte	0x04, 0x12
        /*037a*/ 	.short	(.L_177 - .L_176)
	.align		4
.L_176:
        /*037c*/ 	.word	index@(_ZN2at6native52_GLOBAL__N__ff984223_19_ForeachTernaryOp_cu_5285c63625multi_tensor_apply_kernelINS1_28TensorListScalarListMetadataIN3c107complexIfEELi2EEENS1_26TernaryOpScalarListFunctorIS6_Li2ELi2ELi0EEEJNS0_11LerpFunctorIS6_EEEEEvT_T0_DpT1_)
        /*0380*/ 	.word	0x00000000


	//----- nvinfo : EIATTR_MIN_STACK_SIZE
	.align		4
.L_177:
        /*0384*/ 	.byte	0x04, 0x12
        /*0386*/ 	.short	(.L_179 - .L_178)
	.align		4
.L_178:
        /*0388*/ 	.word	index@(_ZN2at6native52_GLOBAL__N__ff984223_19_ForeachTernaryOp_cu_5285c63625multi_tensor_apply_kernelINS1_28TensorListScalarListMetadataIN3c107complexIdEELi2EEENS1_26TernaryOpScalarListFunctorIS6_Li2ELi2ELi0EEEJNS0_11LerpFunctorIS6_EEEEEvT_T0_DpT1_)
        /*038c*/ 	.word	0x00000000


	//----- nvinfo : EIATTR_MIN_STACK_SIZE
	.align		4
.L_179:
        /*0390*/ 	.byte	0x04, 0x12
        /*0392*/ 	.short	(.L_181 - .L_180)
	.align		4
.L_180:
        /*0394*/ 	.word	index@(_ZN2at6native52_GLOBAL__N__ff984223_19_ForeachTernaryOp_cu_5285c63625multi_tensor_apply_kernelINS1_28TensorListScalarListMetadataIfLi2EEENS1_26TernaryOpScalarListFunctorIfLi2ELi2ELi0EEEJNS0_11LerpFunctorIfEEEEEvT_T0_DpT1_)
        /*0398*/ 	.word	0x00000000


	//----- nvinfo : EIATTR_MIN_STACK_SIZE
	.align		4
.L_181:
        /*039c*/ 	.byte	0x04, 0x12
        /*039e*/ 	.short	(.L_183 - .L_182)
	.align		4
.L_182:
        /*03a0*/ 	.word	index@(_ZN2at6native52_GLOBAL__N__ff984223_19_ForeachTernaryOp_cu_5285c63625multi_tensor_apply_kernelINS1_28TensorListScalarListMetadataIdLi2EEENS1_26TernaryOpScalarListFunctorIdLi2ELi2ELi0EEEJNS0_11LerpFunctorIdEEEEEvT_T0_DpT1_)
        /*03a4*/ 	.word	0x00000000


	//----- nvinfo : EIATTR_MIN_STACK_SIZE
	.align		4
.L_183:
        /*03a8*/ 	.byte	0x04, 0x12
        /*03aa*/ 	.short	(.L_185 - .L_184)
	.align		4
.L_184:
        /*03ac*/ 	.word	index@(_ZN2at6native52_GLOBAL__N__ff984223_19_ForeachTernaryOp_cu_5285c63625multi_tensor_apply_kernelINS1_28TensorListScalarListMetadataIfLi3EEENS1_26TernaryOpScalarListFunctorIN3c108BFloat16ELi3ELi2ELi2EEEJNS0_11LerpFunctorIfEEEEEvT_T0_DpT1_)
        /*03b0*/ 	.word	0x00000000


	//----- nvinfo : EIATTR_MIN_STACK_SIZE
	.align		4
.L_185:
        /*03b4*/ 	.byte	0x04, 0x12
        /*03b6*/ 	.short	(.L_187 - .L_186)
	.align		4
.L_186:
        /*03b8*/ 	.word	index@(_ZN2at6native52_GLOBAL__N__ff984223_19_ForeachTernaryOp_cu_5285c63625multi_tensor_apply_kernelINS1_28TensorListScalarListMetadataIfLi3EEENS1_26TernaryOpScalarListFunctorIN3c104HalfELi3ELi2ELi2EEEJNS0_11LerpFunctorIfEEEEEvT_T0_DpT1_)
        /*03bc*/ 	.word	0x00000000


	//----- nvinfo : EIATTR_MIN_STACK_SIZE
	.align		4
.L_187:
        /*03c0*/ 	.byte	0x04, 0x12
        /*03c2*/ 	.short	(.L_189 - .L_188)
	.align		4
.L_188:
        /*03c4*/ 	.word	index@(_ZN2at6native52_GLOBAL__N__ff984223_19_ForeachTernaryOp_cu_5285c63625multi_tensor_apply_kernelINS1_28TensorListScalarListMetadataIN3c107complexIfEELi3EEENS1_26TernaryOpScalarListFunctorIS6_Li3ELi2ELi2EEEJNS0_11LerpFunctorIS6_EEEEEvT_T0_DpT1_)
        /*03c8*/ 	.word	0x00000000


	//----- nvinfo : EIATTR_MIN_STACK_SIZE
	.align		4
.L_189:
        /*03cc*/ 	.byte	0x04, 0x12
        /*03ce*/ 	.short	(.L_191 - .L_190)
	.align		4
.L_190:
        /*03d0*/ 	.word	index@(_ZN2at6native52_GLOBAL__N__ff984223_19_ForeachTernaryOp_cu_5285c63625multi_tensor_apply_kernelINS1_28TensorListScalarListMetadataIN3c107complexIdEELi3EEENS1_26TernaryOpScalarListFunctorIS6_Li3ELi2ELi2EEEJNS0_11LerpFunctorIS6_EEEEEvT_T0_DpT1_)
        /*03d4*/ 	.word	0x00000000


	//----- nvinfo : EIATTR_MIN_STACK_SIZE
	.align		4
.L_191:
        /*03d8*/ 	.byte	0x04, 0x12
        /*03da*/ 	.short	(.L_193 - .L_192)
	.align		4
.L_192:
        /*03dc*/ 	.word	index@(_ZN2at6native52_GLOBAL__N__ff984223_19_ForeachTernaryOp_cu_5285c63625multi_tensor_apply_kernelINS1_28TensorListScalarListMetadataIfLi3EEENS1_26TernaryOpScalarListFunctorIfLi3ELi2ELi2EEEJNS0_11LerpFunctorIfEEEEEvT_T0_DpT1_)
        /*03e0*/ 	.word	0x00000000


	//----- nvinfo : EIATTR_MIN_STACK_SIZE
	.align		4
.L_193:
        /*03e4*/ 	.byte	0x04, 0x12
        /*03e6*/ 	.short	(.L_195 - .L_194)
	.align		4
.L_194:
        /*03e8*/ 	.word	index@(_ZN2at6native52_GLOBAL__N__ff984223_19_ForeachTernaryOp_cu_5285c63625multi_tensor_apply_kernelINS1_28TensorListScalarListMetadataIdLi3EEENS1_26TernaryOpScalarListFunctorIdLi3ELi2ELi2EEEJNS0_11LerpFunctorIdEEEEEvT_T0_DpT1_)
        /*03ec*/ 	.word	0x00000000


	//----- nvinfo : EIATTR_MIN_STACK_SIZE
	.align		4
.L_195:
        /*03f0*/ 	.byte	0x04, 0x12
        /*03f2*/ 	.short	(.L_197 - .L_196)
	.align		4
.L_196:
        /*03f4*/ 	.word	index@(_ZN2at6native52_GLOBAL__N__ff984223_19_ForeachTernaryOp_cu_5285c63625multi_tensor_apply_kernelINS1_18TensorListMetadataILi2EEENS1_22TernaryOpScalarFunctorIN3c108BFloat16ELi2ELi2ELi0EEEJNS0_11LerpFunctorIfEEfEEEvT_T0_DpT1_)
        /*03f8*/ 	.word	0x00000000


	//----- nvinfo : EIATTR_MIN_STACK_SIZE
	.align		4
.L_197:
        /*03fc*/ 	.byte	0x04, 0x12
        /*03fe*/ 	.short	(.L_199 - .L_198)
	.align		4
.L_198:
        /*0400*/ 	.word	index@(_ZN2at6native52_GLOBAL__N__ff984223_19_ForeachTernaryOp_cu_5285c63625multi_tensor_apply_kernelINS1_18TensorListMetadataILi2EEENS1_22TernaryOpScalarFunctorIN3c104HalfELi2ELi2ELi0EEEJNS0_11LerpFunctorIfEEfEEEvT_T0_DpT1_)
        /*0404*/ 	.word	0x00000000


	//----- nvinfo : EIATTR_MIN_STACK_SIZE
	.align		4
.L_199:
        /*0408*/ 	.byte	0x04, 0x12
        /*040a*/ 	.short	(.L_201 - .L_200)
	.align		4
.L_200:
        /*040c*/ 	.word	index@(_ZN2at6native52_GLOBAL__N__ff984223_19_ForeachTernaryOp_cu_5285c63625multi_tensor_apply_kernelINS1_18TensorListMetadataILi2EEENS1_22TernaryOpScalarFunctorIN3c107complexIfEELi2ELi2ELi0EEEJNS0_11LerpFunctorIS8_EES8_EEEvT_T0_DpT1_)
        /*0410*/ 	.word	0x00000000


	//----- nvinfo : EIATTR_MIN_STACK_SIZE
	.align		4
.L_201:
        /*0414*/ 	.byte	0x04, 0x12
        /*0416*/ 	.short	(.L_203 - .L_202)
	.align		4
.L_202:
        /*0418*/ 	.word	index@(_ZN2at6native52_GLOBAL__N__ff984223_19_ForeachTernaryOp_cu_5285c63625multi_tensor_apply_kernelINS1_18TensorListMetadataILi2EEENS1_22TernaryOpScalarFunctorIN3c107complexIdEELi2ELi2ELi0EEEJNS0_11LerpFunctorIS8_EES8_EEEvT_T0_DpT1_)
        /*041c*/ 	.word	0x00000000


	//----- nvinfo : EIATTR_MIN_STACK_SIZE
	.align		4
.L_203:
        /*0420*/ 	.byte	0x04, 0x12
        /*0422*/ 	.short	(.L_205 - .L_204)
	.align		4
.L_204:
        /*0424*/ 	.word	index@(_ZN2at6native52_GLOBAL__N__ff984223_19_ForeachTernaryOp_cu_5285c63625multi_tensor_apply_kernelINS1_18TensorListMetadataILi2EEENS1_22TernaryOpScalarFunctorIfLi2ELi2ELi0EEEJNS0_11LerpFunctorIfEEfEEEvT_T0_DpT1_)
        /*0428*/ 	.word	0x00000000


	//----- nvinfo : EIATTR_MIN_STACK_SIZE
	.align		4
.L_205:
        /*042c*/ 	.byte	0x04, 0x12
        /*042e*/ 	.short	(.L_207 - .L_206)
	.align		4
.L_206:
        /*0430*/ 	.word	index@(_ZN2at6native52_GLOBAL__N__ff984223_19_ForeachTernaryOp_cu_5285c63625multi_tensor_apply_kernelINS1_18TensorListMetadataILi2EEENS1_22TernaryOpScalarFunctorIdLi2ELi2ELi0EEEJNS0_11LerpFunctorIdEEdEEEvT_T0_DpT1_)
        /*0434*/ 	.word	0x00000000


	//----- nvinfo : EIATTR_MIN_STACK_SIZE
	.align		4
.L_207:
        /*0438*/ 	.byte	0x04, 0x12
        /*043a*/ 	.short	(.L_209 - .L_208)
	.align		4
.L_208:
        /*043c*/ 	.word	index@(_ZN2at6native52_GLOBAL__N__ff984223_19_ForeachTernaryOp_cu_5285c63625multi_tensor_apply_kernelINS1_18TensorListMetadataILi3EEENS1_22TernaryOpScalarFunctorIN3c108BFloat16ELi3ELi2ELi2EEEJNS0_11LerpFunctorIfEEfEEEvT_T0_DpT1_)
        /*0440*/ 	.word	0x00000000


	//----- nvinfo : EIATTR_MIN_STACK_SIZE
	.align		4
.L_209:
        /*0444*/ 	.byte	0x04, 0x12
        /*0446*/ 	.short	(.L_211 - .L_210)
	.align		4
.L_210:
        /*0448*/ 	.word	index@(_ZN2at6native52_GLOBAL__N__ff984223_19_ForeachTernaryOp_cu_5285c63625multi_tensor_apply_kernelINS1_18TensorListMetadataILi3EEENS1_22TernaryOpScalarFunctorIN3c104HalfELi3ELi2ELi2EEEJNS0_11LerpFunctorIfEEfEEEvT_T0_DpT1_)
        /*044c*/ 	.word	0x00000000


	//----- nvinfo : EIATTR_MIN_STACK_SIZE
	.align		4
.L_211:
        /*0450*/ 	.byte	0x04, 0x12
        /*0452*/ 	.short	(.L_213 - .L_212)
	.align		4
.L_212:
        /*0454*/ 	.word	index@(_ZN2at6native52_GLOBAL__N__ff984223_19_ForeachTernaryOp_cu_5285c63625multi_tensor_apply_kernelINS1_18TensorListMetadataILi3EEENS1_22TernaryOpScalarFunctorIN3c107complexIfEELi3ELi2ELi2EEEJNS0_11LerpFunctorIS8_EES8_EEEvT_T0_DpT1_)
        /*0458*/ 	.word	0x00000000


	//----- nvinfo : EIATTR_MIN_STACK_SIZE
	.align		4
.L_213:
        /*045c*/ 	.byte	0x04, 0x12
        /*045e*/ 	.short	(.L_215 - .L_214)
	.align		4
.L_214:
        /*0460*/ 	.word	index@(_ZN2at6native52_GLOBAL__N__ff984223_19_ForeachTernaryOp_cu_5285c63625multi_tensor_apply_kernelINS1_18TensorListMetadataILi3EEENS1_22TernaryOpScalarFunctorIN3c107complexIdEELi3ELi2ELi2EEEJNS0_11LerpFunctorIS8_EES8_EEEvT_T0_DpT1_)
        /*0464*/ 	.word	0x00000000


	//----- nvinfo : EIATTR_MIN_STACK_SIZE
	.align		4
.L_215:
        /*0468*/ 	.byte	0x04, 0x12
        /*046a*/ 	.short	(.L_217 - .L_216)
	.align		4
.L_216:
        /*046c*/ 	.word	index@(_ZN2at6native52_GLOBAL__N__ff984223_19_ForeachTernaryOp_cu_5285c63625multi_tensor_apply_kernelINS1_18TensorListMetadataILi3EEENS1_22TernaryOpScalarFunctorIfLi3ELi2ELi2EEEJNS0_11LerpFunctorIfEEfEEEvT_T0_DpT1_)
        /*0470*/ 	.word	0x00000000


	//----- nvinfo : EIATTR_MIN_STACK_SIZE
	.align		4
.L_217:
        /*0474*/ 	.byte	0x04, 0x12
        /*0476*/ 	.short	(.L_219 - .L_218)
	.align		4
.L_218:
        /*0478*/ 	.word	index@(_ZN2at6native52_GLOBAL__N__ff984223_19_ForeachTernaryOp_cu_5285c63625multi_tensor_apply_kernelINS1_18TensorListMetadataILi3EEENS1_22TernaryOpScalarFunctorIdLi3ELi2ELi2EEEJNS0_11LerpFunctorIdEEdEEEvT_T0_DpT1_)
        /*047c*/ 	.word	0x00000000


	//----- nvinfo : EIATTR_MIN_STACK_SIZE
	.align		4
.L_219:
        /*0480*/ 	.byte	0x04, 0x12
        /*0482*/ 	.short	(.L_221 - .L_220)
	.align		4
.L_220:
        /*0484*/ 	.word	index@(_ZN2at6native52_GLOBAL__N__ff984223_19_ForeachTernaryOp_cu_5285c63625multi_tensor_apply_kernelINS1_18TensorListMetadataILi3EEENS1_20TernaryOpListFunctorIN3c108BFloat16ELi3ELi3ELi0EEEJNS0_11LerpFunctorIfEEEEEvT_T0_DpT1_)
        /*0488*/ 	.word	0x00000000


	//----- nvinfo : EIATTR_MIN_STACK_SIZE
	.align		4
.L_221:
        /*048c*/ 	.byte	0x04, 0x12
        /*048e*/ 	.short	(.L_223 - .L_222)
	.align		4
.L_222:
        /*0490*/ 	.word	index@(_ZN2at6native52_GLOBAL__N__ff984223_19_ForeachTernaryOp_cu_5285c63625multi_tensor_apply_kernelINS1_18TensorListMetadataILi3EEENS1_20TernaryOpListFunctorIN3c104HalfELi3ELi3ELi0EEEJNS0_11LerpFunctorIfEEEEEvT_T0_DpT1_)
        /*0494*/ 	.word	0x00000000


	//----- nvinfo : EIATTR_MIN_STACK_SIZE
	.align		4
.L_223:
        /*0498*/ 	.byte	0x04, 0x12
        /*049a*/ 	.short	(.L_225 - .L_224)
	.align		4
.L_224:
        /*049c*/ 	.word	index@(_ZN2at6native52_GLOBAL__N__ff984223_19_ForeachTernaryOp_cu_5285c63625multi_tensor_apply_kernelINS1_18TensorListMetadataILi3EEENS1_20TernaryOpListFunctorIN3c107complexIfEELi3ELi3ELi0EEEJNS0_11LerpFunctorIS8_EEEEEvT_T0_DpT1_)
        /*04a0*/ 	.word	0x00000000


	//----- nvinfo : EIATTR_MIN_STACK_SIZE
	.align		4
.L_225:
        /*04a4*/ 	.byte	0x04, 0x12
        /*04a6*/ 	.short	(.L_227 - .L_226)
	.align		4
.L_226:
        /*04a8*/ 	.word	index@(_ZN2at6native52_GLOBAL__N__ff984223_19_ForeachTernaryOp_cu_5285c63625multi_tensor_apply_kernelINS1_18TensorListMetadataILi3EEENS1_20TernaryOpListFunctorIN3c107complexIdEELi3ELi3ELi0EEEJNS0_11LerpFunctorIS8_EEEEEvT_T0_DpT1_)
        /*04ac*/ 	.word	0x00000000


	//----- nvinfo : EIATTR_MIN_STACK_SIZE
	.align		4
.L_227:
        /*04b0*/ 	.byte	0x04, 0x12
        /*04b2*/ 	.short	(.L_229 - .L_228)
	.align		4
.L_228:
        /*04b4*/ 	.word	index@(_ZN2at6native52_GLOBAL__N__ff984223_19_ForeachTernaryOp_cu_5285c63625multi_tensor_apply_kernelINS1_18TensorListMetadataILi3EEENS1_20TernaryOpListFunctorIfLi3ELi3ELi0EEEJNS0_11LerpFunctorIfEEEEEvT_T0_DpT1_)
        /*04b8*/ 	.word	0x00000000


	//----- nvinfo : EIATTR_MIN_STACK_SIZE
	.align		4
.L_229:
        /*04bc*/ 	.byte	0x04, 0x12
        /*04be*/ 	.short	(.L_231 - .L_230)
	.align		4
.L_230:
        /*04c0*/ 	.word	index@(_ZN2at6native52_GLOBAL__N__ff984223_19_ForeachTernaryOp_cu_5285c63625multi_tensor_apply_kernelINS1_18TensorListMetadataILi3EEENS1_20TernaryOpListFunctorIdLi3ELi3ELi0EEEJNS0_11LerpFunctorIdEEEEEvT_T0_DpT1_)
        /*04c4*/ 	.word	0x00000000


	//----- nvinfo : EIATTR_MIN_STACK_SIZE
	.align		4
.L_231:
        /*04c8*/ 	.byte	0x04, 0x12
        /*04ca*/ 	.short	(.L_233 - .L_232)
	.align		4
.L_232:
        /*04cc*/ 	.word	index@(_ZN2at6native52_GLOBAL__N__ff984223_19_ForeachTernaryOp_cu_5285c63625multi_tensor_apply_kernelINS1_18TensorListMetadataILi4EEENS1_20TernaryOpListFunctorIN3c108BFloat16ELi4ELi3ELi3EEEJNS0_11LerpFunctorIfEEEEEvT_T0_DpT1_)
        /*04d0*/ 	.word	0x00000000


	//----- nvinfo : EIATTR_MIN_STACK_SIZE
	.align		4
.L_233:
        /*04d4*/ 	.byte	0x04, 0x12
        /*04d6*/ 	.short	(.L_235 - .L_234)
	.align		4
.L_234:
        /*04d8*/ 	.word	index@(_ZN2at6native52_GLOBAL__N__ff984223_19_ForeachTernaryOp_cu_5285c63625multi_tensor_apply_kernelINS1_18TensorListMetadataILi4EEENS1_20TernaryOpListFunctorIN3c104HalfELi4ELi3ELi3EEEJNS0_11LerpFunctorIfEEEEEvT_T0_DpT1_)
        /*04dc*/ 	.word	0x00000000


	//----- nvinfo : EIATTR_MIN_STACK_SIZE
	.align		4
.L_235:
        /*04e0*/ 	.byte	0x04, 0x12
        /*04e2*/ 	.short	(.L_237 - .L_236)
	.align		4
.L_236:
        /*04e4*/ 	.word	index@(_ZN2at6native52_GLOBAL__N__ff984223_19_ForeachTernaryOp_cu_5285c63625multi_tensor_apply_kernelINS1_18TensorListMetadataILi4EEENS1_20TernaryOpListFunctorIN3c107complexIfEELi4ELi3ELi3EEEJNS0_11LerpFunctorIS8_EEEEEvT_T0_DpT1_)
        /*04e8*/ 	.word	0x00000000


	//----- nvinfo : EIATTR_MIN_STACK_SIZE
	.align		4
.L_237:
        /*04ec*/ 	.byte	0x04, 0x12
        /*04ee*/ 	.short	(.L_239 - .L_238)
	.align		4
.L_238:
        /*04f0*/ 	.word	index@(_ZN2at6native52_GLOBAL__N__ff984223_19_ForeachTernaryOp_cu_5285c63625multi_tensor_apply_kernelINS1_18TensorListMetadataILi4EEENS1_20TernaryOpListFunctorIN3c107complexIdEELi4ELi3ELi3EEEJNS0_11LerpFunctorIS8_EEEEEvT_T0_DpT1_)
        /*04f4*/ 	.word	0x00000000


	//----- nvinfo : EIATTR_MIN_STACK_SIZE
	.align		4
.L_239:
        /*04f8*/ 	.byte	0x04, 0x12
        /*04fa*/ 	.short	(.L_241 - .L_240)
	.align		4
.L_240:
        /*04fc*/ 	.word	index@(_ZN2at6native52_GLOBAL__N__ff984223_19_ForeachTernaryOp_cu_5285c63625multi_tensor_apply_kernelINS1_18TensorListMetadataILi4EEENS1_20TernaryOpListFunctorIfLi4ELi3ELi3EEEJNS0_11LerpFunctorIfEEEEEvT_T0_DpT1_)
        /*0500*/ 	.word	0x00000000


	//----- nvinfo : EIATTR_MIN_STACK_SIZE
	.align		4
.L_241:
        /*0504*/ 	.byte	0x04, 0x12
        /*0506*/ 	.short	(.L_243 - .L_242)
	.align		4
.L_242:
        /*0508*/ 	.word	index@(_ZN2at6native52_GLOBAL__N__ff984223_19_ForeachTernaryOp_cu_5285c63625multi_tensor_apply_kernelINS1_18TensorListMetadataILi4EEENS1_20TernaryOpListFunctorIdLi4ELi3ELi3EEEJNS0_11LerpFunctorIdEEEEEvT_T0_DpT1_)
        /*050c*/ 	.word	0x00000000
.L_243:


//--------------------- .nv.compat                --------------------------
	.section	.nv.compat,"",@"SHT_CUDA_COMPAT_INFO"
	.align	4
        /*0000*/ 	.byte	0x02, 0x09, 0x01, 0x00, 0x02, 0x02, 0x01, 0x00, 0x02, 0x05, 0x05, 0x00, 0x03, 0x07, 0x01, 0x01
        /*0010*/ 	.byte	0x02, 0x03, 0x00, 0x00, 0x02, 0x06, 0x01, 0x00, 0x04, 0x0b, 0x08, 0x00, 0x00, 0x00, 0x00, 0x00
        /*0020*/ 	.byte	0x00, 0x00, 0x00, 0x00


//--------------------- .nv.info._ZN2at6native52_GLOBAL__N__ff984223_19_ForeachTernaryOp_cu_5285c63625multi_tensor_apply_kernelINS1_28TensorListScalarListMetadataIfLi2EEENS1_26TernaryOpScalarListFunctorIN3c108BFloat16ELi2ELi2ELi0EEEJNS0_11LerpFunctorIfEEEEEvT_T0_DpT1_ --------------------------
	.section	.nv.info._ZN2at6native52_GLOBAL__N__ff984223_19_ForeachTernaryOp_cu_5285c63625multi_tensor_apply_kernelINS1_28TensorListScalarListMetadataIfLi2EEENS1_26TernaryOpScalarListFunctorIN3c108BFloat16ELi2ELi2ELi0EEEJNS0_11LerpFunctorIfEEEEEvT_T0_DpT1_,"",@"SHT_CUDA_INFO"
	.sectionflags	@""
	.align	4


	//----- nvinfo : EIATTR_CUDA_API_VERSION
	.align		4
        /*0000*/ 	.byte	0x04, 0x37
        /*0002*/ 	.short	(.L_245 - .L_244)
.L_244:
        /*0004*/ 	.word	0x00000082


	//----- nvinfo : EIATTR_KPARAM_INFO
	.align		4
.L_245:
        /*0008*/ 	.byte	0x04, 0x17
        /*000a*/ 	.short	(.L_247 - .L_246)
.L_246:
        /*000c*/ 	.word	0x00000000
        /*0010*/ 	.short	0x0002
        /*0012*/ 	.short	0x0d41
        /*0014*/ 	.byte	0x00, 0xf0, 0x05, 0x00


	//----- nvinfo : EIATTR_KPARAM_INFO
	.align		4
.L_247:
        /*0018*/ 	.byte	0x04, 0x17
        /*001a*/ 	.short	(.L_249 - .L_248)
.L_248:
        /*001c*/ 	.word	0x00000000
        /*0020*/ 	.short	0x0001
        /*0022*/ 	.short	0x0d40
        /*0024*/ 	.byte	0x00, 0xf0, 0x05, 0x00


	//----- nvinfo : EIATTR_KPARAM_INFO
	.align		4
.L_249:
        /*0028*/ 	.byte	0x04, 0x17
        /*002a*/ 	.short	(.L_251 - .L_250)
.L_250:
        /*002c*/ 	.word	0x00000000
        /*0030*/ 	.short	0x0000
        /*0032*/ 	.short	0x0000
        /*0034*/ 	.byte	0x00, 0xf0, 0x01, 0x35


	//----- nvinfo : EIATTR_SPARSE_MMA_MASK
	.align		4
.L_251:
        /*0038*/ 	.byte	0x03, 0x50
        /*003a*/ 	.short	0x0000


	//----- nvinfo : EIATTR_MAXREG_COUNT
	.align		4
        /*003c*/ 	.byte	0x03, 0x1b
        /*003e*/ 	.short	0x0080


	//----- nvinfo : EIATTR_MERCURY_ISA_VERSION
	.align		4
        /*0040*/ 	.byte	0x03, 0x5f
        /*0042*/ 	.short	0x0101


	//----- nvinfo : EIATTR_EXIT_INSTR_OFFSETS
	.align		4
        /*0044*/ 	.byte	0x04, 0x1c
        /*0046*/ 	.short	(.L_253 - .L_252)


	//   ....[0]....
.L_252:
        /*0048*/ 	.word	0x00000190


	//   ....[1]....
        /*004c*/ 	.word	0x00000820


	//   ....[2]....
        /*0050*/ 	.word	0x00000880


	//   ....[3]....
        /*0054*/ 	.word	0x00000b90


	//----- nvinfo : EIATTR_MAX_THREADS
	.align		4
.L_253:
        /*0058*/ 	.byte	0x04, 0x05
        /*005a*/ 	.short	(.L_255 - .L_254)
.L_254:
        /*005c*/ 	.word	0x00000200
        /*0060*/ 	.word	0x00000001
        /*0064*/ 	.word	0x00000001


	//----- nvinfo : EIATTR_CRS_STACK_SIZE
	.align		4
.L_255:
        /*0068*/ 	.byte	0x04, 0x1e
        /*006a*/ 	.short	(.L_257 - .L_256)
.L_256:
        /*006c*/ 	.word	0x00000000


	//----- nvinfo : EIATTR_CBANK_PARAM_SIZE
	.align		4
.L_257:
        /*0070*/ 	.byte	0x03, 0x19
        /*0072*/ 	.short	0x0d42


	//----- nvinfo : EIATTR_PARAM_CBANK
	.align		4
        /*0074*/ 	.byte	0x04, 0x0a
        /*0076*/ 	.short	(.L_259 - .L_258)
	.align		4
.L_258:
        /*0078*/ 	.word	index@(.nv.constant0._ZN2at6native52_GLOBAL__N__ff984223_19_ForeachTernaryOp_cu_5285c63625multi_tensor_apply_kernelINS1_28TensorListScalarListMetadataIfLi2EEENS1_26TernaryOpScalarListFunctorIN3c108BFloat16ELi2ELi2ELi0EEEJNS0_11LerpFunctorIfEEEEEvT_T0_DpT1_)
        /*007c*/ 	.short	0x0210
        /*007e*/ 	.short	0x0d42


	//----- nvinfo : EIATTR_SW_WAR
	.align		4
.L_259:
        /*0080*/ 	.byte	0x04, 0x36
        /*0082*/ 	.short	(.L_261 - .L_260)
.L_260:
        /*0084*/ 	.word	0x00000008
.L_261:


//--------------------- .nv.info._ZN2at6native52_GLOBAL__N__ff984223_19_ForeachTernaryOp_cu_5285c63625multi_tensor_apply_kernelINS1_28TensorListScalarListMetadataIfLi2EEENS1_26TernaryOpScalarListFunctorIN3c104HalfELi2ELi2ELi0EEEJNS0_11LerpFunctorIfEEEEEvT_T0_DpT1_ --------------------------
	.section	.nv.info._ZN2at6native52_GLOBAL__N__ff984223_19_ForeachTernaryOp_cu_5285c63625multi_tensor_apply_kernelINS1_28TensorListScalarListMetadataIfLi2EEENS1_26TernaryOpScalarListFunctorIN3c104HalfELi2ELi2ELi0EEEJNS0_11LerpFunctorIfEEEEEvT_T0_DpT1_,"",@"SHT_CUDA_INFO"
	.sectionflags	@""
	.align	4


	//----- nvinfo : EIATTR_CUDA_API_VERSION
	.align		4
        /*0000*/ 	.byte	0x04, 0x37
        /*0002*/ 	.short	(.L_263 - .L_262)
.L_262:
        /*0004*/ 	.word	0x00000082


	//----- nvinfo : EIATTR_KPARAM_INFO
	.align		4
.L_263:
        /*0008*/ 	.byte	0x04, 0x17
        /*000a*/ 	.short	(.L_265 - .L_264)
.L_264:
        /*000c*/ 	.word	0x00000000
        /*0010*/ 	.short	0x0002
        /*0012*/ 	.short	0x0d41
        /*0014*/ 	.byte	0x00, 0xf0, 0x05, 0x00


	//----- nvinfo : EIATTR_KPARAM_INFO
	.align		4
.L_265:
        /*0018*/ 	.byte	0x04, 0x17
        /*001a*/ 	.short	(.L_267 - .L_266)
.L_266:
        /*001c*/ 	.word	0x00000000
        /*0020*/ 	.short	0x0001
        /*0022*/ 	.short	0x0d40
        /*0024*/ 	.byte	0x00, 0xf0, 0x05, 0x00


	//----- nvinfo : EIATTR_KPARAM_INFO
	.align		4
.L_267:
        /*0028*/ 	.byte	0x04, 0x17
        /*002a*/ 	.short	(.L_269 - .L_268)
.L_268:
        /*002c*/ 	.word	0x00000000
        /*0030*/ 	.short	0x0000
        /*0032*/ 	.short	0x0000
        /*0034*/ 	.byte	0x00, 0xf0, 0x01, 0x35


	//----- nvinfo : EIATTR_SPARSE_MMA_MASK
	.align		4
.L_269:
        /*0038*/ 	.byte	0x03, 0x50
        /*003a*/ 	.short	0x0000


	//----- nvinfo : EIATTR_MAXREG_COUNT
	.align		4
        /*003c*/ 	.byte	0x03, 0x1b
        /*003e*/ 	.short	0x0080


	//----- nvinfo : EIATTR_MERCURY_ISA_VERSION
	.align		4
        /*0040*/ 	.byte	0x03, 0x5f
        /*0042*/ 	.short	0x0101


	//----- nvinfo : EIATTR_EXIT_INSTR_OFFSETS
	.align		4
        /*0044*/ 	.byte	0x04, 0x1c
        /*0046*/ 	.short	(.L_271 - .L_270)


	//   ....[0]....
.L_270:
        /*0048*/ 	.word	0x00000190


	//   ....[1]....
        /*004c*/ 	.word	0x00000820


	//   ....[2]....
        /*0050*/ 	.word	0x00000880


	//   ....[3]....
        /*0054*/ 	.word	0x00000b50


	//----- nvinfo : EIATTR_MAX_THREADS
	.align		4
.L_271:
        /*0058*/ 	.byte	0x04, 0x05
        /*005a*/ 	.short	(.L_273 - .L_272)
.L_272:
        /*005c*/ 	.word	0x00000200
        /*0060*/ 	.word	0x00000001
        /*0064*/ 	.word	0x00000001


	//----- nvinfo : EIATTR_CRS_STACK_SIZE
	.align		4
.L_273:
        /*0068*/ 	.byte	0x04, 0x1e
        /*006a*/ 	.short	(.L_275 - .L_274)
.L_274:
        /*006c*/ 	.word	0x00000000


	//----- nvinfo : EIATTR_CBANK_PARAM_SIZE
	.align		4
.L_275:
        /*0070*/ 	.byte	0x03, 0x19
        /*0072*/ 	.short	0x0d42


	//----- nvinfo : EIATTR_PARAM_CBANK
	.align		4
        /*0074*/ 	.byte	0x04, 0x0a
        /*0076*/ 	.short	(.L_277 - .L_276)
	.align		4
.L_276:
        /*0078*/ 	.word	index@(.nv.constant0._ZN2at6native52_GLOBAL__N__ff984223_19_ForeachTernaryOp_cu_5285c63625multi_tensor_apply_kernelINS1_28TensorListScalarListMetadataIfLi2EEENS1_26TernaryOpScalarListFunctorIN3c104HalfELi2ELi2ELi0EEEJNS0_11LerpFunctorIfEEEEEvT_T0_DpT1_)
        /*007c*/ 	.short	0x0210
        /*007e*/ 	.short	0x0d42


	//----- nvinfo : EIATTR_SW_WAR
	.align		4
.L_277:
        /*0080*/ 	.byte	0x04, 0x36
        /*0082*/ 	.short	(.L_279 - .L_278)
.L_278:
        /*0084*/ 	.word	0x00000008
.L_279:


//--------------------- .nv.info._ZN2at6native52_GLOBAL__N__ff984223_19_ForeachTernaryOp_cu_5285c63625multi_tensor_apply_kernelINS1_28TensorListScalarListMetadataIN3c107complexIfEELi2EEENS1_26TernaryOpScalarListFunctorIS6_Li2ELi2ELi0EEEJNS0_11LerpFunctorIS6_EEEEEvT_T0_DpT1_ --------------------------
	.section	.nv.info._ZN2at6native52_GLOBAL__N__ff984223_19_ForeachTernaryOp_cu_5285c63625multi_tensor_apply_kernelINS1_28TensorListScalarListMetadataIN3c107complexIfEELi2EEENS1_26TernaryOpScalarListFunctorIS6_Li2ELi2ELi0EEEJNS0_11LerpFunctorIS6_EEEEEvT_T0_DpT1_,"",@"SHT_CUDA_INFO"
	.sectionflags	@""
	.align	4


	//----- nvinfo : EIATTR_CUDA_API_VERSION
	.align		4
        /*0000*/ 	.byte	0x04, 0x37
        /*0002*/ 	.short	(.L_281 - .L_280)
.L_280:
        /*0004*/ 	.word	0x00000082


	//----- nvinfo : EIATTR_KPARAM_INFO
	.align		4
.L_281:
        /*0008*/ 	.byte	0x04, 0x17
        /*000a*/ 	.short	(.L_283 - .L_282)
.L_282:
        /*000c*/ 	.word	0x00000000
        /*0010*/ 	.short	0x0002
        /*0012*/ 	.short	0x0e41
        /*0014*/ 	.byte	0x00, 0xf0, 0x05, 0x00


	//----- nvinfo : EIATTR_KPARAM_INFO
	.align		4
.L_283:
        /*0018*/ 	.byte	0x04, 0x17
        /*001a*/ 	.short	(.L_285 - .L_284)
.L_284:
        /*001c*/ 	.word	0x00000000
        /*0020*/ 	.short	0x0001
        /*0022*/ 	.short	0x0e40
        /*0024*/ 	.byte	0x00, 0xf0, 0x05, 0x00


	//----- nvinfo : EIATTR_KPARAM_INFO
	.align		4
.L_285:
        /*0028*/ 	.byte	0x04, 0x17
        /*002a*/ 	.short	(.L_287 - .L_286)
.L_286:
        /*002c*/ 	.word	0x00000000
        /*0030*/ 	.short	0x0000
        /*0032*/ 	.short	0x0000
        /*0034*/ 	.byte	0x00, 0xf0, 0x01, 0x39


	//----- nvinfo : EIATTR_SPARSE_MMA_MASK
	.align		4
.L_287:
        /*0038*/ 	.byte	0x03, 0x50
        /*003a*/ 	.short	0x0000


	//----- nvinfo : EIATTR_MAXREG_COUNT
	.align		4
        /*003c*/ 	.byte	0x03, 0x1b
        /*003e*/ 	.short	0x0080


	//----- nvinfo : EIATTR_MERCURY_ISA_VERSION
	.align		4
        /*0040*/ 	.byte	0x03, 0x5f
        /*0042*/ 	.short	0x0101


	//----- nvinfo : EIATTR_EXIT_INSTR_OFFSETS
	.align		4
        /*0044*/ 	.byte	0x04, 0x1c
        /*0046*/ 	.short	(.L_289 - .L_288)


	//   ....[0]....
.L_288:
        /*0048*/ 	.word	0x00000190


	//   ....[1]....
        /*004c*/ 	.word	0x00000be0


	//   ....[2]....
        /*0050*/ 	.word	0x00000c40


	//   ....[3]....
        /*0054*/ 	.word	0x00001220


	//----- nvinfo : EIATTR_MAX_THREADS
	.align		4
.L_289:
        /*0058*/ 	.byte	0x04, 0x05
        /*005a*/ 	.short	(.L_291 - .L_290)
.L_290:
        /*005c*/ 	.word	0x00000200
        /*0060*/ 	.word	0x00000001
        /*0064*/ 	.word	0x00000001


	//----- nvinfo : EIATTR_CRS_STACK_SIZE
	.align		4
.L_291:
        /*0068*/ 	.byte	0x04, 0x1e
        /*006a*/ 	.short	(.L_293 - .L_292)
.L_292:
        /*006c*/ 	.word	0x00000000


	//----- nvinfo : EIATTR_CBANK_PARAM_SIZE
	.align		4
.L_293:
        /*0070*/ 	.byte	0x03, 0x19
        /*0072*/ 	.short	0x0e42


	//----- nvinfo : EIATTR_PARAM_CBANK
	.align		4
        /*0074*/ 	.byte	0x04, 0x0a
        /*0076*/ 	.short	(.L_295 - .L_294)
	.align		4
.L_294:
        /*0078*/ 	.word	index@(.nv.constant0._ZN2at6native52_GLOBAL__N__ff984223_19_ForeachTernaryOp_cu_5285c63625multi_tensor_apply_kernelINS1_28TensorListScalarListMetadataIN3c107complexIfEELi2EEENS1_26TernaryOpScalarListFunctorIS6_Li2ELi2ELi0EEEJNS0_11LerpFunctorIS6_EEEEEvT_T0_DpT1_)
        /*007c*/ 	.short	0x0210
        /*007e*/ 	.short	0x0e42


	//----- nvinfo : EIATTR_SW_WAR
	.align		4
.L_295:
        /*0080*/ 	.byte	0x04, 0x36
        /*0082*/ 	.short	(.L_297 - .L_296)
.L_296:
        /*0084*/ 	.word	0x00000008
.L_297:


//--------------------- .nv.info._ZN2at6native52_GLOBAL__N__ff984223_19_ForeachTernaryOp_cu_5285c63625multi_tensor_apply_kernelINS1_28TensorListScalarListMetadataIN3c107complexIdEELi2EEENS1_26TernaryOpScalarListFunctorIS6_Li2ELi2ELi0EEEJNS0_11LerpFunctorIS6_EEEEEvT_T0_DpT1_ --------------------------
	.section	.nv.info._ZN2at6native52_GLOBAL__N__ff984223_19_ForeachTernaryOp_cu_5285c63625multi_tensor_apply_kernelINS1_28TensorListScalarListMetadataIN3c107complexIdEELi2EEENS1_26TernaryOpScalarListFunctorIS6_Li2ELi2ELi0EEEJNS0_11LerpFunctorIS6_EEEEEvT_T0_DpT1_,"",@"SHT_CUDA_INFO"
	.sectionflags	@""
	.align	4


	//----- nvinfo : EIATTR_CUDA_API_VERSION
	.align		4
        /*0000*/ 	.byte	0x04, 0x37
        /*0002*/ 	.short	(.L_299 - .L_298)
.L_298:
        /*0004*/ 	.word	0x00000082


	//----- nvinfo : EIATTR_KPARAM_INFO
	.align		4
.L_299:
        /*0008*/ 	.byte	0x04, 0x17
        /*000a*/ 	.short	(.L_301 - .L_300)
.L_300:
        /*000c*/ 	.word	0x00000000
        /*0010*/ 	.short	0x0002
        /*0012*/ 	.short	0x0fa1
        /*0014*/ 	.byte	0x00, 0xf0, 0x05, 0x00


	//----- nvinfo : EIATTR_KPARAM_INFO
	.align		4
.L_301:
        /*0018*/ 	.byte	0x04, 0x17
        /*001a*/ 	.short	(.L_303 - .L_302)
.L_302:
        /*001c*/ 	.word	0x00000000
        /*0020*/ 	.short	0x0001
        /*0022*/ 	.short	0x0fa0
        /*0024*/ 	.byte	0x00, 0xf0, 0x05, 0x00


	//----- nvinfo : EIATTR_KPARAM_INFO
	.align		4
.L_303:
        /*0028*/ 	.byte	0x04, 0x17
        /*002a*/ 	.short	(.L_305 - .L_304)
.L_304:
        /*002c*/ 	.word	0x00000000
        /*0030*/ 	.short	0x0000
        /*0032*/ 	.short	0x0000
        /*0034*/ 	.byte	0x00, 0xf0, 0x81, 0x3e


	//----- nvinfo : EIATTR_SPARSE_MMA_MASK
	.align		4
.L_305:
        /*0038*/ 	.byte	0x03, 0x50
        /*003a*/ 	.short	0x0000


	//----- nvinfo : EIATTR_MAXREG_COUNT
	.align		4
        /*003c*/ 	.byte	0x03, 0x1b
        /*003e*/ 	.short	0x0080


	//----- nvinfo : EIATTR_MERCURY_ISA_VERSION
	.align		4
        /*0040*/ 	.byte	0x03, 0x5f
        /*0042*/ 	.short	0x0101


	//----- nvinfo : EIATTR_EXIT_INSTR_OFFSETS
	.align		4
        /*0044*/ 	.byte	0x04, 0x1c
        /*0046*/ 	.short	(.L_307 - .L_306)


	//   ....[0]....
.L_306:
        /*0048*/ 	.word	0x000001c0


	//   ....[1]....
        /*004c*/ 	.word	0x00000ce0


	//   ....[2]....
        /*0050*/ 	.word	0x00000d40


	//   ....[3]....
        /*0054*/ 	.word	0x000013b0


	//----- nvinfo : EIATTR_MAX_THREADS
	.align		4
.L_307:
        /*0058*/ 	.byte	0x04, 0x05
        /*005a*/ 	.short	(.L_309 - .L_308)
.L_308:
        /*005c*/ 	.word	0x00000200
        /*0060*/ 	.word	0x00000001
        /*0064*/ 	.word	0x00000001


	//----- nvinfo : EIATTR_CRS_STACK_SIZE
	.align		4
.L_309:
        /*0068*/ 	.byte	0x04, 0x1e
        /*006a*/ 	.short	(.L_311 - .L_310)
.L_310:
        /*006c*/ 	.word	0x00000000


	//----- nvinfo : EIATTR_CBANK_PARAM_SIZE
	.align		4
.L_311:
        /*0070*/ 	.byte	0x03, 0x19
        /*0072*/ 	.short	0x0fa2


	//----- nvinfo : EIATTR_PARAM_CBANK
	.align		4
        /*0074*/ 	.byte	0x04, 0x0a
        /*0076*/ 	.short	(.L_313 - .L_312)
	.align		4
.L_312:
        /*0078*/ 	.word	index@(.nv.constant0._ZN2at6native52_GLOBAL__N__ff984223_19_ForeachTernaryOp_cu_5285c63625multi_tensor_apply_kernelINS1_28TensorListScalarListMetadataIN3c107complexIdEELi2EEENS1_26TernaryOpScalarListFunctorIS6_Li2ELi2ELi0EEEJNS0_11LerpFunctorIS6_EEEEEvT_T0_DpT1_)
        /*007c*/ 	.short	0x0210
        /*007e*/ 	.short	0x0fa2


	//----- nvinfo : EIATTR_SW_WAR
	.align		4
.L_313:
        /*0080*/ 	.byte	0x04, 0x36
        /*0082*/ 	.short	(.L_315 - .L_314)
.L_314:
        /*0084*/ 	.word	0x00000008
.L_315:


//--------------------- .nv.info._ZN2at6native52_GLOBAL__N__ff984223_19_ForeachTernaryOp_cu_5285c63625multi_tensor_apply_kernelINS1_28TensorListScalarListMetadataIfLi2EEENS1_26TernaryOpScalarListFunctorIfLi2ELi2ELi0EEEJNS0_11LerpFunctorIfEEEEEvT_T0_DpT1_ --------------------------
	.section	.nv.info._ZN2at6native52_GLOBAL__N__ff984223_19_ForeachTernaryOp_cu_5285c63625multi_tensor_apply_kernelINS1_28TensorListScalarListMetadataIfLi2EEENS1_26TernaryOpScalarListFunctorIfLi2ELi2ELi0EEEJNS0_11LerpFunctorIfEEEEEvT_T0_DpT1_,"",@"SHT_CUDA_INFO"
	.sectionflags	@""
	.align	4


	//----- nvinfo : EIATTR_CUDA_API_VERSION
	.align		4
        /*0000*/ 	.byte	0x04, 0x37
        /*0002*/ 	.short	(.L_317 - .L_316)
.L_316:
        /*0004*/ 	.word	0x00000082


	//----- nvinfo : EIATTR_KPARAM_INFO
	.align		4
.L_317:
        /*0008*/ 	.byte	0x04, 0x17
        /*000a*/ 	.short	(.L_319 - .L_318)
.L_318:
        /*000c*/ 	.word	0x00000000
        /*0010*/ 	.short	0x0002
        /*0012*/ 	.short	0x0d41
        /*0014*/ 	.byte	0x00, 0xf0, 0x05, 0x00


	//----- nvinfo : EIATTR_KPARAM_INFO
	.align		4
.L_319:
        /*0018*/ 	.byte	0x04, 0x17
        /*001a*/ 	.short	(.L_321 - .L_320)
.L_320:
        /*001c*/ 	.word	0x00000000
        /*0020*/ 	.short	0x0001
        /*0022*/ 	.short	0x0d40
        /*0024*/ 	.byte	0x00, 0xf0, 0x05, 0x00


	//----- nvinfo : EIATTR_KPARAM_INFO
	.align		4
.L_321:
        /*0028*/ 	.byte	0x04, 0x17
        /*002a*/ 	.short	(.L_323 - .L_322)
.L_322:
        /*002c*/ 	.word	0x00000000
        /*0030*/ 	.short	0x0000
        /*0032*/ 	.short	0x0000
        /*0034*/ 	.byte	0x00, 0xf0, 0x01, 0x35


	//----- nvinfo : EIATTR_SPARSE_MMA_MASK
	.align		4
.L_323:
        /*0038*/ 	.byte	0x03, 0x50
        /*003a*/ 	.short	0x0000


	//----- nvinfo : EIATTR_MAXREG_COUNT
	.align		4
        /*003c*/ 	.byte	0x03, 0x1b
        /*003e*/ 	.short	0x0080


	//----- nvinfo : EIATTR_MERCURY_ISA_VERSION
	.align		4
        /*0040*/ 	.byte	0x03, 0x5f
        /*0042*/ 	.short	0x0101


	//----- nvinfo : EIATTR_EXIT_INSTR_OFFSETS
	.align		4
        /*0044*/ 	.byte	0x04, 0x1c
        /*0046*/ 	.short	(.L_325 - .L_324)


	//   ....[0]....
.L_324:
        /*0048*/ 	.word	0x00000190


	//   ....[1]....
        /*004c*/ 	.word	0x00000750


	//   ....[2]....
        /*0050*/ 	.word	0x000007b0


	//   ....[3]....
        /*0054*/ 	.word	0x000009e0


	//----- nvinfo : EIATTR_MAX_THREADS
	.align		4
.L_325:
        /*0058*/ 	.byte	0x04, 0x05
        /*005a*/ 	.short	(.L_327 - .L_326)
.L_326:
        /*005c*/ 	.word	0x00000200
        /*0060*/ 	.word	0x00000001
        /*0064*/ 	.word	0x00000001


	//----- nvinfo : EIATTR_CRS_STACK_SIZE
	.align		4
.L_327:
        /*0068*/ 	.byte	0x04, 0x1e
        /*006a*/ 	.short	(.L_329 - .L_328)
.L_328:
        /*006c*/ 	.word	0x00000000


	//----- nvinfo : EIATTR_CBANK_PARAM_SIZE
	.align		4
.L_329:
        /*0070*/ 	.byte	0x03, 0x19
        /*0072*/ 	.short	0x0d42


	//----- nvinfo : EIATTR_PARAM_CBANK
	.align		4
        /*0074*/ 	.byte	0x04, 0x0a
        /*0076*/ 	.short	(.L_331 - .L_330)
	.align		4
.L_330:
        /*0078*/ 	.word	index@(.nv.constant0._ZN2at6native52_GLOBAL__N__ff984223_19_ForeachTernaryOp_cu_5285c63625multi_tensor_apply_kernelINS1_28TensorListScalarListMetadataIfLi2EEENS1_26TernaryOpScalarListFunctorIfLi2ELi2ELi0EEEJNS0_11LerpFunctorIfEEEEEvT_T0_DpT1_)
        /*007c*/ 	.short	0x0210
        /*007e*/ 	.short	0x0d42


	//----- nvinfo : EIATTR_SW_WAR
	.align		4
.L_331:
        /*0080*/ 	.byte	0x04, 0x36
        /*0082*/ 	.short	(.L_333 - .L_332)
.L_332:
        /*0084*/ 	.word	0x00000008
.L_333:


//--------------------- .nv.info._ZN2at6native52_GLOBAL__N__ff984223_19_ForeachTernaryOp_cu_5285c63625multi_tensor_apply_kernelINS1_28TensorListScalarListMetadataIdLi2EEENS1_26TernaryOpScalarListFunctorIdLi2ELi2ELi0EEEJNS0_11LerpFunctorIdEEEEEvT_T0_DpT1_ --------------------------
	.section	.nv.info._ZN2at6native52_GLOBAL__N__ff984223_19_ForeachTernaryOp_cu_5285c63625multi_tensor_apply_kernelINS1_28TensorListScalarListMetadataIdLi2EEENS1_26TernaryOpScalarListFunctorIdLi2ELi2ELi0EEEJNS0_11LerpFunctorIdEEEEEvT_T0_DpT1_,"",@"SHT_CUDA_INFO"
	.sectionflags	@""
	.align	4


	//----- nvinfo : EIATTR_CUDA_API_VERSION
	.align		4
        /*0000*/ 	.byte	0x04, 0x37
        /*0002*/ 	.short	(.L_335 - .L_334)
.L_334:
        /*0004*/ 	.word	0x00000082


	//----- nvinfo : EIATTR_KPARAM_INFO
	.align		4
.L_335:
        /*0008*/ 	.byte	0x04, 0x17
        /*000a*/ 	.short	(.L_337 - .L_336)
.L_336:
        /*000c*/ 	.word	0x00000000
        /*0010*/ 	.short	0x0002
        /*0012*/ 	.short	0x0e41
        /*0014*/ 	.byte	0x00, 0xf0, 0x05, 0x00


	//----- nvinfo : EIATTR_KPARAM_INFO
	.align		4
.L_337:
        /*0018*/ 	.byte	0x04, 0x17
        /*001a*/ 	.short	(.L_339 - .L_338)
.L_338:
        /*001c*/ 	.word	0x00000000
        /*0020*/ 	.short	0x0001
        /*0022*/ 	.short	0x0e40
        /*0024*/ 	.byte	0x00, 0xf0, 0x05, 0x00


	//----- nvinfo : EIATTR_KPARAM_INFO
	.align		4
.L_339:
        /*0028*/ 	.byte	0x04, 0x17
        /*002a*/ 	.short	(.L_341 - .L_340)
.L_340:
        /*002c*/ 	.word	0x00000000
        /*0030*/ 	.short	0x0000
        /*0032*/ 	.short	0x0000
        /*0034*/ 	.byte	0x00, 0xf0, 0x01, 0x39


	//----- nvinfo : EIATTR_SPARSE_MMA_MASK
	.align		4
.L_341:
        /*0038*/ 	.byte	0x03, 0x50
        /*003a*/ 	.short	0x0000


	//----- nvinfo : EIATTR_MAXREG_COUNT
	.align		4
        /*003c*/ 	.byte	0x03, 0x1b
        /*003e*/ 	.short	0x0080


	//----- nvinfo : EIATTR_MERCURY_ISA_VERSION
	.align		4
        /*0040*/ 	.byte	0x03, 0x5f
        /*0042*/ 	.short	0x0101


	//----- nvinfo : EIATTR_EXIT_INSTR_OFFSETS
	.align		4
        /*0044*/ 	.byte	0x04, 0x1c
        /*0046*/ 	.short	(.L_343 - .L_342)


	//   ....[0]....
.L_342:
        /*0048*/ 	.word	0x00000190


	//   ....[1]....
        /*004c*/ 	.word	0x00000890


	//   ....[2]....
        /*0050*/ 	.word	0x000008f0


	//   ....[3]....
        /*0054*/ 	.word	0x00000c90


	//----- nvinfo : EIATTR_MAX_THREADS
	.align		4
.L_343:
        /*0058*/ 	.byte	0x04, 0x05
        /*005a*/ 	.short	(.L_345 - .L_344)
.L_344:
        /*005c*/ 	.word	0x00000200
        /*0060*/ 	.word	0x00000001
        /*0064*/ 	.word	0x00000001


	//----- nvinfo : EIATTR_CRS_STACK_SIZE
	.align		4
.L_345:
        /*0068*/ 	.byte	0x04, 0x1e
        /*006a*/ 	.short	(.L_347 - .L_346)
.L_346:
        /*006c*/ 	.word	0x00000000


	//----- nvinfo : EIATTR_CBANK_PARAM_SIZE
	.align		4
.L_347:
        /*0070*/ 	.byte	0x03, 0x19
        /*0072*/ 	.short	0x0e42


	//----- nvinfo : EIATTR_PARAM_CBANK
	.align		4
        /*0074*/ 	.byte	0x04, 0x0a
        /*0076*/ 	.short	(.L_349 - .L_348)
	.align		4
.L_348:
        /*0078*/ 	.word	index@(.nv.constant0._ZN2at6native52_GLOBAL__N__ff984223_19_ForeachTernaryOp_cu_5285c63625multi_tensor_apply_kernelINS1_28TensorListScalarListMetadataIdLi2EEENS1_26TernaryOpScalarListFunctorIdLi2ELi2ELi0EEEJNS0_11LerpFunctorIdEEEEEvT_T0_DpT1_)
        /*007c*/ 	.short	0x0210
        /*007e*/ 	.short	0x0e42


	//----- nvinfo : EIATTR_SW_WAR
	.align		4
.L_349:
        /*0080*/ 	.byte	0x04, 0x36
        /*0082*/ 	.short	(.L_351 - .L_350)
.L_350:
        /*0084*/ 	.word	0x00000008
.L_351:


//--------------------- .nv.info._ZN2at6native52_GLOBAL__N__ff984223_19_ForeachTernaryOp_cu_5285c63625multi_tensor_apply_kernelINS1_28TensorListScalarListMetadataIfLi3EEENS1_26TernaryOpScalarListFunctorIN3c108BFloat16ELi3ELi2ELi2EEEJNS0_11LerpFunctorIfEEEEEvT_T0_DpT1_ --------------------------
	.section	.nv.info._ZN2at6native52_GLOBAL__N__ff984223_19_ForeachTernaryOp_cu_5285c63625multi_tensor_apply_kernelINS1_28TensorListScalarListMetadataIfLi3EEENS1_26TernaryOpScalarListFunctorIN3c108BFloat16ELi3ELi2ELi2EEEJNS0_11LerpFunctorIfEEEEEvT_T0_DpT1_,"",@"SHT_CUDA_INFO"
	.sectionflags	@""
	.align	4


	//----- nvinfo : EIATTR_CUDA_API_VERSION
	.align		4
        /*0000*/ 	.byte	0x04, 0x37
        /*0002*/ 	.short	(.L_353 - .L_352)
.L_352:
        /*0004*/ 	.word	0x00000082


	//----- nvinfo : EIATTR_KPARAM_INFO
	.align		4
.L_353:
        /*0008*/ 	.byte	0x04, 0x17
        /*000a*/ 	.short	(.L_355 - .L_354)
.L_354:
        /*000c*/ 	.word	0x00000000
        /*0010*/ 	.short	0x0002
        /*0012*/ 	.short	0x0d01
        /*0014*/ 	.byte	0x00, 0xf0, 0x05, 0x00


	//----- nvinfo : EIATTR_KPARAM_INFO
	.align		4
.L_355:
        /*0018*/ 	.byte	0x04, 0x17
        /*001a*/ 	.short	(.L_357 - .L_356)
.L_356:
        /*001c*/ 	.word	0x00000000
        /*0020*/ 	.short	0x0001
        /*0022*/ 	.short	0x0d00
        /*0024*/ 	.byte	0x00, 0xf0, 0x05, 0x00


	//----- nvinfo : EIATTR_KPARAM_INFO
	.align		4
.L_357:
        /*0028*/ 	.byte	0x04, 0x17
        /*002a*/ 	.short	(.L_359 - .L_358)
.L_358:
        /*002c*/ 	.word	0x00000000
        /*0030*/ 	.short	0x0000
        /*0032*/ 	.short	0x0000
        /*0034*/ 	.byte	0x00, 0xf0, 0x01, 0x34


	//----- nvinfo : EIATTR_SPARSE_MMA_MASK
	.align		4
.L_359:
        /*0038*/ 	.byte	0x03, 0x50
        /*003a*/ 	.short	0x0000


	//----- nvinfo : EIATTR_MAXREG_COUNT
	.align		4
        /*003c*/ 	.byte	0x03, 0x1b
        /*003e*/ 	.short	0x0080


	//----- nvinfo : EIATTR_MERCURY_ISA_VERSION
	.align		4
        /*0040*/ 	.byte	0x03, 0x5f
        /*0042*/ 	.short	0x0101


	//----- nvinfo : EIATTR_EXIT_INSTR_OFFSETS
	.align		4
        /*0044*/ 	.byte	0x04, 0x1c
        /*0046*/ 	.short	(.L_361 - .L_360)


	//   ....[0]....
.L_360:
        /*0048*/ 	.word	0x000001e0


	//   ....[1]....
        /*004c*/ 	.word	0x00000890


	//   ....[2]....
        /*0050*/ 	.word	0x000008f0


	//   ....[3]....
        /*0054*/ 	.word	0x00000c40


	//----- nvinfo : EIATTR_MAX_THREADS
	.align		4
.L_361:
        /*0058*/ 	.byte	0x04, 0x05
        /*005a*/ 	.short	(.L_363 - .L_362)
.L_362:
        /*005c*/ 	.word	0x00000200
        /*0060*/ 	.word	0x00000001
        /*0064*/ 	.word	0x00000001


	//----- nvinfo : EIATTR_CRS_STACK_SIZE
	.align		4
.L_363:
        /*0068*/ 	.byte	0x04, 0x1e
        /*006a*/ 	.short	(.L_365 - .L_364)
.L_364:
        /*006c*/ 	.word	0x00000000


	//----- nvinfo : EIATTR_CBANK_PARAM_SIZE
	.align		4
.L_365:
        /*0070*/ 	.byte	0x03, 0x19
        /*0072*/ 	.short	0x0d02


	//----- nvinfo : EIATTR_PARAM_CBANK
	.align		4
        /*0074*/ 	.byte	0x04, 0x0a
        /*0076*/ 	.short	(.L_367 - .L_366)
	.align		4
.L_366:
        /*0078*/ 	.word	index@(.nv.constant0._ZN2at6native52_GLOBAL__N__ff984223_19_ForeachTernaryOp_cu_5285c63625multi_tensor_apply_kernelINS1_28TensorListScalarListMetadataIfLi3EEENS1_26TernaryOpScalarListFunctorIN3c108BFloat16ELi3ELi2ELi2EEEJNS0_11LerpFunctorIfEEEEEvT_T0_DpT1_)
        /*007c*/ 	.short	0x0210
        /*007e*/ 	.short	0x0d02


	//----- nvinfo : EIATTR_SW_WAR
	.align		4
.L_367:
        /*0080*/ 	.byte	0x04, 0x36
        /*0082*/ 	.short	(.L_369 - .L_368)
.L_368:
        /*0084*/ 	.word	0x00000008
.L_369:


//--------------------- .nv.info._ZN2at6native52_GLOBAL__N__ff984223_19_ForeachTernaryOp_cu_5285c63625multi_tensor_apply_kernelINS1_28TensorListScalarListMetadataIfLi3EEENS1_26TernaryOpScalarListFunctorIN3c104HalfELi3ELi2ELi2EEEJNS0_11LerpFunctorIfEEEEEvT_T0_DpT1_ --------------------------
	.section	.nv.info._ZN2at6native52_GLOBAL__N__ff984223_19_ForeachTernaryOp_cu_5285c63625multi_tensor_apply_kernelINS1_28TensorListScalarListMetadataIfLi3EEENS1_26TernaryOpScalarListFunctorIN3c104HalfELi3ELi2ELi2EEEJNS0_11LerpFunctorIfEEEEEvT_T0_DpT1_,"",@"SHT_CUDA_INFO"
	.sectionflags	@""
	.align	4


	//----- nvinfo : EIATTR_CUDA_API_VERSION
	.align		4
        /*0000*/ 	.byte	0x04, 0x37
        /*0002*/ 	.short	(.L_371 - .L_370)
.L_370:
        /*0004*/ 	.word	0x00000082


	//----- nvinfo : EIATTR_KPARAM_INFO
	.align		4
.L_371:
        /*0008*/ 	.byte	0x04, 0x17
        /*000a*/ 	.short	(.L_373 - .L_372)
.L_372:
        /*000c*/ 	.word	0x00000000
        /*0010*/ 	.short	0x0002
        /*0012*/ 	.short	0x0d01
        /*0014*/ 	.byte	0x00, 0xf0, 0x05, 0x00


	//----- nvinfo : EIATTR_KPARAM_INFO
	.align		4
.L_373:
        /*0018*/ 	.byte	0x04, 0x17
        /*001a*/ 	.short	(.L_375 - .L_374)
.L_374:
        /*001c*/ 	.word	0x00000000
        /*0020*/ 	.short	0x0001
        /*0022*/ 	.short	0x0d00
        /*0024*/ 	.byte	0x00, 0xf0, 0x05, 0x00


	//----- nvinfo : EIATTR_KPARAM_INFO
	.align		4
.L_375:
        /*0028*/ 	.byte	0x04, 0x17
        /*002a*/ 	.short	(.L_377 - .L_376)
.L_376:
        /*002c*/ 	.word	0x00000000
        /*0030*/ 	.short	0x0000
        /*0032*/ 	.short	0x0000
        /*0034*/ 	.byte	0x00, 0xf0, 0x01, 0x34


	//----- nvinfo : EIATTR_SPARSE_MMA_MASK
	.align		4
.L_377:
        /*0038*/ 	.byte	0x03, 0x50
        /*003a*/ 	.short	0x0000


	//----- nvinfo : EIATTR_MAXREG_COUNT
	.align		4
        /*003c*/ 	.byte	0x03, 0x1b
        /*003e*/ 	.short	0x0080


	//----- nvinfo : EIATTR_MERCURY_ISA_VERSION
	.align		4
        /*0040*/ 	.byte	0x03, 0x5f
        /*0042*/ 	.short	0x0101


	//----- nvinfo : EIATTR_EXIT_INSTR_OFFSETS
	.align		4
        /*0044*/ 	.byte	0x04, 0x1c
        /*0046*/ 	.short	(.L_379 - .L_378)


	//   ....[0]....
.L_378:
        /*0048*/ 	.word	0x000001e0


	//   ....[1]....
        /*004c*/ 	.word	0x00000890


	//   ....[2]....
        /*0050*/ 	.word	0x000008f0


	//   ....[3]....
        /*0054*/ 	.word	0x00000c00


	//----- nvinfo : EIATTR_MAX_THREADS
	.align		4
.L_379:
        /*0058*/ 	.byte	0x04, 0x05
        /*005a*/ 	.short	(.L_381 - .L_380)
.L_380:
        /*005c*/ 	.word	0x00000200
        /*0060*/ 	.word	0x00000001
        /*0064*/ 	.word	0x00000001


	//----- nvinfo : EIATTR_CRS_STACK_SIZE
	.align		4
.L_381:
        /*0068*/ 	.byte	0x04, 0x1e
        /*006a*/ 	.short	(.L_383 - .L_382)
.L_382:
        /*006c*/ 	.word	0x00000000


	//----- nvinfo : EIATTR_CBANK_PARAM_SIZE
	.align		4
.L_383:
        /*0070*/ 	.byte	0x03, 0x19
        /*0072*/ 	.short	0x0d02


	//----- nvinfo : EIATTR_PARAM_CBANK
	.align		4
        /*0074*/ 	.byte	0x04, 0x0a
        /*0076*/ 	.short	(.L_385 - .L_384)
	.align		4
.L_384:
        /*0078*/ 	.word	index@(.nv.constant0._ZN2at6native52_GLOBAL__N__ff984223_19_ForeachTernaryOp_cu_5285c63625multi_tensor_apply_kernelINS1_28TensorListScalarListMetadataIfLi3EEENS1_26TernaryOpScalarListFunctorIN3c104HalfELi3ELi2ELi2EEEJNS0_11LerpFunctorIfEEEEEvT_T0_DpT1_)
        /*007c*/ 	.short	0x0210
        /*007e*/ 	.short	0x0d02


	//----- nvinfo : EIATTR_SW_WAR
	.align		4
.L_385:
        /*0080*/ 	.byte	0x04, 0x36
        /*0082*/ 	.short	(.L_387 - .L_386)
.L_386:
        /*0084*/ 	.word	0x00000008
.L_387:


//--------------------- .nv.info._ZN2at6native52_GLOBAL__N__ff984223_19_ForeachTernaryOp_cu_5285c63625multi_tensor_apply_kernelINS1_28TensorListScalarListMetadataIN3c107complexIfEELi3EEENS1_26TernaryOpScalarListFunctorIS6_Li3ELi2ELi2EEEJNS0_11LerpFunctorIS6_EEEEEvT_T0_DpT1_ --------------------------
	.section	.nv.info._ZN2at6native52_GLOBAL__N__ff984223_19_ForeachTernaryOp_cu_5285c63625multi_tensor_apply_kernelINS1_28TensorListScalarListMetadataIN3c107complexIfEELi3EEENS1_26TernaryOpScalarListFunctorIS6_Li3ELi2ELi2EEEJNS0_11LerpFunctorIS6_EEEEEvT_T0_DpT1_,"",@"SHT_CUDA_INFO"
	.sectionflags	@""
	.align	4


	//----- nvinfo : EIATTR_CUDA_API_VERSION
	.align		4
        /*0000*/ 	.byte	0x04, 0x37
        /*0002*/ 	.short	(.L_389 - .L_388)
.L_388:
        /*0004*/ 	.word	0x00000082


	//----- nvinfo : EIATTR_KPARAM_INFO
	.align		4
.L_389:
        /*0008*/ 	.byte	0x04, 0x17
        /*000a*/ 	.short	(.L_391 - .L_390)
.L_390:
        /*000c*/ 	.word	0x00000000
        /*0010*/ 	.short	0x0002
        /*0012*/ 	.short	0x0dc1
        /*0014*/ 	.byte	0x00, 0xf0, 0x05, 0x00


	//----- nvinfo : EIATTR_KPARAM_INFO
	.align		4
.L_391:
        /*0018*/ 	.byte	0x04, 0x17
        /*001a*/ 	.short	(.L_393 - .L_392)
.L_392:
        /*001c*/ 	.word	0x00000000
        /*0020*/ 	.short	0x0001
        /*0022*/ 	.short	0x0dc0
        /*0024*/ 	.byte	0x00, 0xf0, 0x05, 0x00


	//----- nvinfo : EIATTR_KPARAM_INFO
	.align		4
.L_393:
        /*0028*/ 	.byte	0x04, 0x17
        /*002a*/ 	.short	(.L_395 - .L_394)
.L_394:
        /*002c*/ 	.word	0x00000000
        /*0030*/ 	.short	0x0000
        /*0032*/ 	.short	0x0000
        /*0034*/ 	.byte	0x00, 0xf0, 0x01, 0x37


	//----- nvinfo : EIATTR_SPARSE_MMA_MASK
	.align		4
.L_395:
        /*0038*/ 	.byte	0x03, 0x50
        /*003a*/ 	.short	0x0000


	//----- nvinfo : EIATTR_MAXREG_COUNT
	.align		4
        /*003c*/ 	.byte	0x03, 0x1b
        /*003e*/ 	.short	0x0080


	//----- nvinfo : EIATTR_MERCURY_ISA_VERSION
	.align		4
        /*0040*/ 	.byte	0x03, 0x5f
        /*0042*/ 	.short	0x0101


	//----- nvinfo : EIATTR_EXIT_INSTR_OFFSETS
	.align		4
        /*0044*/ 	.byte	0x04, 0x1c
        /*0046*/ 	.short	(.L_397 - .L_396)


	//   ....[0]....
.L_396:
        /*0048*/ 	.word	0x000001c0


	//   ....[1]....
        /*004c*/ 	.word	0x00000c10


	//   ....[2]....
        /*0050*/ 	.word	0x00000c70


	//   ....[3]....
        /*0054*/ 	.word	0x00001260


	//----- nvinfo : EIATTR_MAX_THREADS
	.align		4
.L_397:
        /*0058*/ 	.byte	0x04, 0x05
        /*005a*/ 	.short	(.L_399 - .L_398)
.L_398:
        /*005c*/ 	.word	0x00000200
        /*0060*/ 	.word	0x00000001
        /*0064*/ 	.word	0x00000001


	//----- nvinfo : EIATTR_CRS_STACK_SIZE
	.align		4
.L_399:
        /*0068*/ 	.byte	0x04, 0x1e
        /*006a*/ 	.short	(.L_401 - .L_400)
.L_400:
        /*006c*/ 	.word	0x00000000


	//----- nvinfo : EIATTR_CBANK_PARAM_SIZE
	.align		4
.L_401:
        /*0070*/ 	.byte	0x03, 0x19
        /*0072*/ 	.short	0x0dc2


	//----- nvinfo : EIATTR_PARAM_CBANK
	.align		4
        /*0074*/ 	.byte	0x04, 0x0a
        /*0076*/ 	.short	(.L_403 - .L_402)
	.align		4
.L_402:
        /*0078*/ 	.word	index@(.nv.constant0._ZN2at6native52_GLOBAL__N__ff984223_19_ForeachTernaryOp_cu_5285c63625multi_tensor_apply_kernelINS1_28TensorListScalarListMetadataIN3c107complexIfEELi3EEENS1_26TernaryOpScalarListFunctorIS6_Li3ELi2ELi2EEEJNS0_11LerpFunctorIS6_EEEEEvT_T0_DpT1_)
        /*007c*/ 	.short	0x0210
        /*007e*/ 	.short	0x0dc2


	//----- nvinfo : EIATTR_SW_WAR
	.align		4
.L_403:
        /*0080*/ 	.byte	0x04, 0x36
        /*0082*/ 	.short	(.L_405 - .L_404)
.L_404:
        /*0084*/ 	.word	0x00000008
.L_405:


//--------------------- .nv.info._ZN2at6native52_GLOBAL__N__ff984223_19_ForeachTernaryOp_cu_5285c63625multi_tensor_apply_kernelINS1_28TensorListScalarListMetadataIN3c107complexIdEELi3EEENS1_26TernaryOpScalarListFunctorIS6_Li3ELi2ELi2EEEJNS0_11LerpFunctorIS6_EEEEEvT_T0_DpT1_ --------------------------
	.section	.nv.info._ZN2at6native52_GLOBAL__N__ff984223_19_ForeachTernaryOp_cu_5285c63625multi_tensor_apply_kernelINS1_28TensorListScalarListMetadataIN3c107complexIdEELi3EEENS1_26TernaryOpScalarListFunctorIS6_Li3ELi2ELi2EEEJNS0_11LerpFunctorIS6_EEEEEvT_T0_DpT1_,"",@"SHT_CUDA_INFO"
	.sectionflags	@""
	.align	4


	//----- nvinfo : EIATTR_CUDA_API_VERSION
	.align		4
        /*0000*/ 	.byte	0x04, 0x37
        /*0002*/ 	.short	(.L_407 - .L_406)
.L_406:
        /*0004*/ 	.word	0x00000082


	//----- nvinfo : EIATTR_KPARAM_INFO
	.align		4
.L_407:
        /*0008*/ 	.byte	0x04, 0x17
        /*000a*/ 	.short	(.L_409 - .L_408)
.L_408:
        /*000c*/ 	.word	0x00000000
        /*0010*/ 	.short	0x0002
        /*0012*/ 	.short	0x0f41
        /*0014*/ 	.byte	0x00, 0xf0, 0x05, 0x00


	//----- nvinfo : EIATTR_KPARAM_INFO
	.align		4
.L_409:
        /*0018*/ 	.byte	0x04, 0x17
        /*001a*/ 	.short	(.L_411 - .L_410)
.L_410:
        /*001c*/ 	.word	0x00000000
        /*0020*/ 	.short	0x0001
        /*0022*/ 	.short	0x0f40
        /*0024*/ 	.byte	0x00, 0xf0, 0x05, 0x00


	//----- nvinfo : EIATTR_KPARAM_INFO
	.align		4
.L_411:
        /*0028*/ 	.byte	0x04, 0x17
        /*002a*/ 	.short	(.L_413 - .L_412)
.L_412:
        /*002c*/ 	.word	0x00000000
        /*0030*/ 	.short	0x0000
        /*0032*/ 	.short	0x0000
        /*0034*/ 	.byte	0x00, 0xf0, 0x01, 0x3d


	//----- nvinfo : EIATTR_SPARSE_MMA_MASK
	.align		4
.L_413:
        /*0038*/ 	.byte	0x03, 0x50
        /*003a*/ 	.short	0x0000


	//----- nvinfo : EIATTR_MAXREG_COUNT
	.align		4
        /*003c*/ 	.byte	0x03, 0x1b
        /*003e*/ 	.short	0x0080


	//----- nvinfo : EIATTR_MERCURY_ISA_VERSION
	.align		4
        /*0040*/ 	.byte	0x03, 0x5f
        /*0042*/ 	.short	0x0101


	//----- nvinfo : EIATTR_EXIT_INSTR_OFFSETS
	.align		4
        /*0044*/ 	.byte	0x04, 0x1c
        /*0046*/ 	.short	(.L_415 - .L_414)


	//   ....[0]....
.L_414:
        /*0048*/ 	.word	0x000001f0


	//   ....[1]....
        /*004c*/ 	.word	0x00000d10


	//   ....[2]....
        /*0050*/ 	.word	0x00000d70


	//   ....[3]....
        /*0054*/ 	.word	0x00001400


	//----- nvinfo : EIATTR_MAX_THREADS
	.align		4
.L_415:
        /*0058*/ 	.byte	0x04, 0x05
        /*005a*/ 	.short	(.L_417 - .L_416)
.L_416:
        /*005c*/ 	.word	0x00000200
        /*0060*/ 	.word	0x00000001
        /*0064*/ 	.word	0x00000001


	//----- nvinfo : EIATTR_CRS_STACK_SIZE
	.align		4
.L_417:
        /*0068*/ 	.byte	0x04, 0x1e
        /*006a*/ 	.short	(.L_419 - .L_418)
.L_418:
        /*006c*/ 	.word	0x00000000


	//----- nvinfo : EIATTR_CBANK_PARAM_SIZE
	.align		4
.L_419:
        /*0070*/ 	.byte	0x03, 0x19
        /*0072*/ 	.short	0x0f42


	//----- nvinfo : EIATTR_PARAM_CBANK
	.align		4
        /*0074*/ 	.byte	0x04, 0x0a
        /*0076*/ 	.short	(.L_421 - .L_420)
	.align		4
.L_420:
        /*0078*/ 	.word	index@(.nv.constant0._ZN2at6native52_GLOBAL__N__ff984223_19_ForeachTernaryOp_cu_5285c63625multi_tensor_apply_kernelINS1_28TensorListScalarListMetadataIN3c107complexIdEELi3EEENS1_26TernaryOpScalarListFunctorIS6_Li3ELi2ELi2EEEJNS0_11LerpFunctorIS6_EEEEEvT_T0_DpT1_)
        /*007c*/ 	.short	0x0210
        /*007e*/ 	.short	0x0f42


	//----- nvinfo : EIATTR_SW_WAR
	.align		4
.L_421:
        /*0080*/ 	.byte	0x04, 0x36
        /*0082*/ 	.short	(.L_423 - .L_422)
.L_422:
        /*0084*/ 	.word	0x00000008
.L_423:


//--------------------- .nv.info._ZN2at6native52_GLOBAL__N__ff984223_19_ForeachTernaryOp_cu_5285c63625multi_tensor_apply_kernelINS1_28TensorListScalarListMetadataIfLi3EEENS1_26TernaryOpScalarListFunctorIfLi3ELi2ELi2EEEJNS0_11LerpFunctorIfEEEEEvT_T0_DpT1_ --------------------------
	.section	.nv.info._ZN2at6native52_GLOBAL__N__ff984223_19_ForeachTernaryOp_cu_5285c63625multi_tensor_apply_kernelINS1_28TensorListScalarListMetadataIfLi3EEENS1_26TernaryOpScalarListFunctorIfLi3ELi2ELi2EEEJNS0_11LerpFunctorIfEEEEEvT_T0_DpT1_,"",@"SHT_CUDA_INFO"
	.sectionflags	@""
	.align	4


	//----- nvinfo : EIATTR_CUDA_API_VERSION
	.align		4
        /*0000*/ 	.byte	0x04, 0x37
        /*0002*/ 	.short	(.L_425 - .L_424)
.L_424:
        /*0004*/ 	.word	0x00000082


	//----- nvinfo : EIATTR_KPARAM_INFO
	.align		4
.L_425:
        /*0008*/ 	.byte	0x04, 0x17
        /*000a*/ 	.short	(.L_427 - .L_426)
.L_426:
        /*000c*/ 	.word	0x00000000
        /*0010*/ 	.short	0x0002
        /*0012*/ 	.short	0x0d01
        /*0014*/ 	.byte	0x00, 0xf0, 0x05, 0x00


	//----- nvinfo : EIATTR_KPARAM_INFO
	.align		4
.L_427:
        /*0018*/ 	.byte	0x04, 0x17
        /*001a*/ 	.short	(.L_429 - .L_428)
.L_428:
        /*001c*/ 	.word	0x00000000
        /*0020*/ 	.short	0x0001
        /*0022*/ 	.short	0x0d00
        /*0024*/ 	.byte	0x00, 0xf0, 0x05, 0x00


	//----- nvinfo : EIATTR_KPARAM_INFO
	.align		4
.L_429:
        /*0028*/ 	.byte	0x04, 0x17
        /*002a*/ 	.short	(.L_431 - .L_430)
.L_430:
        /*002c*/ 	.word	0x00000000
        /*0030*/ 	.short	0x0000
        /*0032*/ 	.short	0x0000
        /*0034*/ 	.byte	0x00, 0xf0, 0x01, 0x34


	//----- nvinfo : EIATTR_SPARSE_MMA_MASK
	.align		4
.L_431:
        /*0038*/ 	.byte	0x03, 0x50
        /*003a*/ 	.short	0x0000


	//----- nvinfo : EIATTR_MAXREG_COUNT
	.align		4
        /*003c*/ 	.byte	0x03, 0x1b
        /*003e*/ 	.short	0x0080


	//----- nvinfo : EIATTR_MERCURY_ISA_VERSION
	.align		4
        /*0040*/ 	.byte	0x03, 0x5f
        /*0042*/ 	.short	0x0101


	//----- nvinfo : EIATTR_EXIT_INSTR_OFFSETS
	.align		4
        /*0044*/ 	.byte	0x04, 0x1c
        /*0046*/ 	.short	(.L_433 - .L_432)


	//   ....[0]....
.L_432:
        /*0048*/ 	.word	0x000001e0


	//   ....[1]....
        /*004c*/ 	.word	0x000007b0


	//   ....[2]....
        /*0050*/ 	.word	0x00000810


	//   ....[3]....
        /*0054*/ 	.word	0x00000a80


	//----- nvinfo : EIATTR_MAX_THREADS
	.align		4
.L_433:
        /*0058*/ 	.byte	0x04, 0x05
        /*005a*/ 	.short	(.L_435 - .L_434)
.L_434:
        /*005c*/ 	.word	0x00000200
        /*0060*/ 	.word	0x00000001
        /*0064*/ 	.word	0x00000001


	//----- nvinfo : EIATTR_CRS_STACK_SIZE
	.align		4
.L_435:
        /*0068*/ 	.byte	0x04, 0x1e
        /*006a*/ 	.short	(.L_437 - .L_436)
.L_436:
        /*006c*/ 	.word	0x00000000


	//----- nvinfo : EIATTR_CBANK_PARAM_SIZE
	.align		4
.L_437:
        /*0070*/ 	.byte	0x03, 0x19
        /*0072*/ 	.short	0x0d02


	//----- nvinfo : EIATTR_PARAM_CBANK
	.align		4
        /*0074*/ 	.byte	0x04, 0x0a
        /*0076*/ 	.short	(.L_439 - .L_438)
	.align		4
.L_438:
        /*0078*/ 	.word	index@(.nv.constant0._ZN2at6native52_GLOBAL__N__ff984223_19_ForeachTernaryOp_cu_5285c63625multi_tensor_apply_kernelINS1_28TensorListScalarListMetadataIfLi3EEENS1_26TernaryOpScalarListFunctorIfLi3ELi2ELi2EEEJNS0_11LerpFunctorIfEEEEEvT_T0_DpT1_)
        /*007c*/ 	.short	0x0210
        /*007e*/ 	.short	0x0d02


	//----- nvinfo : EIATTR_SW_WAR
	.align		4
.L_439:
        /*0080*/ 	.byte	0x04, 0x36
        /*0082*/ 	.short	(.L_441 - .L_440)
.L_440:
        /*0084*/ 	.word	0x00000008
.L_441:


//--------------------- .nv.info._ZN2at6native52_GLOBAL__N__ff984223_19_ForeachTernaryOp_cu_5285c63625multi_tensor_apply_kernelINS1_28TensorListScalarListMetadataIdLi3EEENS1_26TernaryOpScalarListFunctorIdLi3ELi2ELi2EEEJNS0_11LerpFunctorIdEEEEEvT_T0_DpT1_ --------------------------
	.section	.nv.info._ZN2at6native52_GLOBAL__N__ff984223_19_ForeachTernaryOp_cu_5285c63625multi_tensor_apply_kernelINS1_28TensorListScalarListMetadataIdLi3EEENS1_26TernaryOpScalarListFunctorIdLi3ELi2ELi2EEEJNS0_11LerpFunctorIdEEEEEvT_T0_DpT1_,"",@"SHT_CUDA_INFO"
	.sectionflags	@""
	.align	4


	//----- nvinfo : EIATTR_CUDA_API_VERSION
	.align		4
        /*0000*/ 	.byte	0x04, 0x37
        /*0002*/ 	.short	(.L_443 - .L_442)
.L_442:
        /*0004*/ 	.word	0x00000082


	//----- nvinfo : EIATTR_KPARAM_INFO
	.align		4
.L_443:
        /*0008*/ 	.byte	0x04, 0x17
        /*000a*/ 	.short	(.L_445 - .L_444)
.L_444:
        /*000c*/ 	.word	0x00000000
        /*0010*/ 	.short	0x0002
        /*0012*/ 	.short	0x0dc1
        /*0014*/ 	.byte	0x00, 0xf0, 0x05, 0x00


	//----- nvinfo : EIATTR_KPARAM_INFO
	.align		4
.L_445:
        /*0018*/ 	.byte	0x04, 0x17
        /*001a*/ 	.short	(.L_447 - .L_446)
.L_446:
        /*001c*/ 	.word	0x00000000
        /*0020*/ 	.short	0x0001
        /*0022*/ 	.short	0x0dc0
        /*0024*/ 	.byte	0x00, 0xf0, 0x05, 0x00


	//----- nvinfo : EIATTR_KPARAM_INFO
	.align		4
.L_447:
        /*0028*/ 	.byte	0x04, 0x17
        /*002a*/ 	.short	(.L_449 - .L_448)
.L_448:
        /*002c*/ 	.word	0x00000000
        /*0030*/ 	.short	0x0000
        /*0032*/ 	.short	0x0000
        /*0034*/ 	.byte	0x00, 0xf0, 0x01, 0x37


	//----- nvinfo : EIATTR_SPARSE_MMA_MASK
	.align		4
.L_449:
        /*0038*/ 	.byte	0x03, 0x50
        /*003a*/ 	.short	0x0000


	//----- nvinfo : EIATTR_MAXREG_COUNT
	.align		4
        /*003c*/ 	.byte	0x03, 0x1b
        /*003e*/ 	.short	0x0080


	//----- nvinfo : EIATTR_MERCURY_ISA_VERSION
	.align		4
        /*0040*/ 	.byte	0x03, 0x5f
        /*0042*/ 	.short	0x0101


	//----- nvinfo : EIATTR_EXIT_INSTR_OFFSETS
	.align		4
        /*0044*/ 	.byte	0x04, 0x1c
        /*0046*/ 	.short	(.L_451 - .L_450)


	//   ....[0]....
.L_450:
        /*0048*/ 	.word	0x000001c0


	//   ....[1]....
        /*004c*/ 	.word	0x000008c0


	//   ....[2]....
        /*0050*/ 	.word	0x00000920


	//   ....[3]....
        /*0054*/ 	.word	0x00000ca0


	//----- nvinfo : EIATTR_MAX_THREADS
	.align		4
.L_451:
        /*0058*/ 	.byte	0x04, 0x05
        /*005a*/ 	.short	(.L_453 - .L_452)
.L_452:
        /*005c*/ 	.word	0x00000200
        /*0060*/ 	.word	0x00000001
        /*0064*/ 	.word	0x00000001


	//----- nvinfo : EIATTR_CRS_STACK_SIZE
	.align		4
.L_453:
        /*0068*/ 	.byte	0x04, 0x1e
        /*006a*/ 	.short	(.L_455 - .L_454)
.L_454:
        /*006c*/ 	.word	0x00000000


	//----- nvinfo : EIATTR_CBANK_PARAM_SIZE
	.align		4
.L_455:
        /*0070*/ 	.byte	0x03, 0x19
        /*0072*/ 	.short	0x0dc2


	//----- nvinfo : EIATTR_PARAM_CBANK
	.align		4
        /*0074*/ 	.byte	0x04, 0x0a
        /*0076*/ 	.short	(.L_457 - .L_456)
	.align		4
.L_456:
        /*0078*/ 	.word	index@(.nv.constant0._ZN2at6native52_GLOBAL__N__ff984223_19_ForeachTernaryOp_cu_5285c63625multi_tensor_apply_kernelINS1_28TensorListScalarListMetadataIdLi3EEENS1_26TernaryOpScalarListFunctorIdLi3ELi2ELi2EEEJNS0_11LerpFunctorIdEEEEEvT_T0_DpT1_)
        /*007c*/ 	.short	0x0210
        /*007e*/ 	.short	0x0dc2


	//----- nvinfo : EIATTR_SW_WAR
	.align		4
.L_457:
        /*0080*/ 	.byte	0x04, 0x36
        /*0082*/ 	.short	(.L_459 - .L_458)
.L_458:
        /*0084*/ 	.word	0x00000008
.L_459:


//--------------------- .nv.info._ZN2at6native52_GLOBAL__N__ff984223_19_ForeachTernaryOp_cu_5285c63625multi_tensor_apply_kernelINS1_18TensorListMetadataILi2EEENS1_22TernaryOpScalarFunctorIN3c108BFloat16ELi2ELi2ELi0EEEJNS0_11LerpFunctorIfEEfEEEvT_T0_DpT1_ --------------------------
	.section	.nv.info._ZN2at6native52_GLOBAL__N__ff984223_19_ForeachTernaryOp_cu_5285c63625multi_tensor_apply_kernelINS1_18TensorListMetadataILi2EEENS1_22TernaryOpScalarFunctorIN3c108BFloat16ELi2ELi2ELi0EEEJNS0_11LerpFunctorIfEEfEEEvT_T0_DpT1_,"",@"SHT_CUDA_INFO"
	.sectionflags	@""
	.align	4


	//----- nvinfo : EIATTR_CUDA_API_VERSION
	.align		4
        /*0000*/ 	.byte	0x04, 0x37
        /*0002*/ 	.short	(.L_461 - .L_460)
.L_460:
        /*0004*/ 	.word	0x00000082


	//----- nvinfo : EIATTR_KPARAM_INFO
	.align		4
.L_461:
        /*0008*/ 	.byte	0x04, 0x17
        /*000a*/ 	.short	(.L_463 - .L_462)
.L_462:
        /*000c*/ 	.word	0x00000000
        /*0010*/ 	.short	0x0003
        /*0012*/ 	.short	0x0c4c
        /*0014*/ 	.byte	0x00, 0xf0, 0x11, 0x00


	//----- nvinfo : EIATTR_KPARAM_INFO
	.align		4
.L_463:
        /*0018*/ 	.byte	0x04, 0x17
        /*001a*/ 	.short	(.L_465 - .L_464)
.L_464:
        /*001c*/ 	.word	0x00000000
        /*0020*/ 	.short	0x0002
        /*0022*/ 	.short	0x0c49
        /*0024*/ 	.byte	0x00, 0xf0, 0x05, 0x00


	//----- nvinfo : EIATTR_KPARAM_INFO
	.align		4
.L_465:
        /*0028*/ 	.byte	0x04, 0x17
        /*002a*/ 	.short	(.L_467 - .L_466)
.L_466:
        /*002c*/ 	.word	0x00000000
        /*0030*/ 	.short	0x0001
        /*0032*/ 	.short	0x0c48
        /*0034*/ 	.byte	0x00, 0xf0, 0x05, 0x00


	//----- nvinfo : EIATTR_KPARAM_INFO
	.align		4
.L_467:
        /*0038*/ 	.byte	0x04, 0x17
        /*003a*/ 	.short	(.L_469 - .L_468)
.L_468:
        /*003c*/ 	.word	0x00000000
        /*0040*/ 	.short	0x0000
        /*0042*/ 	.short	0x0000
        /*0044*/ 	.byte	0x00, 0xf0, 0x21, 0x31


	//----- nvinfo : EIATTR_SPARSE_MMA_MASK
	.align		4
.L_469:
        /*0048*/ 	.byte	0x03, 0x50
        /*004a*/ 	.short	0x0000


	//----- nvinfo : EIATTR_MAXREG_COUNT
	.align		4
        /*004c*/ 	.byte	0x03, 0x1b
        /*004e*/ 	.short	0x0080


	//----- nvinfo : EIATTR_MERCURY_ISA_VERSION
	.align		4
        /*0050*/ 	.byte	0x03, 0x5f
        /*0052*/ 	.short	0x0101


	//----- nvinfo : EIATTR_EXIT_INSTR_OFFSETS
	.align		4
        /*0054*/ 	.byte	0x04, 0x1c
        /*0056*/ 	.short	(.L_471 - .L_470)


	//   ....[0]....
.L_470:
        /*0058*/ 	.word	0x00000160


	//   ....[1]....
        /*005c*/ 	.word	0x00000800


	//   ....[2]....
        /*0060*/ 	.word	0x00000860


	//   ....[3]....
        /*0064*/ 	.word	0x00000b80


	//----- nvinfo : EIATTR_MAX_THREADS
	.align		4
.L_471:
        /*0068*/ 	.byte	0x04, 0x05
        /*006a*/ 	.short	(.L_473 - .L_472)
.L_472:
        /*006c*/ 	.word	0x00000200
        /*0070*/ 	.word	0x00000001
        /*0074*/ 	.word	0x00000001


	//----- nvinfo : EIATTR_CRS_STACK_SIZE
	.align		4
.L_473:
        /*0078*/ 	.byte	0x04, 0x1e
        /*007a*/ 	.short	(.L_475 - .L_474)
.L_474:
        /*007c*/ 	.word	0x00000000


	//----- nvinfo : EIATTR_CBANK_PARAM_SIZE
	.align		4
.L_475:
        /*0080*/ 	.byte	0x03, 0x19
        /*0082*/ 	.short	0x0c50


	//----- nvinfo : EIATTR_PARAM_CBANK
	.align		4
        /*0084*/ 	.byte	0x04, 0x0a
        /*0086*/ 	.short	(.L_477 - .L_476)
	.align		4
.L_476:
        /*0088*/ 	.word	index@(.nv.constant0._ZN2at6native52_GLOBAL__N__ff984223_19_ForeachTernaryOp_cu_5285c63625multi_tensor_apply_kernelINS1_18TensorListMetadataILi2EEENS1_22TernaryOpScalarFunctorIN3c108BFloat16ELi2ELi2ELi0EEEJNS0_11LerpFunctorIfEEfEEEvT_T0_DpT1_)
        /*008c*/ 	.short	0x0210
        /*008e*/ 	.short	0x0c50


	//----- nvinfo : EIATTR_SW_WAR
	.align		4
.L_477:
        /*0090*/ 	.byte	0x04, 0x36
        /*0092*/ 	.short	(.L_479 - .L_478)
.L_478:
        /*0094*/ 	.word	0x00000008
.L_479:


//--------------------- .nv.info._ZN2at6native52_GLOBAL__N__ff984223_19_ForeachTernaryOp_cu_5285c63625multi_tensor_apply_kernelINS1_18TensorListMetadataILi2EEENS1_22TernaryOpScalarFunctorIN3c104HalfELi2ELi2ELi0EEEJNS0_11LerpFunctorIfEEfEEEvT_T0_DpT1_ --------------------------
	.section	.nv.info._ZN2at6native52_GLOBAL__N__ff984223_19_ForeachTernaryOp_cu_5285c63625multi_tensor_apply_kernelINS1_18TensorListMetadataILi2EEENS1_22TernaryOpScalarFunctorIN3c104HalfELi2ELi2ELi0EEEJNS0_11LerpFunctorIfEEfEEEvT_T0_DpT1_,"",@"SHT_CUDA_INFO"
	.sectionflags	@""
	.align	4


	//----- nvinfo : EIATTR_CUDA_API_VERSION
	.align		4
        /*0000*/ 	.byte	0x04, 0x37
        /*0002*/ 	.short	(.L_481 - .L_480)
.L_480:
        /*0004*/ 	.word	0x00000082


	//----- nvinfo : EIATTR_KPARAM_INFO
	.align		4
.L_481:
        /*0008*/ 	.byte	0x04, 0x17
        /*000a*/ 	.short	(.L_483 - .L_482)
.L_482:
        /*000c*/ 	.word	0x00000000
        /*0010*/ 	.short	0x0003
        /*0012*/ 	.short	0x0c4c
        /*0014*/ 	.byte	0x00, 0xf0, 0x11, 0x00


	//----- nvinfo : EIATTR_KPARAM_INFO
	.align		4
.L_483:
        /*0018*/ 	.byte	0x04, 0x17
        /*001a*/ 	.short	(.L_485 - .L_484)
.L_484:
        /*001c*/ 	.word	0x00000000
        /*0020*/ 	.short	0x0002
        /*0022*/ 	.short	0x0c49
        /*0024*/ 	.byte	0x00, 0xf0, 0x05, 0x00


	//----- nvinfo : EIATTR_KPARAM_INFO
	.align		4
.L_485:
        /*0028*/ 	.byte	0x04, 0x17
        /*002a*/ 	.short	(.L_487 - .L_486)
.L_486:
        /*002c*/ 	.word	0x00000000
        /*0030*/ 	.short	0x0001
        /*0032*/ 	.short	0x0c48
        /*0034*/ 	.byte	0x00, 0xf0, 0x05, 0x00


	//----- nvinfo : EIATTR_KPARAM_INFO
	.align		4
.L_487:
        /*0038*/ 	.byte	0x04, 0x17
        /*003a*/ 	.short	(.L_489 - .L_488)
.L_488:
        /*003c*/ 	.word	0x00000000
        /*0040*/ 	.short	0x0000
        /*0042*/ 	.short	0x0000
        /*0044*/ 	.byte	0x00, 0xf0, 0x21, 0x31


	//----- nvinfo : EIATTR_SPARSE_MMA_MASK
	.align		4
.L_489:
        /*0048*/ 	.byte	0x03, 0x50
        /*004a*/ 	.short	0x0000


	//----- nvinfo : EIATTR_MAXREG_COUNT
	.align		4
        /*004c*/ 	.byte	0x03, 0x1b
        /*004e*/ 	.short	0x0080


	//----- nvinfo : EIATTR_MERCURY_ISA_VERSION
	.align		4
        /*0050*/ 	.byte	0x03, 0x5f
        /*0052*/ 	.short	0x0101


	//----- nvinfo : EIATTR_EXIT_INSTR_OFFSETS
	.align		4
        /*0054*/ 	.byte	0x04, 0x1c
        /*0056*/ 	.short	(.L_491 - .L_490)


	//   ....[0]....
.L_490:
        /*0058*/ 	.word	0x00000160


	//   ....[1]....
        /*005c*/ 	.word	0x00000800


	//   ....[2]....
        /*0060*/ 	.word	0x00000860


	//   ....[3]....
        /*0064*/ 	.word	0x00000b40


	//----- nvinfo : EIATTR_MAX_THREADS
	.align		4
.L_491:
        /*0068*/ 	.byte	0x04, 0x05
        /*006a*/ 	.short	(.L_493 - .L_492)
.L_492:
        /*006c*/ 	.word	0x00000200
        /*0070*/ 	.word	0x00000001
        /*0074*/ 	.word	0x00000001


	//----- nvinfo : EIATTR_CRS_STACK_SIZE
	.align		4
.L_493:
        /*0078*/ 	.byte	0x04, 0x1e
        /*007a*/ 	.short	(.L_495 - .L_494)
.L_494:
        /*007c*/ 	.word	0x00000000


	//----- nvinfo : EIATTR_CBANK_PARAM_SIZE
	.align		4
.L_495:
        /*0080*/ 	.byte	0x03, 0x19
        /*0082*/ 	.short	0x0c50


	//----- nvinfo : EIATTR_PARAM_CBANK
	.align		4
        /*0084*/ 	.byte	0x04, 0x0a
        /*0086*/ 	.short	(.L_497 - .L_496)
	.align		4
.L_496:
        /*0088*/ 	.word	index@(.nv.constant0._ZN2at6native52_GLOBAL__N__ff984223_19_ForeachTernaryOp_cu_5285c63625multi_tensor_apply_kernelINS1_18TensorListMetadataILi2EEENS1_22TernaryOpScalarFunctorIN3c104HalfELi2ELi2ELi0EEEJNS0_11LerpFunctorIfEEfEEEvT_T0_DpT1_)
        /*008c*/ 	.short	0x0210
        /*008e*/ 	.short	0x0c50


	//----- nvinfo : EIATTR_SW_WAR
	.align		4
.L_497:
        /*0090*/ 	.byte	0x04, 0x36
        /*0092*/ 	.short	(.L_499 - .L_498)
.L_498:
        /*0094*/ 	.word	0x00000008
.L_499:


//--------------------- .nv.info._ZN2at6native52_GLOBAL__N__ff984223_19_ForeachTernaryOp_cu_5285c63625multi_tensor_apply_kernelINS1_18TensorListMetadataILi2EEENS1_22TernaryOpScalarFunctorIN3c107complexIfEELi2ELi2ELi0EEEJNS0_11LerpFunctorIS8_EES8_EEEvT_T0_DpT1_ --------------------------
	.section	.nv.info._ZN2at6native52_GLOBAL__N__ff984223_19_ForeachTernaryOp_cu_5285c63625multi_tensor_apply_kernelINS1_18TensorListMetadataILi2EEENS1_22TernaryOpScalarFunctorIN3c107complexIfEELi2ELi2ELi0EEEJNS0_11LerpFunctorIS8_EES8_EEEvT_T0_DpT1_,"",@"SHT_CUDA_INFO"
	.sectionflags	@""
	.align	4


	//----- nvinfo : EIATTR_CUDA_API_VERSION
	.align		4
        /*0000*/ 	.byte	0x04, 0x37
        /*0002*/ 	.short	(.L_501 - .L_500)
.L_500:
        /*0004*/ 	.word	0x00000082


	//----- nvinfo : EIATTR_KPARAM_INFO
	.align		4
.L_501:
        /*0008*/ 	.byte	0x04, 0x17
        /*000a*/ 	.short	(.L_503 - .L_502)
.L_502:
        /*000c*/ 	.word	0x00000000
        /*0010*/ 	.short	0x0003
        /*0012*/ 	.short	0x0c50
        /*0014*/ 	.byte	0x00, 0xf0, 0x21, 0x00


	//----- nvinfo : EIATTR_KPARAM_INFO
	.align		4
.L_503:
        /*0018*/ 	.byte	0x04, 0x17
        /*001a*/ 	.short	(.L_505 - .L_504)
.L_504:
        /*001c*/ 	.word	0x00000000
        /*0020*/ 	.short	0x0002
        /*0022*/ 	.short	0x0c49
        /*0024*/ 	.byte	0x00, 0xf0, 0x05, 0x00


	//----- nvinfo : EIATTR_KPARAM_INFO
	.align		4
.L_505:
        /*0028*/ 	.byte	0x04, 0x17
        /*002a*/ 	.short	(.L_507 - .L_506)
.L_506:
        /*002c*/ 	.word	0x00000000
        /*0030*/ 	.short	0x0001
        /*0032*/ 	.short	0x0c48
        /*0034*/ 	.byte	0x00, 0xf0, 0x05, 0x00


	//----- nvinfo : EIATTR_KPARAM_INFO
	.align		4
.L_507:
        /*0038*/ 	.byte	0x04, 0x17
        /*003a*/ 	.short	(.L_509 - .L_508)
.L_508:
        /*003c*/ 	.word	0x00000000
        /*0040*/ 	.short	0x0000
        /*0042*/ 	.short	0x0000
        /*0044*/ 	.byte	0x00, 0xf0, 0x21, 0x31


	//----- nvinfo : EIATTR_SPARSE_MMA_MASK
	.align		4
.L_509:
        /*0048*/ 	.byte	0x03, 0x50
        /*004a*/ 	.short	0x0000


	//----- nvinfo : EIATTR_MAXREG_COUNT
	.align		4
        /*004c*/ 	.byte	0x03, 0x1b
        /*004e*/ 	.short	0x0080


	//----- nvinfo : EIATTR_MERCURY_ISA_VERSION
	.align		4
        /*0050*/ 	.byte	0x03, 0x5f
        /*0052*/ 	.short	0x0101


	//----- nvinfo : EIATTR_EXIT_INSTR_OFFSETS
	.align		4
        /*0054*/ 	.byte	0x04, 0x1c
        /*0056*/ 	.short	(.L_511 - .L_510)


	//   ....[0]....
.L_510:
        /*0058*/ 	.word	0x00000180


	//   ....[1]....
        /*005c*/ 	.word	0x00000940


	//   ....[2]....
        /*0060*/ 	.word	0x000010c0


	//   ....[3]....
        /*0064*/ 	.word	0x00001120


	//   ....[4]....
        /*0068*/ 	.word	0x00001510


	//   ....[5]....
        /*006c*/ 	.word	0x000018a0


	//----- nvinfo : EIATTR_MAX_THREADS
	.align		4
.L_511:
        /*0070*/ 	.byte	0x04, 0x05
        /*0072*/ 	.short	(.L_513 - .L_512)
.L_512:
        /*0074*/ 	.word	0x00000200
        /*0078*/ 	.word	0x00000001
        /*007c*/ 	.word	0x00000001


	//----- nvinfo : EIATTR_CRS_STACK_SIZE
	.align		4
.L_513:
        /*0080*/ 	.byte	0x04, 0x1e
        /*0082*/ 	.short	(.L_515 - .L_514)
.L_514:
        /*0084*/ 	.word	0x00000000


	//----- nvinfo : EIATTR_CBANK_PARAM_SIZE
	.align		4
.L_515:
        /*0088*/ 	.byte	0x03, 0x19
        /*008a*/ 	.short	0x0c58


	//----- nvinfo : EIATTR_PARAM_CBANK
	.align		4
        /*008c*/ 	.byte	0x04, 0x0a
        /*008e*/ 	.short	(.L_517 - .L_516)
	.align		4
.L_516:
        /*0090*/ 	.word	index@(.nv.constant0._ZN2at6native52_GLOBAL__N__ff984223_19_ForeachTernaryOp_cu_5285c63625multi_tensor_apply_kernelINS1_18TensorListMetadataILi2EEENS1_22TernaryOpScalarFunctorIN3c107complexIfEELi2ELi2ELi0EEEJNS0_11LerpFunctorIS8_EES8_EEEvT_T0_DpT1_)
        /*0094*/ 	.short	0x0210
        /*0096*/ 	.short	0x0c58


	//----- nvinfo : EIATTR_SW_WAR
	.align		4
.L_517:
        /*0098*/ 	.byte	0x04, 0x36
        /*009a*/ 	.short	(.L_519 - .L_518)
.L_518:
        /*009c*/ 	.word	0x00000008
.L_519:


//--------------------- .nv.info._ZN2at6native52_GLOBAL__N__ff984223_19_ForeachTernaryOp_cu_5285c63625multi_tensor_apply_kernelINS1_18TensorListMetadataILi2EEENS1_22TernaryOpScalarFunctorIN3c107complexIdEELi2ELi2ELi0EEEJNS0_11LerpFunctorIS8_EES8_EEEvT_T0_DpT1_ --------------------------
	.section	.nv.info._ZN2at6native52_GLOBAL__N__ff984223_19_ForeachTernaryOp_cu_5285c63625multi_tensor_apply_kernelINS1_18TensorListMetadataILi2EEENS1_22TernaryOpScalarFunctorIN3c107complexIdEELi2ELi2ELi0EEEJNS0_11LerpFunctorIS8_EES8_EEEvT_T0_DpT1_,"",@"SHT_CUDA_INFO"
	.sectionflags	@""
	.align	4


	//----- nvinfo : EIATTR_CUDA_API_VERSION
	.align		4
        /*0000*/ 	.byte	0x04, 0x37
        /*0002*/ 	.short	(.L_521 - .L_520)
.L_520:
        /*0004*/ 	.word	0x00000082


	//----- nvinfo : EIATTR_KPARAM_INFO
	.align		4
.L_521:
        /*0008*/ 	.byte	0x04, 0x17
        /*000a*/ 	.short	(.L_523 - .L_522)
.L_522:
        /*000c*/ 	.word	0x00000000
        /*0010*/ 	.short	0x0003
        /*0012*/ 	.short	0x0c50
        /*0014*/ 	.byte	0x00, 0xf0, 0x41, 0x00


	//----- nvinfo : EIATTR_KPARAM_INFO
	.align		4
.L_523:
        /*0018*/ 	.byte	0x04, 0x17
        /*001a*/ 	.short	(.L_525 - .L_524)
.L_524:
        /*001c*/ 	.word	0x00000000
        /*0020*/ 	.short	0x0002
        /*0022*/ 	.short	0x0c49
        /*0024*/ 	.byte	0x00, 0xf0, 0x05, 0x00


	//----- nvinfo : EIATTR_KPARAM_INFO
	.align		4
.L_525:
        /*0028*/ 	.byte	0x04, 0x17
        /*002a*/ 	.short	(.L_527 - .L_526)
.L_526:
        /*002c*/ 	.word	0x00000000
        /*0030*/ 	.short	0x0001
        /*0032*/ 	.short	0x0c48
        /*0034*/ 	.byte	0x00, 0xf0, 0x05, 0x00


	//----- nvinfo : EIATTR_KPARAM_INFO
	.align		4
.L_527:
        /*0038*/ 	.byte	0x04, 0x17
        /*003a*/ 	.short	(.L_529 - .L_528)
.L_528:
        /*003c*/ 	.word	0x00000000
        /*0040*/ 	.short	0x0000
        /*0042*/ 	.short	0x0000
        /*0044*/ 	.byte	0x00, 0xf0, 0x21, 0x31


	//----- nvinfo : EIATTR_SPARSE_MMA_MASK
	.align		4
.L_529:
        /*0048*/ 	.byte	0x03, 0x50
        /*004a*/ 	.short	0x0000


	//----- nvinfo : EIATTR_MAXREG_COUNT
	.align		4
        /*004c*/ 	.byte	0x03, 0x1b
        /*004e*/ 	.short	0x0080


	//----- nvinfo : EIATTR_MERCURY_ISA_VERSION
	.align		4
        /*0050*/ 	.byte	0x03, 0x5f
        /*0052*/ 	.short	0x0101


	//----- nvinfo : EIATTR_EXIT_INSTR_OFFSETS
	.align		4
        /*0054*/ 	.byte	0x04, 0x1c
        /*0056*/ 	.short	(.L_531 - .L_530)


	//   ....[0]....
.L_530:
        /*0058*/ 	.word	0x00000160


	//   ....[1]....
        /*005c*/ 	.word	0x00000950


	//   ....[2]....
        /*0060*/ 	.word	0x000010e0


	//   ....[3]....
        /*0064*/ 	.word	0x00001140


	//   ....[4]....
        /*0068*/ 	.word	0x00001590


	//   ....[5]....
        /*006c*/ 	.word	0x00001970


	//----- nvinfo : EIATTR_MAX_THREADS
	.align		4
.L_531:
        /*0070*/ 	.byte	0x04, 0x05
        /*0072*/ 	.short	(.L_533 - .L_532)
.L_532:
        /*0074*/ 	.word	0x00000200
        /*0078*/ 	.word	0x00000001
        /*007c*/ 	.word	0x00000001


	//----- nvinfo : EIATTR_CRS_STACK_SIZE
	.align		4
.L_533:
        /*0080*/ 	.byte	0x04, 0x1e
        /*0082*/ 	.short	(.L_535 - .L_534)
.L_534:
        /*0084*/ 	.word	0x00000000


	//----- nvinfo : EIATTR_CBANK_PARAM_SIZE
	.align		4
.L_535:
        /*0088*/ 	.byte	0x03, 0x19
        /*008a*/ 	.short	0x0c60


	//----- nvinfo : EIATTR_PARAM_CBANK
	.align		4
        /*008c*/ 	.byte	0x04, 0x0a
        /*008e*/ 	.short	(.L_537 - .L_536)
	.align		4
.L_536:
        /*0090*/ 	.word	index@(.nv.constant0._ZN2at6native52_GLOBAL__N__ff984223_19_ForeachTernaryOp_cu_5285c63625multi_tensor_apply_kernelINS1_18TensorListMetadataILi2EEENS1_22TernaryOpScalarFunctorIN3c107complexIdEELi2ELi2ELi0EEEJNS0_11LerpFunctorIS8_EES8_EEEvT_T0_DpT1_)
        /*0094*/ 	.short	0x0210
        /*0096*/ 	.short	0x0c60


	//----- nvinfo : EIATTR_SW_WAR
	.align		4
.L_537:
        /*0098*/ 	.byte	0x04, 0x36
        /*009a*/ 	.short	(.L_539 - .L_538)
.L_538:
        /*009c*/ 	.word	0x00000008
.L_539:


//--------------------- .nv.info._ZN2at6native52_GLOBAL__N__ff984223_19_ForeachTernaryOp_cu_5285c63625multi_tensor_apply_kernelINS1_18TensorListMetadataILi2EEENS1_22TernaryOpScalarFunctorIfLi2ELi2ELi0EEEJNS0_11LerpFunctorIfEEfEEEvT_T0_DpT1_ --------------------------
	.section	.nv.info._ZN2at6native52_GLOBAL__N__ff984223_19_ForeachTernaryOp_cu_5285c63625multi_tensor_apply_kernelINS1_18TensorListMetadataILi2EEENS1_22TernaryOpScalarFunctorIfLi2ELi2ELi0EEEJNS0_11LerpFunctorIfEEfEEEvT_T0_DpT1_,"",@"SHT_CUDA_INFO"
	.sectionflags	@""
	.align	4


	//----- nvinfo : EIATTR_CUDA_API_VERSION
	.align		4
        /*0000*/ 	.byte	0x04, 0x37
        /*0002*/ 	.short	(.L_541 - .L_540)
.L_540:
        /*0004*/ 	.word	0x00000082


	//----- nvinfo : EIATTR_KPARAM_INFO
	.align		4
.L_541:
        /*0008*/ 	.byte	0x04, 0x17
        /*000a*/ 	.short	(.L_543 - .L_542)
.L_542:
        /*000c*/ 	.word	0x00000000
        /*0010*/ 	.short	0x0003
        /*0012*/ 	.short	0x0c4c
        /*0014*/ 	.byte	0x00, 0xf0, 0x11, 0x00


	//----- nvinfo : EIATTR_KPARAM_INFO
	.align		4
.L_543:
        /*0018*/ 	.byte	0x04, 0x17
        /*001a*/ 	.short	(.L_545 - .L_544)
.L_544:
        /*001c*/ 	.word	0x00000000
        /*0020*/ 	.short	0x0002
        /*0022*/ 	.short	0x0c49
        /*0024*/ 	.byte	0x00, 0xf0, 0x05, 0x00


	//----- nvinfo : EIATTR_KPARAM_INFO
	.align		4
.L_545:
        /*0028*/ 	.byte	0x04, 0x17
        /*002a*/ 	.short	(.L_547 - .L_546)
.L_546:
        /*002c*/ 	.word	0x00000000
        /*0030*/ 	.short	0x0001
        /*0032*/ 	.short	0x0c48
        /*0034*/ 	.byte	0x00, 0xf0, 0x05, 0x00


	//----- nvinfo : EIATTR_KPARAM_INFO
	.align		4
.L_547:
        /*0038*/ 	.byte	0x04, 0x17
        /*003a*/ 	.short	(.L_549 - .L_548)
.L_548:
        /*003c*/ 	.word	0x00000000
        /*0040*/ 	.short	0x0000
        /*0042*/ 	.short	0x0000
        /*0044*/ 	.byte	0x00, 0xf0, 0x21, 0x31


	//----- nvinfo : EIATTR_SPARSE_MMA_MASK
	.align		4
.L_549:
        /*0048*/ 	.byte	0x03, 0x50
        /*004a*/ 	.short	0x0000


	//----- nvinfo : EIATTR_MAXREG_COUNT
	.align		4
        /*004c*/ 	.byte	0x03, 0x1b
        /*004e*/ 	.short	0x0080


	//----- nvinfo : EIATTR_MERCURY_ISA_VERSION
	.align		4
        /*0050*/ 	.byte	0x03, 0x5f
        /*0052*/ 	.short	0x0101


	//----- nvinfo : EIATTR_EXIT_INSTR_OFFSETS
	.align		4
        /*0054*/ 	.byte	0x04, 0x1c
        /*0056*/ 	.short	(.L_551 - .L_550)


	//   ....[0]....
.L_550:
        /*0058*/ 	.word	0x00000160


	//   ....[1]....
        /*005c*/ 	.word	0x00000730


	//   ....[2]....
        /*0060*/ 	.word	0x00000cf0


	//   ....[3]....
        /*0064*/ 	.word	0x00000d50


	//   ....[4]....
        /*0068*/ 	.word	0x00000f50


	//   ....[5]....
        /*006c*/ 	.word	0x00001110


	//----- nvinfo : EIATTR_MAX_THREADS
	.align		4
.L_551:
        /*0070*/ 	.byte	0x04, 0x05
        /*0072*/ 	.short	(.L_553 - .L_552)
.L_552:
        /*0074*/ 	.word	0x00000200
        /*0078*/ 	.word	0x00000001
        /*007c*/ 	.word	0x00000001


	//----- nvinfo : EIATTR_CRS_STACK_SIZE
	.align		4
.L_553:
        /*0080*/ 	.byte	0x04, 0x1e
        /*0082*/ 	.short	(.L_555 - .L_554)
.L_554:
        /*0084*/ 	.word	0x00000000


	//----- nvinfo : EIATTR_CBANK_PARAM_SIZE
	.align		4
.L_555:
        /*0088*/ 	.byte	0x03, 0x19
        /*008a*/ 	.short	0x0c50


	//----- nvinfo : EIATTR_PARAM_CBANK
	.align		4
        /*008c*/ 	.byte	0x04, 0x0a
        /*008e*/ 	.short	(.L_557 - .L_556)
	.align		4
.L_556:
        /*0090*/ 	.word	index@(.nv.constant0._ZN2at6native52_GLOBAL__N__ff984223_19_ForeachTernaryOp_cu_5285c63625multi_tensor_apply_kernelINS1_18TensorListMetadataILi2EEENS1_22TernaryOpScalarFunctorIfLi2ELi2ELi0EEEJNS0_11LerpFunctorIfEEfEEEvT_T0_DpT1_)
        /*0094*/ 	.short	0x0210
        /*0096*/ 	.short	0x0c50


	//----- nvinfo : EIATTR_SW_WAR
	.align		4
.L_557:
        /*0098*/ 	.byte	0x04, 0x36
        /*009a*/ 	.short	(.L_559 - .L_558)
.L_558:
        /*009c*/ 	.word	0x00000008
.L_559:


//--------------------- .nv.info._ZN2at6native52_GLOBAL__N__ff984223_19_ForeachTernaryOp_cu_5285c63625multi_tensor_apply_kernelINS1_18TensorListMetadataILi2EEENS1_22TernaryOpScalarFunctorIdLi2ELi2ELi0EEEJNS0_11LerpFunctorIdEEdEEEvT_T0_DpT1_ --------------------------
	.section	.nv.info._ZN2at6native52_GLOBAL__N__ff984223_19_ForeachTernaryOp_cu_5285c63625multi_tensor_apply_kernelINS1_18TensorListMetadataILi2EEENS1_22TernaryOpScalarFunctorIdLi2ELi2ELi0EEEJNS0_11LerpFunctorIdEEdEEEvT_T0_DpT1_,"",@"SHT_CUDA_INFO"
	.sectionflags	@""
	.align	4


	//----- nvinfo : EIATTR_CUDA_API_VERSION
	.align		4
        /*0000*/ 	.byte	0x04, 0x37
        /*0002*/ 	.short	(.L_561 - .L_560)
.L_560:
        /*0004*/ 	.word	0x00000082


	//----- nvinfo : EIATTR_KPARAM_INFO
	.align		4
.L_561:
        /*0008*/ 	.byte	0x04, 0x17
        /*000a*/ 	.short	(.L_563 - .L_562)
.L_562:
        /*000c*/ 	.word	0x00000000
        /*0010*/ 	.short	0x0003
        /*0012*/ 	.short	0x0c50
        /*0014*/ 	.byte	0x00, 0xf0, 0x21, 0x00


	//----- nvinfo : EIATTR_KPARAM_INFO
	.align		4
.L_563:
        /*0018*/ 	.byte	0x04, 0x17
        /*001a*/ 	.short	(.L_565 - .L_564)
.L_564:
        /*001c*/ 	.word	0x00000000
        /*0020*/ 	.short	0x0002
        /*0022*/ 	.short	0x0c49
        /*0024*/ 	.byte	0x00, 0xf0, 0x05, 0x00


	//----- nvinfo : EIATTR_KPARAM_INFO
	.align		4
.L_565:
        /*0028*/ 	.byte	0x04, 0x17
        /*002a*/ 	.short	(.L_567 - .L_566)
.L_566:
        /*002c*/ 	.word	0x00000000
        /*0030*/ 	.short	0x0001
        /*0032*/ 	.short	0x0c48
        /*0034*/ 	.byte	0x00, 0xf0, 0x05, 0x00


	//----- nvinfo : EIATTR_KPARAM_INFO
	.align		4
.L_567:
        /*0038*/ 	.byte	0x04, 0x17
        /*003a*/ 	.short	(.L_569 - .L_568)
.L_568:
        /*003c*/ 	.word	0x00000000
        /*0040*/ 	.short	0x0000
        /*0042*/ 	.short	0x0000
        /*0044*/ 	.byte	0x00, 0xf0, 0x21, 0x31


	//----- nvinfo : EIATTR_SPARSE_MMA_MASK
	.align		4
.L_569:
        /*0048*/ 	.byte	0x03, 0x50
        /*004a*/ 	.short	0x0000


	//----- nvinfo : EIATTR_MAXREG_COUNT
	.align		4
        /*004c*/ 	.byte	0x03, 0x1b
        /*004e*/ 	.short	0x0080


	//----- nvinfo : EIATTR_MERCURY_ISA_VERSION
	.align		4
        /*0050*/ 	.byte	0x03, 0x5f
        /*0052*/ 	.short	0x0101


	//----- nvinfo : EIATTR_EXIT_INSTR_OFFSETS
	.align		4
        /*0054*/ 	.byte	0x04, 0x1c
        /*0056*/ 	.short	(.L_571 - .L_570)


	//   ....[0]....
.L_570:
        /*0058*/ 	.word	0x00000180


	//   ....[1]....
        /*005c*/ 	.word	0x00000760


	//   ....[2]....
        /*0060*/ 	.word	0x00000d30


	//   ....[3]....
        /*0064*/ 	.word	0x00000d90


	//   ....[4]....
        /*0068*/ 	.word	0x00000fc0


	//   ....[5]....
        /*006c*/ 	.word	0x000011b0


	//----- nvinfo : EIATTR_MAX_THREADS
	.align		4
.L_571:
        /*0070*/ 	.byte	0x04, 0x05
        /*0072*/ 	.short	(.L_573 - .L_572)
.L_572:
        /*0074*/ 	.word	0x00000200
        /*0078*/ 	.word	0x00000001
        /*007c*/ 	.word	0x00000001


	//----- nvinfo : EIATTR_CRS_STACK_SIZE
	.align		4
.L_573:
        /*0080*/ 	.byte	0x04, 0x1e
        /*0082*/ 	.short	(.L_575 - .L_574)
.L_574:
        /*0084*/ 	.word	0x00000000


	//----- nvinfo : EIATTR_CBANK_PARAM_SIZE
	.align		4
.L_575:
        /*0088*/ 	.byte	0x03, 0x19
        /*008a*/ 	.short	0x0c58


	//----- nvinfo : EIATTR_PARAM_CBANK
	.align		4
        /*008c*/ 	.byte	0x04, 0x0a
        /*008e*/ 	.short	(.L_577 - .L_576)
	.align		4
.L_576:
        /*0090*/ 	.word	index@(.nv.constant0._ZN2at6native52_GLOBAL__N__ff984223_19_ForeachTernaryOp_cu_5285c63625multi_tensor_apply_kernelINS1_18TensorListMetadataILi2EEENS1_22TernaryOpScalarFunctorIdLi2ELi2ELi0EEEJNS0_11LerpFunctorIdEEdEEEvT_T0_DpT1_)
        /*0094*/ 	.short	0x0210
        /*0096*/ 	.short	0x0c58


	//----- nvinfo : EIATTR_SW_WAR
	.align		4
.L_577:
        /*0098*/ 	.byte	0x04, 0x36
        /*009a*/ 	.short	(.L_579 - .L_578)
.L_578:
        /*009c*/ 	.word	0x00000008
.L_579:


//--------------------- .nv.info._ZN2at6native52_GLOBAL__N__ff984223_19_ForeachTernaryOp_cu_5285c63625multi_tensor_apply_kernelINS1_18TensorListMetadataILi3EEENS1_22TernaryOpScalarFunctorIN3c108BFloat16ELi3ELi2ELi2EEEJNS0_11LerpFunctorIfEEfEEEvT_T0_DpT1_ --------------------------
	.section	.nv.info._ZN2at6native52_GLOBAL__N__ff984223_19_ForeachTernaryOp_cu_5285c63625multi_tensor_apply_kernelINS1_18TensorListMetadataILi3EEENS1_22TernaryOpScalarFunctorIN3c108BFloat16ELi3ELi2ELi2EEEJNS0_11LerpFunctorIfEEfEEEvT_T0_DpT1_,"",@"SHT_CUDA_INFO"
	.sectionflags	@""
	.align	4


	//----- nvinfo : EIATTR_CUDA_API_VERSION
	.align		4
        /*0000*/ 	.byte	0x04, 0x37
        /*0002*/ 	.short	(.L_581 - .L_580)
.L_580:
        /*0004*/ 	.word	0x00000082


	//----- nvinfo : EIATTR_KPARAM_INFO
	.align		4
.L_581:
        /*0008*/ 	.byte	0x04, 0x17
        /*000a*/ 	.short	(.L_583 - .L_582)
.L_582:
        /*000c*/ 	.word	0x00000000
        /*0010*/ 	.short	0x0003
        /*0012*/ 	.short	0x0c4c
        /*0014*/ 	.byte	0x00, 0xf0, 0x11, 0x00


	//----- nvinfo : EIATTR_KPARAM_INFO
	.align		4
.L_583:
        /*0018*/ 	.byte	0x04, 0x17
        /*001a*/ 	.short	(.L_585 - .L_584)
.L_584:
        /*001c*/ 	.word	0x00000000
        /*0020*/ 	.short	0x0002
        /*0022*/ 	.short	0x0c49
        /*0024*/ 	.byte	0x00, 0xf0, 0x05, 0x00


	//----- nvinfo : EIATTR_KPARAM_INFO
	.align		4
.L_585:
        /*0028*/ 	.byte	0x04, 0x17
        /*002a*/ 	.short	(.L_587 - .L_586)
.L_586:
        /*002c*/ 	.word	0x00000000
        /*0030*/ 	.short	0x0001
        /*0032*/ 	.short	0x0c48
        /*0034*/ 	.byte	0x00, 0xf0, 0x05, 0x00


	//----- nvinfo : EIATTR_KPARAM_INFO
	.align		4
.L_587:
        /*0038*/ 	.byte	0x04, 0x17
        /*003a*/ 	.short	(.L_589 - .L_588)
.L_588:
        /*003c*/ 	.word	0x00000000
        /*0040*/ 	.short	0x0000
        /*0042*/ 	.short	0x0000
        /*0044*/ 	.byte	0x00, 0xf0, 0x21, 0x31


	//----- nvinfo : EIATTR_SPARSE_MMA_MASK
	.align		4
.L_589:
        /*0048*/ 	.byte	0x03, 0x50
        /*004a*/ 	.short	0x0000


	//----- nvinfo : EIATTR_MAXREG_COUNT
	.align		4
        /*004c*/ 	.byte	0x03, 0x1b
        /*004e*/ 	.short	0x0080


	//----- nvinfo : EIATTR_MERCURY_ISA_VERSION
	.align		4
        /*0050*/ 	.byte	0x03, 0x5f
        /*0052*/ 	.short	0x0101


	//----- nvinfo : EIATTR_EXIT_INSTR_OFFSETS
	.align		4
        /*0054*/ 	.byte	0x04, 0x1c
        /*0056*/ 	.short	(.L_591 - .L_590)


	//   ....[0]....
.L_590:
        /*0058*/ 	.word	0x000001b0


	//   ....[1]....
        /*005c*/ 	.word	0x00000850


	//   ....[2]....
        /*0060*/ 	.word	0x000008b0


	//   ....[3]....
        /*0064*/ 	.word	0x00000bf0


	//----- nvinfo : EIATTR_MAX_THREADS
	.align		4
.L_591:
        /*0068*/ 	.byte	0x04, 0x05
        /*006a*/ 	.short	(.L_593 - .L_592)
.L_592:
        /*006c*/ 	.word	0x00000200
        /*0070*/ 	.word	0x00000001
        /*0074*/ 	.word	0x00000001


	//----- nvinfo : EIATTR_CRS_STACK_SIZE
	.align		4
.L_593:
        /*0078*/ 	.byte	0x04, 0x1e
        /*007a*/ 	.short	(.L_595 - .L_594)
.L_594:
        /*007c*/ 	.word	0x00000000


	//----- nvinfo : EIATTR_CBANK_PARAM_SIZE
	.align		4
.L_595:
        /*0080*/ 	.byte	0x03, 0x19
        /*0082*/ 	.short	0x0c50


	//----- nvinfo : EIATTR_PARAM_CBANK
	.align		4
        /*0084*/ 	.byte	0x04, 0x0a
        /*0086*/ 	.short	(.L_597 - .L_596)
	.align		4
.L_596:
        /*0088*/ 	.word	index@(.nv.constant0._ZN2at6native52_GLOBAL__N__ff984223_19_ForeachTernaryOp_cu_5285c63625multi_tensor_apply_kernelINS1_18TensorListMetadataILi3EEENS1_22TernaryOpScalarFunctorIN3c108BFloat16ELi3ELi2ELi2EEEJNS0_11LerpFunctorIfEEfEEEvT_T0_DpT1_)
        /*008c*/ 	.short	0x0210
        /*008e*/ 	.short	0x0c50


	//----- nvinfo : EIATTR_SW_WAR
	.align		4
.L_597:
        /*0090*/ 	.byte	0x04, 0x36
        /*0092*/ 	.short	(.L_599 - .L_598)
.L_598:
        /*0094*/ 	.word	0x00000008
.L_599:


//--------------------- .nv.info._ZN2at6native52_GLOBAL__N__ff984223_19_ForeachTernaryOp_cu_5285c63625multi_tensor_apply_kernelINS1_18TensorListMetadataILi3EEENS1_22TernaryOpScalarFunctorIN3c104HalfELi3ELi2ELi2EEEJNS0_11LerpFunctorIfEEfEEEvT_T0_DpT1_ --------------------------
	.section	.nv.info._ZN2at6native52_GLOBAL__N__ff984223_19_ForeachTernaryOp_cu_5285c63625multi_tensor_apply_kernelINS1_18TensorListMetadataILi3EEENS1_22TernaryOpScalarFunctorIN3c104HalfELi3ELi2ELi2EEEJNS0_11LerpFunctorIfEEfEEEvT_T0_DpT1_,"",@"SHT_CUDA_INFO"
	.sectionflags	@""
	.align	4


	//----- nvinfo : EIATTR_CUDA_API_VERSION
	.align		4
        /*0000*/ 	.byte	0x04, 0x37
        /*0002*/ 	.short	(.L_601 - .L_600)
.L_600:
        /*0004*/ 	.word	0x00000082


	//----- nvinfo : EIATTR_KPARAM_INFO
	.align		4
.L_601:
        /*0008*/ 	.byte	0x04, 0x17
        /*000a*/ 	.short	(.L_603 - .L_602)
.L_602:
        /*000c*/ 	.word	0x00000000
        /*0010*/ 	.short	0x0003
        /*0012*/ 	.short	0x0c4c
        /*0014*/ 	.byte	0x00, 0xf0, 0x11, 0x00


	//----- nvinfo : EIATTR_KPARAM_INFO
	.align		4
.L_603:
        /*0018*/ 	.byte	0x04, 0x17
        /*001a*/ 	.short	(.L_605 - .L_604)
.L_604:
        /*001c*/ 	.word	0x00000000
        /*0020*/ 	.short	0x0002
        /*0022*/ 	.short	0x0c49
        /*0024*/ 	.byte	0x00, 0xf0, 0x05, 0x00


	//----- nvinfo : EIATTR_KPARAM_INFO
	.align		4
.L_605:
        /*0028*/ 	.byte	0x04, 0x17
        /*002a*/ 	.short	(.L_607 - .L_606)
.L_606:
        /*002c*/ 	.word	0x00000000
        /*0030*/ 	.short	0x0001
        /*0032*/ 	.short	0x0c48
        /*0034*/ 	.byte	0x00, 0xf0, 0x05, 0x00


	//----- nvinfo : EIATTR_KPARAM_INFO
	.align		4
.L_607:
        /*0038*/ 	.byte	0x04, 0x17
        /*003a*/ 	.short	(.L_609 - .L_608)
.L_608:
        /*003c*/ 	.word	0x00000000
        /*0040*/ 	.short	0x0000
        /*0042*/ 	.short	0x0000
        /*0044*/ 	.byte	0x00, 0xf0, 0x21, 0x31


	//----- nvinfo : EIATTR_SPARSE_MMA_MASK
	.align		4
.L_609:
        /*0048*/ 	.byte	0x03, 0x50
        /*004a*/ 	.short	0x0000


	//----- nvinfo : EIATTR_MAXREG_COUNT
	.align		4
        /*004c*/ 	.byte	0x03, 0x1b
        /*004e*/ 	.short	0x0080


	//----- nvinfo : EIATTR_MERCURY_ISA_VERSION
	.align		4
        /*0050*/ 	.byte	0x03, 0x5f
        /*0052*/ 	.short	0x0101


	//----- nvinfo : EIATTR_EXIT_INSTR_OFFSETS
	.align		4
        /*0054*/ 	.byte	0x04, 0x1c
        /*0056*/ 	.short	(.L_611 - .L_610)


	//   ....[0]....
.L_610:
        /*0058*/ 	.word	0x000001b0


	//   ....[1]....
        /*005c*/ 	.word	0x00000850


	//   ....[2]....
        /*0060*/ 	.word	0x000008b0


	//   ....[3]....
        /*0064*/ 	.word	0x00000bb0


	//----- nvinfo : EIATTR_MAX_THREADS
	.align		4
.L_611:
        /*0068*/ 	.byte	0x04, 0x05
        /*006a*/ 	.short	(.L_613 - .L_612)
.L_612:
        /*006c*/ 	.word	0x00000200
        /*0070*/ 	.word	0x00000001
        /*0074*/ 	.word	0x00000001


	//----- nvinfo : EIATTR_CRS_STACK_SIZE
	.align		4
.L_613:
        /*0078*/ 	.byte	0x04, 0x1e
        /*007a*/ 	.short	(.L_615 - .L_614)
.L_614:
        /*007c*/ 	.word	0x00000000


	//----- nvinfo : EIATTR_CBANK_PARAM_SIZE
	.align		4
.L_615:
        /*0080*/ 	.byte	0x03, 0x19
        /*0082*/ 	.short	0x0c50


	//----- nvinfo : EIATTR_PARAM_CBANK
	.align		4
        /*0084*/ 	.byte	0x04, 0x0a
        /*0086*/ 	.short	(.L_617 - .L_616)
	.align		4
.L_616:
        /*0088*/ 	.word	index@(.nv.constant0._ZN2at6native52_GLOBAL__N__ff984223_19_ForeachTernaryOp_cu_5285c63625multi_tensor_apply_kernelINS1_18TensorListMetadataILi3EEENS1_22TernaryOpScalarFunctorIN3c104HalfELi3ELi2ELi2EEEJNS0_11LerpFunctorIfEEfEEEvT_T0_DpT1_)
        /*008c*/ 	.short	0x0210
        /*008e*/ 	.short	0x0c50


	//----- nvinfo : EIATTR_SW_WAR
	.align		4
.L_617:
        /*0090*/ 	.byte	0x04, 0x36
        /*0092*/ 	.short	(.L_619 - .L_618)
.L_618:
        /*0094*/ 	.word	0x00000008
.L_619:


//--------------------- .nv.info._ZN2at6native52_GLOBAL__N__ff984223_19_ForeachTernaryOp_cu_5285c63625multi_tensor_apply_kernelINS1_18TensorListMetadataILi3EEENS1_22TernaryOpScalarFunctorIN3c107complexIfEELi3ELi2ELi2EEEJNS0_11LerpFunctorIS8_EES8_EEEvT_T0_DpT1_ --------------------------
	.section	.nv.info._ZN2at6native52_GLOBAL__N__ff984223_19_ForeachTernaryOp_cu_5285c63625multi_tensor_apply_kernelINS1_18TensorListMetadataILi3EEENS1_22TernaryOpScalarFunctorIN3c107complexIfEELi3ELi2ELi2EEEJNS0_11LerpFunctorIS8_EES8_EEEvT_T0_DpT1_,"",@"SHT_CUDA_INFO"
	.sectionflags	@""
	.align	4


	//----- nvinfo : EIATTR_CUDA_API_VERSION
	.align		4
        /*0000*/ 	.byte	0x04, 0x37
        /*0002*/ 	.short	(.L_621 - .L_620)
.L_620:
        /*0004*/ 	.word	0x00000082


	//----- nvinfo : EIATTR_KPARAM_INFO
	.align		4
.L_621:
        /*0008*/ 	.byte	0x04, 0x17
        /*000a*/ 	.short	(.L_623 - .L_622)
.L_622:
        /*000c*/ 	.word	0x00000000
        /*0010*/ 	.short	0x0003
        /*0012*/ 	.short	0x0c50
        /*0014*/ 	.byte	0x00, 0xf0, 0x21, 0x00


	//----- nvinfo : EIATTR_KPARAM_INFO
	.align		4
.L_623:
        /*0018*/ 	.byte	0x04, 0x17
        /*001a*/ 	.short	(.L_625 - .L_624)
.L_624:
        /*001c*/ 	.word	0x00000000
        /*0020*/ 	.short	0x0002
        /*0022*/ 	.short	0x0c49
        /*0024*/ 	.byte	0x00, 0xf0, 0x05, 0x00


	//----- nvinfo : EIATTR_KPARAM_INFO
	.align		4
.L_625:
        /*0028*/ 	.byte	0x04, 0x17
        /*002a*/ 	.short	(.L_627 - .L_626)
.L_626:
        /*002c*/ 	.word	0x00000000
        /*0030*/ 	.short	0x0001
        /*0032*/ 	.short	0x0c48
        /*0034*/ 	.byte	0x00, 0xf0, 0x05, 0x00


	//----- nvinfo : EIATTR_KPARAM_INFO
	.align		4
.L_627:
        /*0038*/ 	.byte	0x04, 0x17
        /*003a*/ 	.short	(.L_629 - .L_628)
.L_628:
        /*003c*/ 	.word	0x00000000
        /*0040*/ 	.short	0x0000
        /*0042*/ 	.short	0x0000
        /*0044*/ 	.byte	0x00, 0xf0, 0x21, 0x31


	//----- nvinfo : EIATTR_SPARSE_MMA_MASK
	.align		4
.L_629:
        /*0048*/ 	.byte	0x03, 0x50
        /*004a*/ 	.short	0x0000


	//----- nvinfo : EIATTR_MAXREG_COUNT
	.align		4
        /*004c*/ 	.byte	0x03, 0x1b
        /*004e*/ 	.short	0x0080


	//----- nvinfo : EIATTR_MERCURY_ISA_VERSION
	.align		4
        /*0050*/ 	.byte	0x03, 0x5f
        /*0052*/ 	.short	0x0101


	//----- nvinfo : EIATTR_EXIT_INSTR_OFFSETS
	.align		4
        /*0054*/ 	.byte	0x04, 0x1c
        /*0056*/ 	.short	(.L_631 - .L_630)


	//   ....[0]....
.L_630:
        /*0058*/ 	.word	0x000001b0


	//   ....[1]....
        /*005c*/ 	.word	0x00000970


	//   ....[2]....
        /*0060*/ 	.word	0x000010f0


	//   ....[3]....
        /*0064*/ 	.word	0x00001150


	//   ....[4]....
        /*0068*/ 	.word	0x00001560


	//   ....[5]....
        /*006c*/ 	.word	0x00001910


	//----- nvinfo : EIATTR_MAX_THREADS
	.align		4
.L_631:
        /*0070*/ 	.byte	0x04, 0x05
        /*0072*/ 	.short	(.L_633 - .L_632)
.L_632:
        /*0074*/ 	.word	0x00000200
        /*0078*/ 	.word	0x00000001
        /*007c*/ 	.word	0x00000001


	//----- nvinfo : EIATTR_CRS_STACK_SIZE
	.align		4
.L_633:
        /*0080*/ 	.byte	0x04, 0x1e
        /*0082*/ 	.short	(.L_635 - .L_634)
.L_634:
        /*0084*/ 	.word	0x00000000


	//----- nvinfo : EIATTR_CBANK_PARAM_SIZE
	.align		4
.L_635:
        /*0088*/ 	.byte	0x03, 0x19
        /*008a*/ 	.short	0x0c58


	//----- nvinfo : EIATTR_PARAM_CBANK
	.align		4
        /*008c*/ 	.byte	0x04, 0x0a
        /*008e*/ 	.short	(.L_637 - .L_636)
	.align		4
.L_636:
        /*0090*/ 	.word	index@(.nv.constant0._ZN2at6native52_GLOBAL__N__ff984223_19_ForeachTernaryOp_cu_5285c63625multi_tensor_apply_kernelINS1_18TensorListMetadataILi3EEENS1_22TernaryOpScalarFunctorIN3c107complexIfEELi3ELi2ELi2EEEJNS0_11LerpFunctorIS8_EES8_EEEvT_T0_DpT1_)
        /*0094*/ 	.short	0x0210
        /*0096*/ 	.short	0x0c58


	//----- nvinfo : EIATTR_SW_WAR
	.align		4
.L_637:
        /*0098*/ 	.byte	0x04, 0x36
        /*009a*/ 	.short	(.L_639 - .L_638)
.L_638:
        /*009c*/ 	.word	0x00000008
.L_639:


//--------------------- .nv.info._ZN2at6native52_GLOBAL__N__ff984223_19_ForeachTernaryOp_cu_5285c63625multi_tensor_apply_kernelINS1_18TensorListMetadataILi3EEENS1_22TernaryOpScalarFunctorIN3c107complexIdEELi3ELi2ELi2EEEJNS0_11LerpFunctorIS8_EES8_EEEvT_T0_DpT1_ --------------------------
	.section	.nv.info._ZN2at6native52_GLOBAL__N__ff984223_19_ForeachTernaryOp_cu_5285c63625multi_tensor_apply_kernelINS1_18TensorListMetadataILi3EEENS1_22TernaryOpScalarFunctorIN3c107complexIdEELi3ELi2ELi2EEEJNS0_11LerpFunctorIS8_EES8_EEEvT_T0_DpT1_,"",@"SHT_CUDA_INFO"
	.sectionflags	@""
	.align	4


	//----- nvinfo : EIATTR_CUDA_API_VERSION
	.align		4
        /*0000*/ 	.byte	0x04, 0x37
        /*0002*/ 	.short	(.L_641 - .L_640)
.L_640:
        /*0004*/ 	.word	0x00000082


	//----- nvinfo : EIATTR_KPARAM_INFO
	.align		4
.L_641:
        /*0008*/ 	.byte	0x04, 0x17
        /*000a*/ 	.short	(.L_643 - .L_642)
.L_642:
        /*000c*/ 	.word	0x00000000
        /*0010*/ 	.short	0x0003
        /*0012*/ 	.short	0x0c50
        /*0014*/ 	.byte	0x00, 0xf0, 0x41, 0x00


	//----- nvinfo : EIATTR_KPARAM_INFO
	.align		4
.L_643:
        /*0018*/ 	.byte	0x04, 0x17
        /*001a*/ 	.short	(.L_645 - .L_644)
.L_644:
        /*001c*/ 	.word	0x00000000
        /*0020*/ 	.short	0x0002
        /*0022*/ 	.short	0x0c49
        /*0024*/ 	.byte	0x00, 0xf0, 0x05, 0x00


	//----- nvinfo : EIATTR_KPARAM_INFO
	.align		4
.L_645:
        /*0028*/ 	.byte	0x04, 0x17
        /*002a*/ 	.short	(.L_647 - .L_646)
.L_646:
        /*002c*/ 	.word	0x00000000
        /*0030*/ 	.short	0x0001
        /*0032*/ 	.short	0x0c48
        /*0034*/ 	.byte	0x00, 0xf0, 0x05, 0x00


	//----- nvinfo : EIATTR_KPARAM_INFO
	.align		4
.L_647:
        /*0038*/ 	.byte	0x04, 0x17
        /*003a*/ 	.short	(.L_649 - .L_648)
.L_648:
        /*003c*/ 	.word	0x00000000
        /*0040*/ 	.short	0x0000
        /*0042*/ 	.short	0x0000
        /*0044*/ 	.byte	0x00, 0xf0, 0x21, 0x31


	//----- nvinfo : EIATTR_SPARSE_MMA_MASK
	.align		4
.L_649:
        /*0048*/ 	.byte	0x03, 0x50
        /*004a*/ 	.short	0x0000


	//----- nvinfo : EIATTR_MAXREG_COUNT
	.align		4
        /*004c*/ 	.byte	0x03, 0x1b
        /*004e*/ 	.short	0x0080


	//----- nvinfo : EIATTR_MERCURY_ISA_VERSION
	.align		4
        /*0050*/ 	.byte	0x03, 0x5f
        /*0052*/ 	.short	0x0101


	//----- nvinfo : EIATTR_EXIT_INSTR_OFFSETS
	.align		4
        /*0054*/ 	.byte	0x04, 0x1c
        /*0056*/ 	.short	(.L_651 - .L_650)


	//   ....[0]....
.L_650:
        /*0058*/ 	.word	0x000001b0


	//   ....[1]....
        /*005c*/ 	.word	0x00000a10


	//   ....[2]....
        /*0060*/ 	.word	0x00001210


	//   ....[3]....
        /*0064*/ 	.word	0x00001270


	//   ....[4]....
        /*0068*/ 	.word	0x00001700


	//   ....[5]....
        /*006c*/ 	.word	0x00001b00


	//----- nvinfo : EIATTR_MAX_THREADS
	.align		4
.L_651:
        /*0070*/ 	.byte	0x04, 0x05
        /*0072*/ 	.short	(.L_653 - .L_652)
.L_652:
        /*0074*/ 	.word	0x00000200
        /*0078*/ 	.word	0x00000001
        /*007c*/ 	.word	0x00000001


	//----- nvinfo : EIATTR_CRS_STACK_SIZE
	.align		4
.L_653:
        /*0080*/ 	.byte	0x04, 0x1e
        /*0082*/ 	.short	(.L_655 - .L_654)
.L_654:
        /*0084*/ 	.word	0x00000000


	//----- nvinfo : EIATTR_CBANK_PARAM_SIZE
	.align		4
.L_655:
        /*0088*/ 	.byte	0x03, 0x19
        /*008a*/ 	.short	0x0c60


	//----- nvinfo : EIATTR_PARAM_CBANK
	.align		4
        /*008c*/ 	.byte	0x04, 0x0a
        /*008e*/ 	.short	(.L_657 - .L_656)
	.align		4
.L_656:
        /*0090*/ 	.word	index@(.nv.constant0._ZN2at6native52_GLOBAL__N__ff984223_19_ForeachTernaryOp_cu_5285c63625multi_tensor_apply_kernelINS1_18TensorListMetadataILi3EEENS1_22TernaryOpScalarFunctorIN3c107complexIdEELi3ELi2ELi2EEEJNS0_11LerpFunctorIS8_EES8_EEEvT_T0_DpT1_)
        /*0094*/ 	.short	0x0210
        /*0096*/ 	.short	0x0c60


	//----- nvinfo : EIATTR_SW_WAR
	.align		4
.L_657:
        /*0098*/ 	.byte	0x04, 0x36
        /*009a*/ 	.short	(.L_659 - .L_658)
.L_658:
        /*009c*/ 	.word	0x00000008
.L_659:


//--------------------- .nv.info._ZN2at6native52_GLOBAL__N__ff984223_19_ForeachTernaryOp_cu_5285c63625multi_tensor_apply_kernelINS1_18TensorListMetadataILi3EEENS1_22TernaryOpScalarFunctorIfLi3ELi2ELi2EEEJNS0_11LerpFunctorIfEEfEEEvT_T0_DpT1_ --------------------------
	.section	.nv.info._ZN2at6native52_GLOBAL__N__ff984223_19_ForeachTernaryOp_cu_5285c63625multi_tensor_apply_kernelINS1_18TensorListMetadataILi3EEENS1_22TernaryOpScalarFunctorIfLi3ELi2ELi2EEEJNS0_11LerpFunctorIfEEfEEEvT_T0_DpT1_,"",@"SHT_CUDA_INFO"
	.sectionflags	@""
	.align	4


	//----- nvinfo : EIATTR_CUDA_API_VERSION
	.align		4
        /*0000*/ 	.byte	0x04, 0x37
        /*0002*/ 	.short	(.L_661 - .L_660)
.L_660:
        /*0004*/ 	.word	0x00000082


	//----- nvinfo : EIATTR_KPARAM_INFO
	.align		4
.L_661:
        /*0008*/ 	.byte	0x04, 0x17
        /*000a*/ 	.short	(.L_663 - .L_662)
.L_662:
        /*000c*/ 	.word	0x00000000
        /*0010*/ 	.short	0x0003
        /*0012*/ 	.short	0x0c4c
        /*0014*/ 	.byte	0x00, 0xf0, 0x11, 0x00


	//----- nvinfo : EIATTR_KPARAM_INFO
	.align		4
.L_663:
        /*0018*/ 	.byte	0x04, 0x17
        /*001a*/ 	.short	(.L_665 - .L_664)
.L_664:
        /*001c*/ 	.word	0x00000000
        /*0020*/ 	.short	0x0002
        /*0022*/ 	.short	0x0c49
        /*0024*/ 	.byte	0x00, 0xf0, 0x05, 0x00


	//----- nvinfo : EIATTR_KPARAM_INFO
	.align		4
.L_665:
        /*0028*/ 	.byte	0x04, 0x17
        /*002a*/ 	.short	(.L_667 - .L_666)
.L_666:
        /*002c*/ 	.word	0x00000000
        /*0030*/ 	.short	0x0001
        /*0032*/ 	.short	0x0c48
        /*0034*/ 	.byte	0x00, 0xf0, 0x05, 0x00


	//----- nvinfo : EIATTR_KPARAM_INFO
	.align		4
.L_667:
        /*0038*/ 	.byte	0x04, 0x17
        /*003a*/ 	.short	(.L_669 - .L_668)
.L_668:
        /*003c*/ 	.word	0x00000000
        /*0040*/ 	.short	0x0000
        /*0042*/ 	.short	0x0000
        /*0044*/ 	.byte	0x00, 0xf0, 0x21, 0x31


	//----- nvinfo : EIATTR_SPARSE_MMA_MASK
	.align		4
.L_669:
        /*0048*/ 	.byte	0x03, 0x50
        /*004a*/ 	.short	0x0000


	//----- nvinfo : EIATTR_MAXREG_COUNT
	.align		4
        /*004c*/ 	.byte	0x03, 0x1b
        /*004e*/ 	.short	0x0080


	//----- nvinfo : EIATTR_MERCURY_ISA_VERSION
	.align		4
        /*0050*/ 	.byte	0x03, 0x5f
        /*0052*/ 	.short	0x0101


	//----- nvinfo : EIATTR_EXIT_INSTR_OFFSETS
	.align		4
        /*0054*/ 	.byte	0x04, 0x1c
        /*0056*/ 	.short	(.L_671 - .L_670)


	//   ....[0]....
.L_670:
        /*0058*/ 	.word	0x000001b0


	//   ....[1]....
        /*005c*/ 	.word	0x00000780


	//   ....[2]....
        /*0060*/ 	.word	0x00000d20


	//   ....[3]....
        /*0064*/ 	.word	0x00000d80


	//   ....[4]....
        /*0068*/ 	.word	0x00000fa0


	//   ....[5]....
        /*006c*/ 	.word	0x00001180


	//----- nvinfo : EIATTR_MAX_THREADS
	.align		4
.L_671:
        /*0070*/ 	.byte	0x04, 0x05
        /*0072*/ 	.short	(.L_673 - .L_672)
.L_672:
        /*0074*/ 	.word	0x00000200
        /*0078*/ 	.word	0x00000001
        /*007c*/ 	.word	0x00000001


	//----- nvinfo : EIATTR_CRS_STACK_SIZE
	.align		4
.L_673:
        /*0080*/ 	.byte	0x04, 0x1e
        /*0082*/ 	.short	(.L_675 - .L_674)
.L_674:
        /*0084*/ 	.word	0x00000000


	//----- nvinfo : EIATTR_CBANK_PARAM_SIZE
	.align		4
.L_675:
        /*0088*/ 	.byte	0x03, 0x19
        /*008a*/ 	.short	0x0c50


	//----- nvinfo : EIATTR_PARAM_CBANK
	.align		4
        /*008c*/ 	.byte	0x04, 0x0a
        /*008e*/ 	.short	(.L_677 - .L_676)
	.align		4
.L_676:
        /*0090*/ 	.word	index@(.nv.constant0._ZN2at6native52_GLOBAL__N__ff984223_19_ForeachTernaryOp_cu_5285c63625multi_tensor_apply_kernelINS1_18TensorListMetadataILi3EEENS1_22TernaryOpScalarFunctorIfLi3ELi2ELi2EEEJNS0_11LerpFunctorIfEEfEEEvT_T0_DpT1_)
        /*0094*/ 	.short	0x0210
        /*0096*/ 	.short	0x0c50


	//----- nvinfo : EIATTR_SW_WAR
	.align		4
.L_677:
        /*0098*/ 	.byte	0x04, 0x36
        /*009a*/ 	.short	(.L_679 - .L_678)
.L_678:
        /*009c*/ 	.word	0x00000008
.L_679:


//--------------------- .nv.info._ZN2at6native52_GLOBAL__N__ff984223_19_ForeachTernaryOp_cu_5285c63625multi_tensor_apply_kernelINS1_18TensorListMetadataILi3EEENS1_22TernaryOpScalarFunctorIdLi3ELi2ELi2EEEJNS0_11LerpFunctorIdEEdEEEvT_T0_DpT1_ --------------------------
	.section	.nv.info._ZN2at6native52_GLOBAL__N__ff984223_19_ForeachTernaryOp_cu_5285c63625multi_tensor_apply_kernelINS1_18TensorListMetadataILi3EEENS1_22TernaryOpScalarFunctorIdLi3ELi2ELi2EEEJNS0_11LerpFunctorIdEEdEEEvT_T0_DpT1_,"",@"SHT_CUDA_INFO"
	.sectionflags	@""
	.align	4


	//----- nvinfo : EIATTR_CUDA_API_VERSION
	.align		4
        /*0000*/ 	.byte	0x04, 0x37
        /*0002*/ 	.short	(.L_681 - .L_680)
.L_680:
        /*0004*/ 	.word	0x00000082


	//----- nvinfo : EIATTR_KPARAM_INFO
	.align		4
.L_681:
        /*0008*/ 	.byte	0x04, 0x17
        /*000a*/ 	.short	(.L_683 - .L_682)
.L_682:
        /*000c*/ 	.word	0x00000000
        /*0010*/ 	.short	0x0003
        /*0012*/ 	.short	0x0c50
        /*0014*/ 	.byte	0x00, 0xf0, 0x21, 0x00


	//----- nvinfo : EIATTR_KPARAM_INFO
	.align		4
.L_683:
        /*0018*/ 	.byte	0x04, 0x17
        /*001a*/ 	.short	(.L_685 - .L_684)
.L_684:
        /*001c*/ 	.word	0x00000000
        /*0020*/ 	.short	0x0002
        /*0022*/ 	.short	0x0c49
        /*0024*/ 	.byte	0x00, 0xf0, 0x05, 0x00


	//----- nvinfo : EIATTR_KPARAM_INFO
	.align		4
.L_685:
        /*0028*/ 	.byte	0x04, 0x17
        /*002a*/ 	.short	(.L_687 - .L_686)
.L_686:
        /*002c*/ 	.word	0x00000000
        /*0030*/ 	.short	0x0001
        /*0032*/ 	.short	0x0c48
        /*0034*/ 	.byte	0x00, 0xf0, 0x05, 0x00


	//----- nvinfo : EIATTR_KPARAM_INFO
	.align		4
.L_687:
        /*0038*/ 	.byte	0x04, 0x17
        /*003a*/ 	.short	(.L_689 - .L_688)
.L_688:
        /*003c*/ 	.word	0x00000000
        /*0040*/ 	.short	0x0000
        /*0042*/ 	.short	0x0000
        /*0044*/ 	.byte	0x00, 0xf0, 0x21, 0x31


	//----- nvinfo : EIATTR_SPARSE_MMA_MASK
	.align		4
.L_689:
        /*0048*/ 	.byte	0x03, 0x50
        /*004a*/ 	.short	0x0000


	//----- nvinfo : EIATTR_MAXREG_COUNT
	.align		4
        /*004c*/ 	.byte	0x03, 0x1b
        /*004e*/ 	.short	0x0080


	//----- nvinfo : EIATTR_MERCURY_ISA_VERSION
	.align		4
        /*0050*/ 	.byte	0x03, 0x5f
        /*0052*/ 	.short	0x0101


	//----- nvinfo : EIATTR_EXIT_INSTR_OFFSETS
	.align		4
        /*0054*/ 	.byte	0x04, 0x1c
        /*0056*/ 	.short	(.L_691 - .L_690)


	//   ....[0]....
.L_690:
        /*0058*/ 	.word	0x000001b0


	//   ....[1]....
        /*005c*/ 	.word	0x000007d0


	//   ....[2]....
        /*0060*/ 	.word	0x00000dd0


	//   ....[3]....
        /*0064*/ 	.word	0x00000e30


	//   ....[4]....
        /*0068*/ 	.word	0x00001080


	//   ....[5]....
        /*006c*/ 	.word	0x00001290


	//----- nvinfo : EIATTR_MAX_THREADS
	.align		4
.L_691:
        /*0070*/ 	.byte	0x04, 0x05
        /*0072*/ 	.short	(.L_693 - .L_692)
.L_692:
        /*0074*/ 	.word	0x00000200
        /*0078*/ 	.word	0x00000001
        /*007c*/ 	.word	0x00000001


	//----- nvinfo : EIATTR_CRS_STACK_SIZE
	.align		4
.L_693:
        /*0080*/ 	.byte	0x04, 0x1e
        /*0082*/ 	.short	(.L_695 - .L_694)
.L_694:
        /*0084*/ 	.word	0x00000000


	//----- nvinfo : EIATTR_CBANK_PARAM_SIZE
	.align		4
.L_695:
        /*0088*/ 	.byte	0x03, 0x19
        /*008a*/ 	.short	0x0c58


	//----- nvinfo : EIATTR_PARAM_CBANK
	.align		4
        /*008c*/ 	.byte	0x04, 0x0a
        /*008e*/ 	.short	(.L_697 - .L_696)
	.align		4
.L_696:
        /*0090*/ 	.word	index@(.nv.constant0._ZN2at6native52_GLOBAL__N__ff984223_19_ForeachTernaryOp_cu_5285c63625multi_tensor_apply_kernelINS1_18TensorListMetadataILi3EEENS1_22TernaryOpScalarFunctorIdLi3ELi2ELi2EEEJNS0_11LerpFunctorIdEEdEEEvT_T0_DpT1_)
        /*0094*/ 	.short	0x0210
        /*0096*/ 	.short	0x0c58


	//----- nvinfo : EIATTR_SW_WAR
	.align		4
.L_697:
        /*0098*/ 	.byte	0x04, 0x36
        /*009a*/ 	.short	(.L_699 - .L_698)
.L_698:
        /*009c*/ 	.word	0x00000008
.L_699:


//--------------------- .nv.info._ZN2at6native52_GLOBAL__N__ff984223_19_ForeachTernaryOp_cu_5285c63625multi_tensor_apply_kernelINS1_18TensorListMetadataILi3EEENS1_20TernaryOpListFunctorIN3c108BFloat16ELi3ELi3ELi0EEEJNS0_11LerpFunctorIfEEEEEvT_T0_DpT1_ --------------------------
	.section	.nv.info._ZN2at6native52_GLOBAL__N__ff984223_19_ForeachTernaryOp_cu_5285c63625multi_tensor_apply_kernelINS1_18TensorListMetadataILi3EEENS1_20TernaryOpListFunctorIN3c108BFloat16ELi3ELi3ELi0EEEJNS0_11LerpFunctorIfEEEEEvT_T0_DpT1_,"",@"SHT_CUDA_INFO"
	.sectionflags	@""
	.align	4


	//----- nvinfo : EIATTR_CUDA_API_VERSION
	.align		4
        /*0000*/ 	.byte	0x04, 0x37
        /*0002*/ 	.short	(.L_701 - .L_700)
.L_700:
        /*0004*/ 	.word	0x00000082


	//----- nvinfo : EIATTR_KPARAM_INFO
	.align		4
.L_701:
        /*0008*/ 	.byte	0x04, 0x17
        /*000a*/ 	.short	(.L_703 - .L_702)
.L_702:
        /*000c*/ 	.word	0x00000000
        /*0010*/ 	.short	0x0002
        /*0012*/ 	.short	0x0c49
        /*0014*/ 	.byte	0x00, 0xf0, 0x05, 0x00


	//----- nvinfo : EIATTR_KPARAM_INFO
	.align		4
.L_703:
        /*0018*/ 	.byte	0x04, 0x17
        /*001a*/ 	.short	(.L_705 - .L_704)
.L_704:
        /*001c*/ 	.word	0x00000000
        /*0020*/ 	.short	0x0001
        /*0022*/ 	.short	0x0c48
        /*0024*/ 	.byte	0x00, 0xf0, 0x05, 0x00


	//----- nvinfo : EIATTR_KPARAM_INFO
	.align		4
.L_705:
        /*0028*/ 	.byte	0x04, 0x17
        /*002a*/ 	.short	(.L_707 - .L_706)
.L_706:
        /*002c*/ 	.word	0x00000000
        /*0030*/ 	.short	0x0000
        /*0032*/ 	.short	0x0000
        /*0034*/ 	.byte	0x00, 0xf0, 0x21, 0x31


	//----- nvinfo : EIATTR_SPARSE_MMA_MASK
	.align		4
.L_707:
        /*0038*/ 	.byte	0x03, 0x50
        /*003a*/ 	.short	0x0000


	//----- nvinfo : EIATTR_MAXREG_COUNT
	.align		4
        /*003c*/ 	.byte	0x03, 0x1b
        /*003e*/ 	.short	0x0080


	//----- nvinfo : EIATTR_MERCURY_ISA_VERSION
	.align		4
        /*0040*/ 	.byte	0x03, 0x5f
        /*0042*/ 	.short	0x0101


	//----- nvinfo : EIATTR_EXIT_INSTR_OFFSETS
	.align		4
        /*0044*/ 	.byte	0x04, 0x1c
        /*0046*/ 	.short	(.L_709 - .L_708)


	//   ....[0]....
.L_708:
        /*0048*/ 	.word	0x000001b0


	//   ....[1]....
        /*004c*/ 	.word	0x000009e0


	//   ....[2]....
        /*0050*/ 	.word	0x00000a40


	//   ....[3]....
        /*0054*/ 	.word	0x00000e40


	//----- nvinfo : EIATTR_MAX_THREADS
	.align		4
.L_709:
        /*0058*/ 	.byte	0x04, 0x05
        /*005a*/ 	.short	(.L_711 - .L_710)
.L_710:
        /*005c*/ 	.word	0x00000200
        /*0060*/ 	.word	0x00000001
        /*0064*/ 	.word	0x00000001


	//----- nvinfo : EIATTR_CRS_STACK_SIZE
	.align		4
.L_711:
        /*0068*/ 	.byte	0x04, 0x1e
        /*006a*/ 	.short	(.L_713 - .L_712)
.L_712:
        /*006c*/ 	.word	0x00000000


	//----- nvinfo : EIATTR_CBANK_PARAM_SIZE
	.align		4
.L_713:
        /*0070*/ 	.byte	0x03, 0x19
        /*0072*/ 	.short	0x0c4a


	//----- nvinfo : EIATTR_PARAM_CBANK
	.align		4
        /*0074*/ 	.byte	0x04, 0x0a
        /*0076*/ 	.short	(.L_715 - .L_714)
	.align		4
.L_714:
        /*0078*/ 	.word	index@(.nv.constant0._ZN2at6native52_GLOBAL__N__ff984223_19_ForeachTernaryOp_cu_5285c63625multi_tensor_apply_kernelINS1_18TensorListMetadataILi3EEENS1_20TernaryOpListFunctorIN3c108BFloat16ELi3ELi3ELi0EEEJNS0_11LerpFunctorIfEEEEEvT_T0_DpT1_)
        /*007c*/ 	.short	0x0210
        /*007e*/ 	.short	0x0c4a


	//----- nvinfo : EIATTR_SW_WAR
	.align		4
.L_715:
        /*0080*/ 	.byte	0x04, 0x36
        /*0082*/ 	.short	(.L_717 - .L_716)
.L_716:
        /*0084*/ 	.word	0x00000008
.L_717:


//--------------------- .nv.info._ZN2at6native52_GLOBAL__N__ff984223_19_ForeachTernaryOp_cu_5285c63625multi_tensor_apply_kernelINS1_18TensorListMetadataILi3EEENS1_20TernaryOpListFunctorIN3c104HalfELi3ELi3ELi0EEEJNS0_11LerpFunctorIfEEEEEvT_T0_DpT1_ --------------------------
	.section	.nv.info._ZN2at6native52_GLOBAL__N__ff984223_19_ForeachTernaryOp_cu_5285c63625multi_tensor_apply_kernelINS1_18TensorListMetadataILi3EEENS1_20TernaryOpListFunctorIN3c104HalfELi3ELi3ELi0EEEJNS0_11LerpFunctorIfEEEEEvT_T0_DpT1_,"",@"SHT_CUDA_INFO"
	.sectionflags	@""
	.align	4


	//----- nvinfo : EIATTR_CUDA_API_VERSION
	.align		4
        /*0000*/ 	.byte	0x04, 0x37
        /*0002*/ 	.short	(.L_719 - .L_718)
.L_718:
        /*0004*/ 	.word	0x00000082


	//----- nvinfo : EIATTR_KPARAM_INFO
	.align		4
.L_719:
        /*0008*/ 	.byte	0x04, 0x17
        /*000a*/ 	.short	(.L_721 - .L_720)
.L_720:
        /*000c*/ 	.word	0x00000000
        /*0010*/ 	.short	0x0002
        /*0012*/ 	.short	0x0c49
        /*0014*/ 	.byte	0x00, 0xf0, 0x05, 0x00


	//----- nvinfo : EIATTR_KPARAM_INFO
	.align		4
.L_721:
        /*0018*/ 	.byte	0x04, 0x17
        /*001a*/ 	.short	(.L_723 - .L_722)
.L_722:
        /*001c*/ 	.word	0x00000000
        /*0020*/ 	.short	0x0001
        /*0022*/ 	.short	0x0c48
        /*0024*/ 	.byte	0x00, 0xf0, 0x05, 0x00


	//----- nvinfo : EIATTR_KPARAM_INFO
	.align		4
.L_723:
        /*0028*/ 	.byte	0x04, 0x17
        /*002a*/ 	.short	(.L_725 - .L_724)
.L_724:
        /*002c*/ 	.word	0x00000000
        /*0030*/ 	.short	0x0000
        /*0032*/ 	.short	0x0000
        /*0034*/ 	.byte	0x00, 0xf0, 0x21, 0x31


	//----- nvinfo : EIATTR_SPARSE_MMA_MASK
	.align		4
.L_725:
        /*0038*/ 	.byte	0x03, 0x50
        /*003a*/ 	.short	0x0000


	//----- nvinfo : EIATTR_MAXREG_COUNT
	.align		4
        /*003c*/ 	.byte	0x03, 0x1b
        /*003e*/ 	.short	0x0080


	//----- nvinfo : EIATTR_MERCURY_ISA_VERSION
	.align		4
        /*0040*/ 	.byte	0x03, 0x5f
        /*0042*/ 	.short	0x0101


	//----- nvinfo : EIATTR_EXIT_INSTR_OFFSETS
	.align		4
        /*0044*/ 	.byte	0x04, 0x1c
        /*0046*/ 	.short	(.L_727 - .L_726)


	//   ....[0]....
.L_726:
        /*0048*/ 	.word	0x000001b0


	//   ....[1]....
        /*004c*/ 	.word	0x000009e0


	//   ....[2]....
        /*0050*/ 	.word	0x00000a40


	//   ....[3]....
        /*0054*/ 	.word	0x00000de0


	//----- nvinfo : EIATTR_MAX_THREADS
	.align		4
.L_727:
        /*0058*/ 	.byte	0x04, 0x05
        /*005a*/ 	.short	(.L_729 - .L_728)
.L_728:
        /*005c*/ 	.word	0x00000200
        /*0060*/ 	.word	0x00000001
        /*0064*/ 	.word	0x00000001


	//----- nvinfo : EIATTR_CRS_STACK_SIZE
	.align		4
.L_729:
        /*0068*/ 	.byte	0x04, 0x1e
        /*006a*/ 	.short	(.L_731 - .L_730)
.L_730:
        /*006c*/ 	.word	0x00000000


	//----- nvinfo : EIATTR_CBANK_PARAM_SIZE
	.align		4
.L_731:
        /*0070*/ 	.byte	0x03, 0x19
        /*0072*/ 	.short	0x0c4a


	//----- nvinfo : EIATTR_PARAM_CBANK
	.align		4
        /*0074*/ 	.byte	0x04, 0x0a
        /*0076*/ 	.short	(.L_733 - .L_732)
	.align		4
.L_732:
        /*0078*/ 	.word	index@(.nv.constant0._ZN2at6native52_GLOBAL__N__ff984223_19_ForeachTernaryOp_cu_5285c63625multi_tensor_apply_kernelINS1_18TensorListMetadataILi3EEENS1_20TernaryOpListFunctorIN3c104HalfELi3ELi3ELi0EEEJNS0_11LerpFunctorIfEEEEEvT_T0_DpT1_)
        /*007c*/ 	.short	0x0210
        /*007e*/ 	.short	0x0c4a


	//----- nvinfo : EIATTR_SW_WAR
	.align		4
.L_733:
        /*0080*/ 	.byte	0x04, 0x36
        /*0082*/ 	.short	(.L_735 - .L_734)
.L_734:
        /*0084*/ 	.word	0x00000008
.L_735:


//--------------------- .nv.info._ZN2at6native52_GLOBAL__N__ff984223_19_ForeachTernaryOp_cu_5285c63625multi_tensor_apply_kernelINS1_18TensorListMetadataILi3EEENS1_20TernaryOpListFunctorIN3c107complexIfEELi3ELi3ELi0EEEJNS0_11LerpFunctorIS8_EEEEEvT_T0_DpT1_ --------------------------
	.section	.nv.info._ZN2at6native52_GLOBAL__N__ff984223_19_ForeachTernaryOp_cu_5285c63625multi_tensor_apply_kernelINS1_18TensorListMetadataILi3EEENS1_20TernaryOpListFunctorIN3c107complexIfEELi3ELi3ELi0EEEJNS0_11LerpFunctorIS8_EEEEEvT_T0_DpT1_,"",@"SHT_CUDA_INFO"
	.sectionflags	@""
	.align	4


	//----- nvinfo : EIATTR_CUDA_API_VERSION
	.align		4
        /*0000*/ 	.byte	0x04, 0x37
        /*0002*/ 	.short	(.L_737 - .L_736)
.L_736:
        /*0004*/ 	.word	0x00000082


	//----- nvinfo : EIATTR_KPARAM_INFO
	.align		4
.L_737:
        /*0008*/ 	.byte	0x04, 0x17
        /*000a*/ 	.short	(.L_739 - .L_738)
.L_738:
        /*000c*/ 	.word	0x00000000
        /*0010*/ 	.short	0x0002
        /*0012*/ 	.short	0x0c49
        /*0014*/ 	.byte	0x00, 0xf0, 0x05, 0x00


	//----- nvinfo : EIATTR_KPARAM_INFO
	.align		4
.L_739:
        /*0018*/ 	.byte	0x04, 0x17
        /*001a*/ 	.short	(.L_741 - .L_740)
.L_740:
        /*001c*/ 	.word	0x00000000
        /*0020*/ 	.short	0x0001
        /*0022*/ 	.short	0x0c48
        /*0024*/ 	.byte	0x00, 0xf0, 0x05, 0x00


	//----- nvinfo : EIATTR_KPARAM_INFO
	.align		4
.L_741:
        /*0028*/ 	.byte	0x04, 0x17
        /*002a*/ 	.short	(.L_743 - .L_742)
.L_742:
        /*002c*/ 	.word	0x00000000
        /*0030*/ 	.short	0x0000
        /*0032*/ 	.short	0x0000
        /*0034*/ 	.byte	0x00, 0xf0, 0x21, 0x31


	//----- nvinfo : EIATTR_SPARSE_MMA_MASK
	.align		4
.L_743:
        /*0038*/ 	.byte	0x03, 0x50
        /*003a*/ 	.short	0x0000


	//----- nvinfo : EIATTR_MAXREG_COUNT
	.align		4
        /*003c*/ 	.byte	0x03, 0x1b
        /*003e*/ 	.short	0x0080


	//----- nvinfo : EIATTR_MERCURY_ISA_VERSION
	.align		4
        /*0040*/ 	.byte	0x03, 0x5f
        /*0042*/ 	.short	0x0101


	//----- nvinfo : EIATTR_EXIT_INSTR_OFFSETS
	.align		4
        /*0044*/ 	.byte	0x04, 0x1c
        /*0046*/ 	.short	(.L_745 - .L_744)


	//   ....[0]....
.L_744:
        /*0048*/ 	.word	0x000001b0


	//   ....[1]....
        /*004c*/ 	.word	0x00000cd0


	//   ....[2]....
        /*0050*/ 	.word	0x00000d30


	//   ....[3]....
        /*0054*/ 	.word	0x000013b0


	//----- nvinfo : EIATTR_MAX_THREADS
	.align		4
.L_745:
        /*0058*/ 	.byte	0x04, 0x05
        /*005a*/ 	.short	(.L_747 - .L_746)
.L_746:
        /*005c*/ 	.word	0x00000200
        /*0060*/ 	.word	0x00000001
        /*0064*/ 	.word	0x00000001


	//----- nvinfo : EIATTR_CRS_STACK_SIZE
	.align		4
.L_747:
        /*0068*/ 	.byte	0x04, 0x1e
        /*006a*/ 	.short	(.L_749 - .L_748)
.L_748:
        /*006c*/ 	.word	0x00000000


	//----- nvinfo : EIATTR_CBANK_PARAM_SIZE
	.align		4
.L_749:
        /*0070*/ 	.byte	0x03, 0x19
        /*0072*/ 	.short	0x0c4a


	//----- nvinfo : EIATTR_PARAM_CBANK
	.align		4
        /*0074*/ 	.byte	0x04, 0x0a
        /*0076*/ 	.short	(.L_751 - .L_750)
	.align		4
.L_750:
        /*0078*/ 	.word	index@(.nv.constant0._ZN2at6native52_GLOBAL__N__ff984223_19_ForeachTernaryOp_cu_5285c63625multi_tensor_apply_kernelINS1_18TensorListMetadataILi3EEENS1_20TernaryOpListFunctorIN3c107complexIfEELi3ELi3ELi0EEEJNS0_11LerpFunctorIS8_EEEEEvT_T0_DpT1_)
        /*007c*/ 	.short	0x0210
        /*007e*/ 	.short	0x0c4a


	//----- nvinfo : EIATTR_SW_WAR
	.align		4
.L_751:
        /*0080*/ 	.byte	0x04, 0x36
        /*0082*/ 	.short	(.L_753 - .L_752)
.L_752:
        /*0084*/ 	.word	0x00000008
.L_753:


//--------------------- .nv.info._ZN2at6native52_GLOBAL__N__ff984223_19_ForeachTernaryOp_cu_5285c63625multi_tensor_apply_kernelINS1_18TensorListMetadataILi3EEENS1_20TernaryOpListFunctorIN3c107complexIdEELi3ELi3ELi0EEEJNS0_11LerpFunctorIS8_EEEEEvT_T0_DpT1_ --------------------------
	.section	.nv.info._ZN2at6native52_GLOBAL__N__ff984223_19_ForeachTernaryOp_cu_5285c63625multi_tensor_apply_kernelINS1_18TensorListMetadataILi3EEENS1_20TernaryOpListFunctorIN3c107complexIdEELi3ELi3ELi0EEEJNS0_11LerpFunctorIS8_EEEEEvT_T0_DpT1_,"",@"SHT_CUDA_INFO"
	.sectionflags	@""
	.align	4


	//----- nvinfo : EIATTR_CUDA_API_VERSION
	.align		4
        /*0000*/ 	.byte	0x04, 0x37
        /*0002*/ 	.short	(.L_755 - .L_754)
.L_754:
        /*0004*/ 	.word	0x00000082


	//----- nvinfo : EIATTR_KPARAM_INFO
	.align		4
.L_755:
        /*0008*/ 	.byte	0x04, 0x17
        /*000a*/ 	.short	(.L_757 - .L_756)
.L_756:
        /*000c*/ 	.word	0x00000000
        /*0010*/ 	.short	0x0002
        /*0012*/ 	.short	0x0c49
        /*0014*/ 	.byte	0x00, 0xf0, 0x05, 0x00


	//----- nvinfo : EIATTR_KPARAM_INFO
	.align		4
.L_757:
        /*0018*/ 	.byte	0x04, 0x17
        /*001a*/ 	.short	(.L_759 - .L_758)
.L_758:
        /*001c*/ 	.word	0x00000000
        /*0020*/ 	.short	0x0001
        /*0022*/ 	.short	0x0c48
        /*0024*/ 	.byte	0x00, 0xf0, 0x05, 0x00


	//----- nvinfo : EIATTR_KPARAM_INFO
	.align		4
.L_759:
        /*0028*/ 	.byte	0x04, 0x17
        /*002a*/ 	.short	(.L_761 - .L_760)
.L_760:
        /*002c*/ 	.word	0x00000000
        /*0030*/ 	.short	0x0000
        /*0032*/ 	.short	0x0000
        /*0034*/ 	.byte	0x00, 0xf0, 0x21, 0x31


	//----- nvinfo : EIATTR_SPARSE_MMA_MASK
	.align		4
.L_761:
        /*0038*/ 	.byte	0x03, 0x50
        /*003a*/ 	.short	0x0000


	//----- nvinfo : EIATTR_MAXREG_COUNT
	.align		4
        /*003c*/ 	.byte	0x03, 0x1b
        /*003e*/ 	.short	0x0080


	//----- nvinfo : EIATTR_MERCURY_ISA_VERSION
	.align		4
        /*0040*/ 	.byte	0x03, 0x5f
        /*0042*/ 	.short	0x0101


	//----- nvinfo : EIATTR_EXIT_INSTR_OFFSETS
	.align		4
        /*0044*/ 	.byte	0x04, 0x1c
        /*0046*/ 	.short	(.L_763 - .L_762)


	//   ....[0]....
.L_762:
        /*0048*/ 	.word	0x000001b0


	//   ....[1]....
        /*004c*/ 	.word	0x00000d90


	//   ....[2]....
        /*0050*/ 	.word	0x00000df0


	//   ....[3]....
        /*0054*/ 	.word	0x000014f0


	//----- nvinfo : EIATTR_MAX_THREADS
	.align		4
.L_763:
        /*0058*/ 	.byte	0x04, 0x05
        /*005a*/ 	.short	(.L_765 - .L_764)
.L_764:
        /*005c*/ 	.word	0x00000200
        /*0060*/ 	.word	0x00000001
        /*0064*/ 	.word	0x00000001


	//----- nvinfo : EIATTR_CRS_STACK_SIZE
	.align		4
.L_765:
        /*0068*/ 	.byte	0x04, 0x1e
        /*006a*/ 	.short	(.L_767 - .L_766)
.L_766:
        /*006c*/ 	.word	0x00000000


	//----- nvinfo : EIATTR_CBANK_PARAM_SIZE
	.align		4
.L_767:
        /*0070*/ 	.byte	0x03, 0x19
        /*0072*/ 	.short	0x0c4a


	//----- nvinfo : EIATTR_PARAM_CBANK
	.align		4
        /*0074*/ 	.byte	0x04, 0x0a
        /*0076*/ 	.short	(.L_769 - .L_768)
	.align		4
.L_768:
        /*0078*/ 	.word	index@(.nv.constant0._ZN2at6native52_GLOBAL__N__ff984223_19_ForeachTernaryOp_cu_5285c63625multi_tensor_apply_kernelINS1_18TensorListMetadataILi3EEENS1_20TernaryOpListFunctorIN3c107complexIdEELi3ELi3ELi0EEEJNS0_11LerpFunctorIS8_EEEEEvT_T0_DpT1_)
        /*007c*/ 	.short	0x0210
        /*007e*/ 	.short	0x0c4a


	//----- nvinfo : EIATTR_SW_WAR
	.align		4
.L_769:
        /*0080*/ 	.byte	0x04, 0x36
        /*0082*/ 	.short	(.L_771 - .L_770)
.L_770:
        /*0084*/ 	.word	0x00000008
.L_771:


//--------------------- .nv.info._ZN2at6native52_GLOBAL__N__ff984223_19_ForeachTernaryOp_cu_5285c63625multi_tensor_apply_kernelINS1_18TensorListMetadataILi3EEENS1_20TernaryOpListFunctorIfLi3ELi3ELi0EEEJNS0_11LerpFunctorIfEEEEEvT_T0_DpT1_ --------------------------
	.section	.nv.info._ZN2at6native52_GLOBAL__N__ff984223_19_ForeachTernaryOp_cu_5285c63625multi_tensor_apply_kernelINS1_18TensorListMetadataILi3EEENS1_20TernaryOpListFunctorIfLi3ELi3ELi0EEEJNS0_11LerpFunctorIfEEEEEvT_T0_DpT1_,"",@"SHT_CUDA_INFO"
	.sectionflags	@""
	.align	4


	//----- nvinfo : EIATTR_CUDA_API_VERSION
	.align		4
        /*0000*/ 	.byte	0x04, 0x37
        /*0002*/ 	.short	(.L_773 - .L_772)
.L_772:
        /*0004*/ 	.word	0x00000082


	//----- nvinfo : EIATTR_KPARAM_INFO
	.align		4
.L_773:
        /*0008*/ 	.byte	0x04, 0x17
        /*000a*/ 	.short	(.L_775 - .L_774)
.L_774:
        /*000c*/ 	.word	0x00000000
        /*0010*/ 	.short	0x0002
        /*0012*/ 	.short	0x0c49
        /*0014*/ 	.byte	0x00, 0xf0, 0x05, 0x00


	//----- nvinfo : EIATTR_KPARAM_INFO
	.align		4
.L_775:
        /*0018*/ 	.byte	0x04, 0x17
        /*001a*/ 	.short	(.L_777 - .L_776)
.L_776:
        /*001c*/ 	.word	0x00000000
        /*0020*/ 	.short	0x0001
        /*0022*/ 	.short	0x0c48
        /*0024*/ 	.byte	0x00, 0xf0, 0x05, 0x00


	//----- nvinfo : EIATTR_KPARAM_INFO
	.align		4
.L_777:
        /*0028*/ 	.byte	0x04, 0x17
        /*002a*/ 	.short	(.L_779 - .L_778)
.L_778:
        /*002c*/ 	.word	0x00000000
        /*0030*/ 	.short	0x0000
        /*0032*/ 	.short	0x0000
        /*0034*/ 	.byte	0x00, 0xf0, 0x21, 0x31


	//----- nvinfo : EIATTR_SPARSE_MMA_MASK
	.align		4
.L_779:
        /*0038*/ 	.byte	0x03, 0x50
        /*003a*/ 	.short	0x0000


	//----- nvinfo : EIATTR_MAXREG_COUNT
	.align		4
        /*003c*/ 	.byte	0x03, 0x1b
        /*003e*/ 	.short	0x0080


	//----- nvinfo : EIATTR_MERCURY_ISA_VERSION
	.align		4
        /*0040*/ 	.byte	0x03, 0x5f
        /*0042*/ 	.short	0x0101


	//----- nvinfo : EIATTR_EXIT_INSTR_OFFSETS
	.align		4
        /*0044*/ 	.byte	0x04, 0x1c
        /*0046*/ 	.short	(.L_781 - .L_780)


	//   ....[0]....
.L_780:
        /*0048*/ 	.word	0x000001b0


	//   ....[1]....
        /*004c*/ 	.word	0x000008a0


	//   ....[2]....
        /*0050*/ 	.word	0x00000900


	//   ....[3]....
        /*0054*/ 	.word	0x00000bc0


	//----- nvinfo : EIATTR_MAX_THREADS
	.align		4
.L_781:
        /*0058*/ 	.byte	0x04, 0x05
        /*005a*/ 	.short	(.L_783 - .L_782)
.L_782:
        /*005c*/ 	.word	0x00000200
        /*0060*/ 	.word	0x00000001
        /*0064*/ 	.word	0x00000001


	//----- nvinfo : EIATTR_CRS_STACK_SIZE
	.align		4
.L_783:
        /*0068*/ 	.byte	0x04, 0x1e
        /*006a*/ 	.short	(.L_785 - .L_784)
.L_784:
        /*006c*/ 	.word	0x00000000


	//----- nvinfo : EIATTR_CBANK_PARAM_SIZE
	.align		4
.L_785:
        /*0070*/ 	.byte	0x03, 0x19
        /*0072*/ 	.short	0x0c4a


	//----- nvinfo : EIATTR_PARAM_CBANK
	.align		4
        /*0074*/ 	.byte	0x04, 0x0a
        /*0076*/ 	.short	(.L_787 - .L_786)
	.align		4
.L_786:
        /*0078*/ 	.word	index@(.nv.constant0._ZN2at6native52_GLOBAL__N__ff984223_19_ForeachTernaryOp_cu_5285c63625multi_tensor_apply_kernelINS1_18TensorListMetadataILi3EEENS1_20TernaryOpListFunctorIfLi3ELi3ELi0EEEJNS0_11LerpFunctorIfEEEEEvT_T0_DpT1_)
        /*007c*/ 	.short	0x0210
        /*007e*/ 	.short	0x0c4a


	//----- nvinfo : EIATTR_SW_WAR
	.align		4
.L_787:
        /*0080*/ 	.byte	0x04, 0x36
        /*0082*/ 	.short	(.L_789 - .L_788)
.L_788:
        /*0084*/ 	.word	0x00000008
.L_789:


//--------------------- .nv.info._ZN2at6native52_GLOBAL__N__ff984223_19_ForeachTernaryOp_cu_5285c63625multi_tensor_apply_kernelINS1_18TensorListMetadataILi3EEENS1_20TernaryOpListFunctorIdLi3ELi3ELi0EEEJNS0_11LerpFunctorIdEEEEEvT_T0_DpT1_ --------------------------
	.section	.nv.info._ZN2at6native52_GLOBAL__N__ff984223_19_ForeachTernaryOp_cu_5285c63625multi_tensor_apply_kernelINS1_18TensorListMetadataILi3EEENS1_20TernaryOpListFunctorIdLi3ELi3ELi0EEEJNS0_11LerpFunctorIdEEEEEvT_T0_DpT1_,"",@"SHT_CUDA_INFO"
	.sectionflags	@""
	.align	4


	//----- nvinfo : EIATTR_CUDA_API_VERSION
	.align		4
        /*0000*/ 	.byte	0x04, 0x37
        /*0002*/ 	.short	(.L_791 - .L_790)
.L_790:
        /*0004*/ 	.word	0x00000082


	//----- nvinfo : EIATTR_KPARAM_INFO
	.align		4
.L_791:
        /*0008*/ 	.byte	0x04, 0x17
        /*000a*/ 	.short	(.L_793 - .L_792)
.L_792:
        /*000c*/ 	.word	0x00000000
        /*0010*/ 	.short	0x0002
        /*0012*/ 	.short	0x0c49
        /*0014*/ 	.byte	0x00, 0xf0, 0x05, 0x00


	//----- nvinfo : EIATTR_KPARAM_INFO
	.align		4
.L_793:
        /*0018*/ 	.byte	0x04, 0x17
        /*001a*/ 	.short	(.L_795 - .L_794)
.L_794:
        /*001c*/ 	.word	0x00000000
        /*0020*/ 	.short	0x0001
        /*0022*/ 	.short	0x0c48
        /*0024*/ 	.byte	0x00, 0xf0, 0x05, 0x00


	//----- nvinfo : EIATTR_KPARAM_INFO
	.align		4
.L_795:
        /*0028*/ 	.byte	0x04, 0x17
        /*002a*/ 	.short	(.L_797 - .L_796)
.L_796:
        /*002c*/ 	.word	0x00000000
        /*0030*/ 	.short	0x0000
        /*0032*/ 	.short	0x0000
        /*0034*/ 	.byte	0x00, 0xf0, 0x21, 0x31


	//----- nvinfo : EIATTR_SPARSE_MMA_MASK
	.align		4
.L_797:
        /*0038*/ 	.byte	0x03, 0x50
        /*003a*/ 	.short	0x0000


	//----- nvinfo : EIATTR_MAXREG_COUNT
	.align		4
        /*003c*/ 	.byte	0x03, 0x1b
        /*003e*/ 	.short	0x0080


	//----- nvinfo : EIATTR_MERCURY_ISA_VERSION
	.align		4
        /*0040*/ 	.byte	0x03, 0x5f
        /*0042*/ 	.short	0x0101


	//----- nvinfo : EIATTR_EXIT_INSTR_OFFSETS
	.align		4
        /*0044*/ 	.byte	0x04, 0x1c
        /*0046*/ 	.short	(.L_799 - .L_798)


	//   ....[0]....
.L_798:
        /*0048*/ 	.word	0x000001b0


	//   ....[1]....
        /*004c*/ 	.word	0x000009c0


	//   ....[2]....
        /*0050*/ 	.word	0x00000a20


	//   ....[3]....
        /*0054*/ 	.word	0x00000de0


	//----- nvinfo : EIATTR_MAX_THREADS
	.align		4
.L_799:
        /*0058*/ 	.byte	0x04, 0x05
        /*005a*/ 	.short	(.L_801 - .L_800)
.L_800:
        /*005c*/ 	.word	0x00000200
        /*0060*/ 	.word	0x00000001
        /*0064*/ 	.word	0x00000001


	//----- nvinfo : EIATTR_CRS_STACK_SIZE
	.align		4
.L_801:
        /*0068*/ 	.byte	0x04, 0x1e
        /*006a*/ 	.short	(.L_803 - .L_802)
.L_802:
        /*006c*/ 	.word	0x00000000


	//----- nvinfo : EIATTR_CBANK_PARAM_SIZE
	.align		4
.L_803:
        /*0070*/ 	.byte	0x03, 0x19
        /*0072*/ 	.short	0x0c4a


	//----- nvinfo : EIATTR_PARAM_CBANK
	.align		4
        /*0074*/ 	.byte	0x04, 0x0a
        /*0076*/ 	.short	(.L_805 - .L_804)
	.align		4
.L_804:
        /*0078*/ 	.word	index@(.nv.constant0._ZN2at6native52_GLOBAL__N__ff984223_19_ForeachTernaryOp_cu_5285c63625multi_tensor_apply_kernelINS1_18TensorListMetadataILi3EEENS1_20TernaryOpListFunctorIdLi3ELi3ELi0EEEJNS0_11LerpFunctorIdEEEEEvT_T0_DpT1_)
        /*007c*/ 	.short	0x0210
        /*007e*/ 	.short	0x0c4a


	//----- nvinfo : EIATTR_SW_WAR
	.align		4
.L_805:
        /*0080*/ 	.byte	0x04, 0x36
        /*0082*/ 	.short	(.L_807 - .L_806)
.L_806:
        /*0084*/ 	.word	0x00000008
.L_807:


//--------------------- .nv.info._ZN2at6native52_GLOBAL__N__ff984223_19_ForeachTernaryOp_cu_5285c63625multi_tensor_apply_kernelINS1_18TensorListMetadataILi4EEENS1_20TernaryOpListFunctorIN3c108BFloat16ELi4ELi3ELi3EEEJNS0_11LerpFunctorIfEEEEEvT_T0_DpT1_ --------------------------
	.section	.nv.info._ZN2at6native52_GLOBAL__N__ff984223_19_ForeachTernaryOp_cu_5285c63625multi_tensor_apply_kernelINS1_18TensorListMetadataILi4EEENS1_20TernaryOpListFunctorIN3c108BFloat16ELi4ELi3ELi3EEEJNS0_11LerpFunctorIfEEEEEvT_T0_DpT1_,"",@"SHT_CUDA_INFO"
	.sectionflags	@""
	.align	4


	//----- nvinfo : EIATTR_CUDA_API_VERSION
	.align		4
        /*0000*/ 	.byte	0x04, 0x37
        /*0002*/ 	.short	(.L_809 - .L_808)
.L_808:
        /*0004*/ 	.word	0x00000082


	//----- nvinfo : EIATTR_KPARAM_INFO
	.align		4
.L_809:
        /*0008*/ 	.byte	0x04, 0x17
        /*000a*/ 	.short	(.L_811 - .L_810)
.L_810:
        /*000c*/ 	.word	0x00000000
        /*0010*/ 	.short	0x0002
        /*0012*/ 	.short	0x0be9
        /*0014*/ 	.byte	0x00, 0xf0, 0x05, 0x00


	//----- nvinfo : EIATTR_KPARAM_INFO
	.align		4
.L_811:
        /*0018*/ 	.byte	0x04, 0x17
        /*001a*/ 	.short	(.L_813 - .L_812)
.L_812:
        /*001c*/ 	.word	0x00000000
        /*0020*/ 	.short	0x0001
        /*0022*/ 	.short	0x0be8
        /*0024*/ 	.byte	0x00, 0xf0, 0x05, 0x00


	//----- nvinfo : EIATTR_KPARAM_INFO
	.align		4
.L_813:
        /*0028*/ 	.byte	0x04, 0x17
        /*002a*/ 	.short	(.L_815 - .L_814)
.L_814:
        /*002c*/ 	.word	0x00000000
        /*0030*/ 	.short	0x0000
        /*0032*/ 	.short	0x0000
        /*0034*/ 	.byte	0x00, 0xf0, 0xa1, 0x2f


	//----- nvinfo : EIATTR_SPARSE_MMA_MASK
	.align		4
.L_815:
        /*0038*/ 	.byte	0x03, 0x50
        /*003a*/ 	.short	0x0000


	//----- nvinfo : EIATTR_MAXREG_COUNT
	.align		4
        /*003c*/ 	.byte	0x03, 0x1b
        /*003e*/ 	.short	0x0080


	//----- nvinfo : EIATTR_MERCURY_ISA_VERSION
	.align		4
        /*0040*/ 	.byte	0x03, 0x5f
        /*0042*/ 	.short	0x0101


	//----- nvinfo : EIATTR_EXIT_INSTR_OFFSETS
	.align		4
        /*0044*/ 	.byte	0x04, 0x1c
        /*0046*/ 	.short	(.L_817 - .L_816)


	//   ....[0]....
.L_816:
        /*0048*/ 	.word	0x000001d0


	//   ....[1]....
        /*004c*/ 	.word	0x00000a30


	//   ....[2]....
        /*0050*/ 	.word	0x00000a90


	//   ....[3]....
        /*0054*/ 	.word	0x00000eb0


	//----- nvinfo : EIATTR_MAX_THREADS
	.align		4
.L_817:
        /*0058*/ 	.byte	0x04, 0x05
        /*005a*/ 	.short	(.L_819 - .L_818)
.L_818:
        /*005c*/ 	.word	0x00000200
        /*0060*/ 	.word	0x00000001
        /*0064*/ 	.word	0x00000001


	//----- nvinfo : EIATTR_CRS_STACK_SIZE
	.align		4
.L_819:
        /*0068*/ 	.byte	0x04, 0x1e
        /*006a*/ 	.short	(.L_821 - .L_820)
.L_820:
        /*006c*/ 	.word	0x00000000


	//----- nvinfo : EIATTR_CBANK_PARAM_SIZE
	.align		4
.L_821:
        /*0070*/ 	.byte	0x03, 0x19
        /*0072*/ 	.short	0x0bea


	//----- nvinfo : EIATTR_PARAM_CBANK
	.align		4
        /*0074*/ 	.byte	0x04, 0x0a
        /*0076*/ 	.short	(.L_823 - .L_822)
	.align		4
.L_822:
        /*0078*/ 	.word	index@(.nv.constant0._ZN2at6native52_GLOBAL__N__ff984223_19_ForeachTernaryOp_cu_5285c63625multi_tensor_apply_kernelINS1_18TensorListMetadataILi4EEENS1_20TernaryOpListFunctorIN3c108BFloat16ELi4ELi3ELi3EEEJNS0_11LerpFunctorIfEEEEEvT_T0_DpT1_)
        /*007c*/ 	.short	0x0210
        /*007e*/ 	.short	0x0bea


	//----- nvinfo : EIATTR_SW_WAR
	.align		4
.L_823:
        /*0080*/ 	.byte	0x04, 0x36
        /*0082*/ 	.short	(.L_825 - .L_824)
.L_824:
        /*0084*/ 	.word	0x00000008
.L_825:


//--------------------- .nv.info._ZN2at6native52_GLOBAL__N__ff984223_19_ForeachTernaryOp_cu_5285c63625multi_tensor_apply_kernelINS1_18TensorListMetadataILi4EEENS1_20TernaryOpListFunctorIN3c104HalfELi4ELi3ELi3EEEJNS0_11LerpFunctorIfEEEEEvT_T0_DpT1_ --------------------------
	.section	.nv.info._ZN2at6native52_GLOBAL__N__ff984223_19_ForeachTernaryOp_cu_5285c63625multi_tensor_apply_kernelINS1_18TensorListMetadataILi4EEENS1_20TernaryOpListFunctorIN3c104HalfELi4ELi3ELi3EEEJNS0_11LerpFunctorIfEEEEEvT_T0_DpT1_,"",@"SHT_CUDA_INFO"
	.sectionflags	@""
	.align	4


	//----- nvinfo : EIATTR_CUDA_API_VERSION
	.align		4
        /*0000*/ 	.byte	0x04, 0x37
        /*0002*/ 	.short	(.L_827 - .L_826)
.L_826:
        /*0004*/ 	.word	0x00000082


	//----- nvinfo : EIATTR_KPARAM_INFO
	.align		4
.L_827:
        /*0008*/ 	.byte	0x04, 0x17
        /*000a*/ 	.short	(.L_829 - .L_828)
.L_828:
        /*000c*/ 	.word	0x00000000
        /*0010*/ 	.short	0x0002
        /*0012*/ 	.short	0x0be9
        /*0014*/ 	.byte	0x00, 0xf0, 0x05, 0x00


	//----- nvinfo : EIATTR_KPARAM_INFO
	.align		4
.L_829:
        /*0018*/ 	.byte	0x04, 0x17
        /*001a*/ 	.short	(.L_831 - .L_830)
.L_830:
        /*001c*/ 	.word	0x00000000
        /*0020*/ 	.short	0x0001
        /*0022*/ 	.short	0x0be8
        /*0024*/ 	.byte	0x00, 0xf0, 0x05, 0x00


	//----- nvinfo : EIATTR_KPARAM_INFO
	.align		4
.L_831:
        /*0028*/ 	.byte	0x04, 0x17
        /*002a*/ 	.short	(.L_833 - .L_832)
.L_832:
        /*002c*/ 	.word	0x00000000
        /*0030*/ 	.short	0x0000
        /*0032*/ 	.short	0x0000
        /*0034*/ 	.byte	0x00, 0xf0, 0xa1, 0x2f


	//----- nvinfo : EIATTR_SPARSE_MMA_MASK
	.align		4
.L_833:
        /*0038*/ 	.byte	0x03, 0x50
        /*003a*/ 	.short	0x0000


	//----- nvinfo : EIATTR_MAXREG_COUNT
	.align		4
        /*003c*/ 	.byte	0x03, 0x1b
        /*003e*/ 	.short	0x0080


	//----- nvinfo : EIATTR_MERCURY_ISA_VERSION
	.align		4
        /*0040*/ 	.byte	0x03, 0x5f
        /*0042*/ 	.short	0x0101


	//----- nvinfo : EIATTR_EXIT_INSTR_OFFSETS
	.align		4
        /*0044*/ 	.byte	0x04, 0x1c
        /*0046*/ 	.short	(.L_835 - .L_834)


	//   ....[0]....
.L_834:
        /*0048*/ 	.word	0x000001d0


	//   ....[1]....
        /*004c*/ 	.word	0x00000a70


	//   ....[2]....
        /*0050*/ 	.word	0x00000ad0


	//   ....[3]....
        /*0054*/ 	.word	0x00000e90


	//----- nvinfo : EIATTR_MAX_THREADS
	.align		4
.L_835:
        /*0058*/ 	.byte	0x04, 0x05
        /*005a*/ 	.short	(.L_837 - .L_836)
.L_836:
        /*005c*/ 	.word	0x00000200
        /*0060*/ 	.word	0x00000001
        /*0064*/ 	.word	0x00000001


	//----- nvinfo : EIATTR_CRS_STACK_SIZE
	.align		4
.L_837:
        /*0068*/ 	.byte	0x04, 0x1e
        /*006a*/ 	.short	(.L_839 - .L_838)
.L_838:
        /*006c*/ 	.word	0x00000000


	//----- nvinfo : EIATTR_CBANK_PARAM_SIZE
	.align		4
.L_839:
        /*0070*/ 	.byte	0x03, 0x19
        /*0072*/ 	.short	0x0bea


	//----- nvinfo : EIATTR_PARAM_CBANK
	.align		4
        /*0074*/ 	.byte	0x04, 0x0a
        /*0076*/ 	.short	(.L_841 - .L_840)
	.align		4
.L_840:
        /*0078*/ 	.word	index@(.nv.constant0._ZN2at6native52_GLOBAL__N__ff984223_19_ForeachTernaryOp_cu_5285c63625multi_tensor_apply_kernelINS1_18TensorListMetadataILi4EEENS1_20TernaryOpListFunctorIN3c104HalfELi4ELi3ELi3EEEJNS0_11LerpFunctorIfEEEEEvT_T0_DpT1_)
        /*007c*/ 	.short	0x0210
        /*007e*/ 	.short	0x0bea


	//----- nvinfo : EIATTR_SW_WAR
	.align		4
.L_841:
        /*0080*/ 	.byte	0x04, 0x36
        /*0082*/ 	.short	(.L_843 - .L_842)
.L_842:
        /*0084*/ 	.word	0x00000008
.L_843:


//--------------------- .nv.info._ZN2at6native52_GLOBAL__N__ff984223_19_ForeachTernaryOp_cu_5285c63625multi_tensor_apply_kernelINS1_18TensorListMetadataILi4EEENS1_20TernaryOpListFunctorIN3c107complexIfEELi4ELi3ELi3EEEJNS0_11LerpFunctorIS8_EEEEEvT_T0_DpT1_ --------------------------
	.section	.nv.info._ZN2at6native52_GLOBAL__N__ff984223_19_ForeachTernaryOp_cu_5285c63625multi_tensor_apply_kernelINS1_18TensorListMetadataILi4EEENS1_20TernaryOpListFunctorIN3c107complexIfEELi4ELi3ELi3EEEJNS0_11LerpFunctorIS8_EEEEEvT_T0_DpT1_,"",@"SHT_CUDA_INFO"
	.sectionflags	@""
	.align	4


	//----- nvinfo : EIATTR_CUDA_API_VERSION
	.align		4
        /*0000*/ 	.byte	0x04, 0x37
        /*0002*/ 	.short	(.L_845 - .L_844)
.L_844:
        /*0004*/ 	.word	0x00000082


	//----- nvinfo : EIATTR_KPARAM_INFO
	.align		4
.L_845:
        /*0008*/ 	.byte	0x04, 0x17
        /*000a*/ 	.short	(.L_847 - .L_846)
.L_846:
        /*000c*/ 	.word	0x00000000
        /*0010*/ 	.short	0x0002
        /*0012*/ 	.short	0x0be9
        /*0014*/ 	.byte	0x00, 0xf0, 0x05, 0x00


	//----- nvinfo : EIATTR_KPARAM_INFO
	.align		4
.L_847:
        /*0018*/ 	.byte	0x04, 0x17
        /*001a*/ 	.short	(.L_849 - .L_848)
.L_848:
        /*001c*/ 	.word	0x00000000
        /*0020*/ 	.short	0x0001
        /*0022*/ 	.short	0x0be8
        /*0024*/ 	.byte	0x00, 0xf0, 0x05, 0x00


	//----- nvinfo : EIATTR_KPARAM_INFO
	.align		4
.L_849:
        /*0028*/ 	.byte	0x04, 0x17
        /*002a*/ 	.short	(.L_851 - .L_850)
.L_850:
        /*002c*/ 	.word	0x00000000
        /*0030*/ 	.short	0x0000
        /*0032*/ 	.short	0x0000
        /*0034*/ 	.byte	0x00, 0xf0, 0xa1, 0x2f


	//----- nvinfo : EIATTR_SPARSE_MMA_MASK
	.align		4
.L_851:
        /*0038*/ 	.byte	0x03, 0x50
        /*003a*/ 	.short	0x0000


	//----- nvinfo : EIATTR_MAXREG_COUNT
	.align		4
        /*003c*/ 	.byte	0x03, 0x1b
        /*003e*/ 	.short	0x0080


	//----- nvinfo : EIATTR_MERCURY_ISA_VERSION
	.align		4
        /*0040*/ 	.byte	0x03, 0x5f
        /*0042*/ 	.short	0x0101


	//----- nvinfo : EIATTR_EXIT_INSTR_OFFSETS
	.align		4
        /*0044*/ 	.byte	0x04, 0x1c
        /*0046*/ 	.short	(.L_853 - .L_852)


	//   ....[0]....
.L_852:
        /*0048*/ 	.word	0x000001d0


	//   ....[1]....
        /*004c*/ 	.word	0x00000cf0


	//   ....[2]....
        /*0050*/ 	.word	0x00000d50


	//   ....[3]....
        /*0054*/ 	.word	0x000013f0


	//----- nvinfo : EIATTR_MAX_THREADS
	.align		4
.L_853:
        /*0058*/ 	.byte	0x04, 0x05
        /*005a*/ 	.short	(.L_855 - .L_854)
.L_854:
        /*005c*/ 	.word	0x00000200
        /*0060*/ 	.word	0x00000001
        /*0064*/ 	.word	0x00000001


	//----- nvinfo : EIATTR_CRS_STACK_SIZE
	.align		4
.L_855:
        /*0068*/ 	.byte	0x04, 0x1e
        /*006a*/ 	.short	(.L_857 - .L_856)
.L_856:
        /*006c*/ 	.word	0x00000000


	//----- nvinfo : EIATTR_CBANK_PARAM_SIZE
	.align		4
.L_857:
        /*0070*/ 	.byte	0x03, 0x19
        /*0072*/ 	.short	0x0bea


	//----- nvinfo : EIATTR_PARAM_CBANK
	.align		4
        /*0074*/ 	.byte	0x04, 0x0a
        /*0076*/ 	.short	(.L_859 - .L_858)
	.align		4
.L_858:
        /*0078*/ 	.word	index@(.nv.constant0._ZN2at6native52_GLOBAL__N__ff984223_19_ForeachTernaryOp_cu_5285c63625multi_tensor_apply_kernelINS1_18TensorListMetadataILi4EEENS1_20TernaryOpListFunctorIN3c107complexIfEELi4ELi3ELi3EEEJNS0_11LerpFunctorIS8_EEEEEvT_T0_DpT1_)
        /*007c*/ 	.short	0x0210
        /*007e*/ 	.short	0x0bea


	//----- nvinfo : EIATTR_SW_WAR
	.align		4
.L_859:
        /*0080*/ 	.byte	0x04, 0x36
        /*0082*/ 	.short	(.L_861 - .L_860)
.L_860:
        /*0084*/ 	.word	0x00000008
.L_861:


//--------------------- .nv.info._ZN2at6native52_GLOBAL__N__ff984223_19_ForeachTernaryOp_cu_5285c63625multi_tensor_apply_kernelINS1_18TensorListMetadataILi4EEENS1_20TernaryOpListFunctorIN3c107complexIdEELi4ELi3ELi3EEEJNS0_11LerpFunctorIS8_EEEEEvT_T0_DpT1_ --------------------------
	.section	.nv.info._ZN2at6native52_GLOBAL__N__ff984223_19_ForeachTernaryOp_cu_5285c63625multi_tensor_apply_kernelINS1_18TensorListMetadataILi4EEENS1_20TernaryOpListFunctorIN3c107complexIdEELi4ELi3ELi3EEEJNS0_11LerpFunctorIS8_EEEEEvT_T0_DpT1_,"",@"SHT_CUDA_INFO"
	.sectionflags	@""
	.align	4


	//----- nvinfo : EIATTR_CUDA_API_VERSION
	.align		4
        /*0000*/ 	.byte	0x04, 0x37
        /*0002*/ 	.short	(.L_863 - .L_862)
.L_862:
        /*0004*/ 	.word	0x00000082


	//----- nvinfo : EIATTR_KPARAM_INFO
	.align		4
.L_863:
        /*0008*/ 	.byte	0x04, 0x17
        /*000a*/ 	.short	(.L_865 - .L_864)
.L_864:
        /*000c*/ 	.word	0x00000000
        /*0010*/ 	.short	0x0002
        /*0012*/ 	.short	0x0be9
        /*0014*/ 	.byte	0x00, 0xf0, 0x05, 0x00


	//----- nvinfo : EIATTR_KPARAM_INFO
	.align		4
.L_865:
        /*0018*/ 	.byte	0x04, 0x17
        /*001a*/ 	.short	(.L_867 - .L_866)
.L_866:
        /*001c*/ 	.word	0x00000000
        /*0020*/ 	.short	0x0001
        /*0022*/ 	.short	0x0be8
        /*0024*/ 	.byte	0x00, 0xf0, 0x05, 0x00


	//----- nvinfo : EIATTR_KPARAM_INFO
	.align		4
.L_867:
        /*0028*/ 	.byte	0x04, 0x17
        /*002a*/ 	.short	(.L_869 - .L_868)
.L_868:
        /*002c*/ 	.word	0x00000000
        /*0030*/ 	.short	0x0000
        /*0032*/ 	.short	0x0000
        /*0034*/ 	.byte	0x00, 0xf0, 0xa1, 0x2f


	//----- nvinfo : EIATTR_SPARSE_MMA_MASK
	.align		4
.L_869:
        /*0038*/ 	.byte	0x03, 0x50
        /*003a*/ 	.short	0x0000


	//----- nvinfo : EIATTR_MAXREG_COUNT
	.align		4
        /*003c*/ 	.byte	0x03, 0x1b
        /*003e*/ 	.short	0x0080


	//----- nvinfo : EIATTR_MERCURY_ISA_VERSION
	.align		4
        /*0040*/ 	.byte	0x03, 0x5f
        /*0042*/ 	.short	0x0101


	//----- nvinfo : EIATTR_EXIT_INSTR_OFFSETS
	.align		4
        /*0044*/ 	.byte	0x04, 0x1c
        /*0046*/ 	.short	(.L_871 - .L_870)


	//   ....[0]....
.L_870:
        /*0048*/ 	.word	0x000001d0


	//   ....[1]....
        /*004c*/ 	.word	0x00000db0


	//   ....[2]....
        /*0050*/ 	.word	0x00000e10


	//   ....[3]....
        /*0054*/ 	.word	0x00001530


	//----- nvinfo : EIATTR_MAX_THREADS
	.align		4
.L_871:
        /*0058*/ 	.byte	0x04, 0x05
        /*005a*/ 	.short	(.L_873 - .L_872)
.L_872:
        /*005c*/ 	.word	0x00000200
        /*0060*/ 	.word	0x00000001
        /*0064*/ 	.word	0x00000001


	//----- nvinfo : EIATTR_CRS_STACK_SIZE
	.align		4
.L_873:
        /*0068*/ 	.byte	0x04, 0x1e
        /*006a*/ 	.short	(.L_875 - .L_874)
.L_874:
        /*006c*/ 	.word	0x00000000


	//----- nvinfo : EIATTR_CBANK_PARAM_SIZE
	.align		4
.L_875:
        /*0070*/ 	.byte	0x03, 0x19
        /*0072*/ 	.short	0x0bea


	//----- nvinfo : EIATTR_PARAM_CBANK
	.align		4
        /*0074*/ 	.byte	0x04, 0x0a
        /*0076*/ 	.short	(.L_877 - .L_876)
	.align		4
.L_876:
        /*0078*/ 	.word	index@(.nv.constant0._ZN2at6native52_GLOBAL__N__ff984223_19_ForeachTernaryOp_cu_5285c63625multi_tensor_apply_kernelINS1_18TensorListMetadataILi4EEENS1_20TernaryOpListFunctorIN3c107complexIdEELi4ELi3ELi3EEEJNS0_11LerpFunctorIS8_EEEEEvT_T0_DpT1_)
        /*007c*/ 	.short	0x0210
        /*007e*/ 	.short	0x0bea


	//----- nvinfo : EIATTR_SW_WAR
	.align		4
.L_877:
        /*0080*/ 	.byte	0x04, 0x36
        /*0082*/ 	.short	(.L_879 - .L_878)
.L_878:
        /*0084*/ 	.word	0x00000008
.L_879:


//--------------------- .nv.info._ZN2at6native52_GLOBAL__N__ff984223_19_ForeachTernaryOp_cu_5285c63625multi_tensor_apply_kernelINS1_18TensorListMetadataILi4EEENS1_20TernaryOpListFunctorIfLi4ELi3ELi3EEEJNS0_11LerpFunctorIfEEEEEvT_T0_DpT1_ --------------------------
	.section	.nv.info._ZN2at6native52_GLOBAL__N__ff984223_19_ForeachTernaryOp_cu_5285c63625multi_tensor_apply_kernelINS1_18TensorListMetadataILi4EEENS1_20TernaryOpListFunctorIfLi4ELi3ELi3EEEJNS0_11LerpFunctorIfEEEEEvT_T0_DpT1_,"",@"SHT_CUDA_INFO"
	.sectionflags	@""
	.align	4


	//----- nvinfo : EIATTR_CUDA_API_VERSION
	.align		4
        /*0000*/ 	.byte	0x04, 0x37
        /*0002*/ 	.short	(.L_881 - .L_880)
.L_880:
        /*0004*/ 	.word	0x00000082


	//----- nvinfo : EIATTR_KPARAM_INFO
	.align		4
.L_881:
        /*0008*/ 	.byte	0x04, 0x17
        /*000a*/ 	.short	(.L_883 - .L_882)
.L_882:
        /*000c*/ 	.word	0x00000000
        /*0010*/ 	.short	0x0002
        /*0012*/ 	.short	0x0be9
        /*0014*/ 	.byte	0x00, 0xf0, 0x05, 0x00


	//----- nvinfo : EIATTR_KPARAM_INFO
	.align		4
.L_883:
        /*0018*/ 	.byte	0x04, 0x17
        /*001a*/ 	.short	(.L_885 - .L_884)
.L_884:
        /*001c*/ 	.word	0x00000000
        /*0020*/ 	.short	0x0001
        /*0022*/ 	.short	0x0be8
        /*0024*/ 	.byte	0x00, 0xf0, 0x05, 0x00


	//----- nvinfo : EIATTR_KPARAM_INFO
	.align		4
.L_885:
        /*0028*/ 	.byte	0x04, 0x17
        /*002a*/ 	.short	(.L_887 - .L_886)
.L_886:
        /*002c*/ 	.word	0x00000000
        /*0030*/ 	.short	0x0000
        /*0032*/ 	.short	0x0000
        /*0034*/ 	.byte	0x00, 0xf0, 0xa1, 0x2f


	//----- nvinfo : EIATTR_SPARSE_MMA_MASK
	.align		4
.L_887:
        /*0038*/ 	.byte	0x03, 0x50
        /*003a*/ 	.short	0x0000


	//----- nvinfo : EIATTR_MAXREG_COUNT
	.align		4
        /*003c*/ 	.byte	0x03, 0x1b
        /*003e*/ 	.short	0x0080


	//----- nvinfo : EIATTR_MERCURY_ISA_VERSION
	.align		4
        /*0040*/ 	.byte	0x03, 0x5f
        /*0042*/ 	.short	0x0101


	//----- nvinfo : EIATTR_EXIT_INSTR_OFFSETS
	.align		4
        /*0044*/ 	.byte	0x04, 0x1c
        /*0046*/ 	.short	(.L_889 - .L_888)


	//   ....[0]....
.L_888:
        /*0048*/ 	.word	0x000001d0


	//   ....[1]....
        /*004c*/ 	.word	0x000008f0


	//   ....[2]....
        /*0050*/ 	.word	0x00000950


	//   ....[3]....
        /*0054*/ 	.word	0x00000c30


	//----- nvinfo : EIATTR_MAX_THREADS
	.align		4
.L_889:
        /*0058*/ 	.byte	0x04, 0x05
        /*005a*/ 	.short	(.L_891 - .L_890)
.L_890:
        /*005c*/ 	.word	0x00000200
        /*0060*/ 	.word	0x00000001
        /*0064*/ 	.word	0x00000001


	//----- nvinfo : EIATTR_CRS_STACK_SIZE
	.align		4
.L_891:
        /*0068*/ 	.byte	0x04, 0x1e
        /*006a*/ 	.short	(.L_893 - .L_892)
.L_892:
        /*006c*/ 	.word	0x00000000


	//----- nvinfo : EIATTR_CBANK_PARAM_SIZE
	.align		4
.L_893:
        /*0070*/ 	.byte	0x03, 0x19
        /*0072*/ 	.short	0x0bea


	//----- nvinfo : EIATTR_PARAM_CBANK
	.align		4
        /*0074*/ 	.byte	0x04, 0x0a
        /*0076*/ 	.short	(.L_895 - .L_894)
	.align		4
.L_894:
        /*0078*/ 	.word	index@(.nv.constant0._ZN2at6native52_GLOBAL__N__ff984223_19_ForeachTernaryOp_cu_5285c63625multi_tensor_apply_kernelINS1_18TensorListMetadataILi4EEENS1_20TernaryOpListFunctorIfLi4ELi3ELi3EEEJNS0_11LerpFunctorIfEEEEEvT_T0_DpT1_)
        /*007c*/ 	.short	0x0210
        /*007e*/ 	.short	0x0bea


	//----- nvinfo : EIATTR_SW_WAR
	.align		4
.L_895:
        /*0080*/ 	.byte	0x04, 0x36
        /*0082*/ 	.short	(.L_897 - .L_896)
.L_896:
        /*0084*/ 	.word	0x00000008
.L_897:


//--------------------- .nv.info._ZN2at6native52_GLOBAL__N__ff984223_19_ForeachTernaryOp_cu_5285c63625multi_tensor_apply_kernelINS1_18TensorListMetadataILi4EEENS1_20TernaryOpListFunctorIdLi4ELi3ELi3EEEJNS0_11LerpFunctorIdEEEEEvT_T0_DpT1_ --------------------------
	.section	.nv.info._ZN2at6native52_GLOBAL__N__ff984223_19_ForeachTernaryOp_cu_5285c63625multi_tensor_apply_kernelINS1_18TensorListMetadataILi4EEENS1_20TernaryOpListFunctorIdLi4ELi3ELi3EEEJNS0_11LerpFunctorIdEEEEEvT_T0_DpT1_,"",@"SHT_CUDA_INFO"
	.sectionflags	@""
	.align	4


	//----- nvinfo : EIATTR_CUDA_API_VERSION
	.align		4
        /*0000*/ 	.byte	0x04, 0x37
        /*0002*/ 	.short	(.L_899 - .L_898)
.L_898:
        /*0004*/ 	.word	0x00000082


	//----- nvinfo : EIATTR_KPARAM_INFO
	.align		4
.L_899:
        /*0008*/ 	.byte	0x04, 0x17
        /*000a*/ 	.short	(.L_901 - .L_900)
.L_900:
        /*000c*/ 	.word	0x00000000
        /*0010*/ 	.short	0x0002
        /*0012*/ 	.short	0x0be9
        /*0014*/ 	.byte	0x00, 0xf0, 0x05, 0x00


	//----- nvinfo : EIATTR_KPARAM_INFO
	.align		4
.L_901:
        /*0018*/ 	.byte	0x04, 0x17
        /*001a*/ 	.short	(.L_903 - .L_902)
.L_902:
        /*001c*/ 	.word	0x00000000
        /*0020*/ 	.short	0x0001
        /*0022*/ 	.short	0x0be8
        /*0024*/ 	.byte	0x00, 0xf0, 0x05, 0x00


	//----- nvinfo : EIATTR_KPARAM_INFO
	.align		4
.L_903:
        /*0028*/ 	.byte	0x04, 0x17
        /*002a*/ 	.short	(.L_905 - .L_904)
.L_904:
        /*002c*/ 	.word	0x00000000
        /*0030*/ 	.short	0x0000
        /*0032*/ 	.short	0x0000
        /*0034*/ 	.byte	0x00, 0xf0, 0xa1, 0x2f


	//----- nvinfo : EIATTR_SPARSE_MMA_MASK
	.align		4
.L_905:
        /*0038*/ 	.byte	0x03, 0x50
        /*003a*/ 	.short	0x0000


	//----- nvinfo : EIATTR_MAXREG_COUNT
	.align		4
        /*003c*/ 	.byte	0x03, 0x1b
        /*003e*/ 	.short	0x0080


	//----- nvinfo : EIATTR_MERCURY_ISA_VERSION
	.align		4
        /*0040*/ 	.byte	0x03, 0x5f
        /*0042*/ 	.short	0x0101


	//----- nvinfo : EIATTR_EXIT_INSTR_OFFSETS
	.align		4
        /*0044*/ 	.byte	0x04, 0x1c
        /*0046*/ 	.short	(.L_907 - .L_906)


	//   ....[0]....
.L_906:
        /*0048*/ 	.word	0x000001d0


	//   ....[1]....
        /*004c*/ 	.word	0x000009f0


	//   ....[2]....
        /*0050*/ 	.word	0x00000a50


	//   ....[3]....
        /*0054*/ 	.word	0x00000e50


	//----- nvinfo : EIATTR_MAX_THREADS
	.align		4
.L_907:
        /*0058*/ 	.byte	0x04, 0x05
        /*005a*/ 	.short	(.L_909 - .L_908)
.L_908:
        /*005c*/ 	.word	0x00000200
        /*0060*/ 	.word	0x00000001
        /*0064*/ 	.word	0x00000001


	//----- nvinfo : EIATTR_CRS_STACK_SIZE
	.align		4
.L_909:
        /*0068*/ 	.byte	0x04, 0x1e
        /*006a*/ 	.short	(.L_911 - .L_910)
.L_910:
        /*006c*/ 	.word	0x00000000


	//----- nvinfo : EIATTR_CBANK_PARAM_SIZE
	.align		4
.L_911:
        /*0070*/ 	.byte	0x03, 0x19
        /*0072*/ 	.short	0x0bea


	//----- nvinfo : EIATTR_PARAM_CBANK
	.align		4
        /*0074*/ 	.byte	0x04, 0x0a
        /*0076*/ 	.short	(.L_913 - .L_912)
	.align		4
.L_912:
        /*0078*/ 	.word	index@(.nv.constant0._ZN2at6native52_GLOBAL__N__ff984223_19_ForeachTernaryOp_cu_5285c63625multi_tensor_apply_kernelINS1_18TensorListMetadataILi4EEENS1_20TernaryOpListFunctorIdLi4ELi3ELi3EEEJNS0_11LerpFunctorIdEEEEEvT_T0_DpT1_)
        /*007c*/ 	.short	0x0210
        /*007e*/ 	.short	0x0bea


	//----- nvinfo : EIATTR_SW_WAR
	.align		4
.L_913:
        /*0080*/ 	.byte	0x04, 0x36
        /*0082*/ 	.short	(.L_915 - .L_914)
.L_914:
        /*0084*/ 	.word	0x00000008
.L_915:


//--------------------- .nv.callgraph             --------------------------
	.section	.nv.callgraph,"",@"SHT_CUDA_CALLGRAPH"
	.align	4
	.sectionentsize	8
	.align		4
        /*0000*/ 	.word	0x00000000
	.align		4
        /*0004*/ 	.word	0xffffffff
	.align		4
        /*0008*/ 	.word	0x00000000
	.align		4
        /*000c*/ 	.word	0xfffffffe
	.align		4
        /*0010*/ 	.word	0x00000000
	.align		4
        /*0014*/ 	.word	0xfffffffd
	.align		4
        /*0018*/ 	.word	0x00000000
	.align		4
        /*001c*/ 	.word	0xfffffffc


//--------------------- .nv.constant4             --------------------------
	.section	.nv.constant4,"a",@progbits
	.align	8
	.align		8
.nv.constant4:
        /*0000*/ 	.dword	_ZN50_INTERNAL_ff984223_19_ForeachTernaryOp_cu_5285c6364cuda3std3__45__cpo5beginE
	.align		8
        /*0008*/ 	.dword	_ZN50_INTERNAL_ff984223_19_ForeachTernaryOp_cu_5285c6364cuda3std3__45__cpo3endE
	.align		8
        /*0010*/ 	.dword	_ZN50_INTERNAL_ff984223_19_ForeachTernaryOp_cu_5285c6364cuda3std3__45__cpo6cbeginE
	.align		8
        /*0018*/ 	.dword	_ZN50_INTERNAL_ff984223_19_ForeachTernaryOp_cu_5285c6364cuda3std3__45__cpo4cendE
	.align		8
        /*0020*/ 	.dword	_ZN50_INTERNAL_ff984223_19_ForeachTernaryOp_cu_5285c6364cuda3std3__45__cpo6rbeginE
	.align		8
        /*0028*/ 	.dword	_ZN50_INTERNAL_ff984223_19_ForeachTernaryOp_cu_5285c6364cuda3std3__45__cpo4rendE
	.align		8
        /*0030*/ 	.dword	_ZN50_INTERNAL_ff984223_19_ForeachTernaryOp_cu_5285c6364cuda3std3__45__cpo7crbeginE
	.align		8
        /*0038*/ 	.dword	_ZN50_INTERNAL_ff984223_19_ForeachTernaryOp_cu_5285c6364cuda3std3__45__cpo5crendE
	.align		8
        /*0040*/ 	.dword	_ZN50_INTERNAL_ff984223_19_ForeachTernaryOp_cu_5285c6364cuda3std3__452_GLOBAL__N__ff984223_19_ForeachTernaryOp_cu_5285c6366ignoreE
	.align		8
        /*0048*/ 	.dword	_ZN50_INTERNAL_ff984223_19_ForeachTernaryOp_cu_5285c6364cuda3std3__419piecewise_constructE
	.align		8
        /*0050*/ 	.dword	_ZN50_INTERNAL_ff984223_19_ForeachTernaryOp_cu_5285c6364cuda3std3__48in_placeE
	.align		8
        /*0058*/ 	.dword	_ZN50_INTERNAL_ff984223_19_ForeachTernaryOp_cu_5285c6364cuda3std3__420unreachable_sentinelE
	.align		8
        /*0060*/ 	.dword	_ZN50_INTERNAL_ff984223_19_ForeachTernaryOp_cu_5285c6364cuda3std6ranges3__45__cpo4swapE
	.align		8
        /*0068*/ 	.dword	_ZN50_INTERNAL_ff984223_19_ForeachTernaryOp_cu_5285c6364cuda3std6ranges3__45__cpo9iter_moveE
	.align		8
        /*0070*/ 	.dword	_ZN50_INTERNAL_ff984223_19_ForeachTernaryOp_cu_5285c6364cuda3std6ranges3__45__cpo5beginE
	.align		8
        /*0078*/ 	.dword	_ZN50_INTERNAL_ff984223_19_ForeachTernaryOp_cu_5285c6364cuda3std6ranges3__45__cpo3endE
	.align		8
        /*0080*/ 	.dword	_ZN50_INTERNAL_ff984223_19_ForeachTernaryOp_cu_5285c6364cuda3std6ranges3__45__cpo6cbeginE
	.align		8
        /*0088*/ 	.dword	_ZN50_INTERNAL_ff984223_19_ForeachTernaryOp_cu_5285c6364cuda3std6ranges3__45__cpo4cendE
	.align		8
        /*0090*/ 	.dword	_ZN50_INTERNAL_ff984223_19_ForeachTernaryOp_cu_5285c6364cuda3std6ranges3__45__cpo7advanceE
	.align		8
        /*0098*/ 	.dword	_ZN50_INTERNAL_ff984223_19_ForeachTernaryOp_cu_5285c6364cuda3std6ranges3__45__cpo9iter_swapE
	.align		8
        /*00a0*/ 	.dword	_ZN50_INTERNAL_ff984223_19_ForeachTernaryOp_cu_5285c6364cuda3std6ranges3__45__cpo4nextE
	.align		8
        /*00a8*/ 	.dword	_ZN50_INTERNAL_ff984223_19_ForeachTernaryOp_cu_5285c6364cuda3std6ranges3__45__cpo4prevE
	.align		8
        /*00b0*/ 	.dword	_ZN50_INTERNAL_ff984223_19_ForeachTernaryOp_cu_5285c6364cuda3std6ranges3__45__cpo4dataE
	.align		8
        /*00b8*/ 	.dword	_ZN50_INTERNAL_ff984223_19_ForeachTernaryOp_cu_5285c6364cuda3std6ranges3__45__cpo5cdataE
	.align		8
        /*00c0*/ 	.dword	_ZN50_INTERNAL_ff984223_19_ForeachTernaryOp_cu_5285c6364cuda3std6ranges3__45__cpo4sizeE
	.align		8
        /*00c8*/ 	.dword	_ZN50_INTERNAL_ff984223_19_ForeachTernaryOp_cu_5285c6364cuda3std6ranges3__45__cpo5ssizeE
	.align		8
        /*00d0*/ 	.dword	_ZN50_INTERNAL_ff984223_19_ForeachTernaryOp_cu_5285c6364cuda3std6ranges3__45__cpo8distanceE
	.align		8
        /*00d8*/ 	.dword	_ZN50_INTERNAL_ff984223_19_ForeachTernaryOp_cu_5285c6366thrust23THRUST_300001_SM_900_NS6system6detail10sequential3seqE


//--------------------- .text._ZN2at6native52_GLOBAL__N__ff984223_19_ForeachTernaryOp_cu_5285c63625multi_tensor_apply_kernelINS1_28TensorListScalarListMetadataIfLi2EEENS1_26TernaryOpScalarListFunctorIN3c108BFloat16ELi2ELi2ELi0EEEJNS0_11LerpFunctorIfEEEEEvT_T0_DpT1_ --------------------------
	.section	.text._ZN2at6native52_GLOBAL__N__ff984223_19_ForeachTernaryOp_cu_5285c63625multi_tensor_apply_kernelINS1_28TensorListScalarListMetadataIfLi2EEENS1_26TernaryOpScalarListFunctorIN3c108BFloat16ELi2ELi2ELi0EEEJNS0_11LerpFunctorIfEEEEEvT_T0_DpT1_,"ax",@progbits
	.align	128
.text._ZN2at6native52_GLOBAL__N__ff984223_19_ForeachTernaryOp_cu_5285c63625multi_tensor_apply_kernelINS1_28TensorListScalarListMetadataIfLi2EEENS1_26TernaryOpScalarListFunctorIN3c108BFloat16ELi2ELi2ELi0EEEJNS0_11LerpFunctorIfEEEEEvT_T0_DpT1_:
        .type           _ZN2at6native52_GLOBAL__N__ff984223_19_ForeachTernaryOp_cu_5285c63625multi_tensor_apply_kernelINS1_28TensorListScalarListMetadataIfLi2EEENS1_26TernaryOpScalarListFunctorIN3c108BFloat16ELi2ELi2ELi0EEEJNS0_11LerpFunctorIfEEEEEvT_T0_DpT1_,@function
        .size           _ZN2at6native52_GLOBAL__N__ff984223_19_ForeachTernaryOp_cu_5285c63625multi_tensor_apply_kernelINS1_28TensorListScalarListMetadataIfLi2EEENS1_26TernaryOpScalarListFunctorIN3c108BFloat16ELi2ELi2ELi0EEEJNS0_11LerpFunctorIfEEEEEvT_T0_DpT1_,(.L_x_224 - _ZN2at6native52_GLOBAL__N__ff984223_19_ForeachTernaryOp_cu_5285c63625multi_tensor_apply_kernelINS1_28TensorListScalarListMetadataIfLi2EEENS1_26TernaryOpScalarListFunctorIN3c108BFloat16ELi2ELi2ELi0EEEJNS0_11LerpFunctorIfEEEEEvT_T0_DpT1_)
        .other          _ZN2at6native52_GLOBAL__N__ff984223_19_ForeachTernaryOp_cu_5285c63625multi_tensor_apply_kernelINS1_28TensorListScalarListMetadataIfLi2EEENS1_26TernaryOpScalarListFunctorIN3c108BFloat16ELi2ELi2ELi0EEEJNS0_11LerpFunctorIfEEEEEvT_T0_DpT1_,@"STO_CUDA_ENTRY STV_DEFAULT"
_ZN2at6native52_GLOBAL__N__ff984223_19_ForeachTernaryOp_cu_5285c63625multi_tensor_apply_kernelINS1_28TensorListScalarListMetadataIfLi2EEENS1_26TernaryOpScalarListFunctorIN3c108BFloat16ELi2ELi2ELi0EEEJNS0_11LerpFunctorIfEEEEEvT_T0_DpT1_:
[----:B------:R-:W-:Y:S01]  /*0000*/  LDC R1, c[0x0][0x28] ;  /* 0x00000a00ff017b82 */ /* 0x000fe20000000800 */
[----:B------:R-:W0:Y:S01]  /*0010*/  S2R R12, SR_CTAID.X ;  /* 0x00000000000c7919 */ /* 0x000e220000002500 */
[----:B------:R-:W-:Y:S01]  /*0020*/  IMAD.MOV.U32 R11, RZ, RZ, 0x840 ;  /* 0x00000840ff0b7424 */ /* 0x000fe200078e00ff */
[----:B------:R-:W-:Y:S01]  /*0030*/  ULDC.64 UR4, c[0x0][0x208] ;  /* 0x0000820000047ab9 */ /* 0x000fe20000000a00 */
[----:B------:R-:W-:-:S04]  /*0040*/  IMAD.MOV.U32 R7, RZ, RZ, 0x600 ;  /* 0x00000600ff077424 */ /* 0x000fc800078e00ff */
[----:B0-----:R-:W0:Y:S01]  /*0050*/  LDC.U8 R0, c[0x0][R12+0x910] ;  /* 0x000244000c007b82 */ /* 0x001e220000000000 */
[----:B------:R-:W-:-:S07]  /*0060*/  IMAD R11, R12, 0x4, R11 ;  /* 0x000000040c0b7824 */ /* 0x000fce00078e020b */
[----:B------:R-:W1:Y:S01]  /*0070*/  LDC R11, c[0x0][R11+0x210] ;  /* 0x000084000b0b7b82 */ /* 0x000e620000000800 */
[C---:B0-----:R-:W-:Y:S02]  /*0080*/  IMAD.SHL.U32 R10, R0.reuse, 0x8, RZ ;  /* 0x00000008000a7824 */ /* 0x041fe400078e00ff */
[----:B------:R-:W-:-:S05]  /*0090*/  IMAD R0, R0, 0x4, R7 ;  /* 0x0000000400007824 */ /* 0x000fca00078e0207 */
[----:B------:R-:W0:Y:S01]  /*00a0*/  LDC.64 R2, c[0x0][R10+0x210] ;  /* 0x000084000a027b82 */ /* 0x000e220000000a00 */
[----:B-1----:R-:W-:-:S07]  /*00b0*/  IMAD.WIDE R6, R11, 0x10000, RZ ;  /* 0x000100000b067825 */ /* 0x002fce00078e02ff */
[----:B------:R-:W1:Y:S08]  /*00c0*/  LDC.64 R4, c[0x0][R10+0x410] ;  /* 0x000104000a047b82 */ /* 0x000e700000000a00 */
[----:B------:R-:W2:Y:S01]  /*00d0*/  LDC.64 R8, c[0x0][R10+0x610] ;  /* 0x000184000a087b82 */ /* 0x000ea20000000a00 */
[----:B0-----:R-:W-:-:S07]  /*00e0*/  IMAD.WIDE R2, R11, 0x20000, R2 ;  /* 0x000200000b027825 */ /* 0x001fce00078e0202 */
[----:B------:R-:W0:Y:S01]  /*00f0*/  LDC R0, c[0x0][R0+0x210] ;  /* 0x0000840000007b82 */ /* 0x000e220000000800 */
[----:B-1----:R-:W-:-:S03]  /*0100*/  IMAD.WIDE R4, R11, 0x20000, R4 ;  /* 0x000200000b047825 */ /* 0x002fc600078e0204 */
[----:B------:R-:W-:Y:S02]  /*0110*/  LOP3.LUT R11, R4, 0x7, R2, 0xc8, !PT ;  /* 0x00000007040b7812 */ /* 0x000fe400078ec802 */
[----:B--2---:R-:W-:-:S04]  /*0120*/  IADD3 R16, P1, -R6, R8, RZ ;  /* 0x0000000806107210 */ /* 0x004fc80007f3e1ff */
[----:B------:R-:W-:Y:S01]  /*0130*/  LOP3.LUT P0, RZ, R11, 0x3, R16, 0xf8, !PT ;  /* 0x000000030bff7812 */ /* 0x000fe2000780f810 */
[----:B------:R-:W-:-:S03]  /*0140*/  IMAD.X R17, R9, 0x1, ~R7, P1 ;  /* 0x0000000109117824 */ /* 0x000fc600008e0e07 */
[----:B------:R-:W-:-:S13]  /*0150*/  LOP3.LUT P0, RZ, RZ, RZ, RZ, 0xfc, P0 ;  /* 0x000000ffffff7212 */ /* 0x000fda000000fcff */
[----:B------:R-:W-:Y:S05]  /*0160*/  @!P0 BRA `(.L_x_0) ;  /* 0x0000000400b08947 */ /* 0x000fea0003800000 */
[----:B------:R-:W-:-:S04]  /*0170*/  ISETP.GE.U32.AND P0, PT, R16, 0x1, PT ;  /* 0x000000011000780c */ /* 0x000fc80003f06070 */
[----:B------:R-:W-:-:S13]  /*0180*/  ISETP.GE.AND.EX P0, PT, R17, RZ, PT, P0 ;  /* 0x000000ff1100720c */ /* 0x000fda0003f06300 */
[----:B------:R-:W-:Y:S05]  /*0190*/  @!P0 EXIT ;  /* 0x000000000000894d */ /* 0x000fea0003800000 */
[----:B------:R-:W1:Y:S01]  /*01a0*/  S2R R18, SR_TID.X ;  /* 0x0000000000127919 */ /* 0x000e620000002100 */
[----:B------:R-:W2:Y:S01]  /*01b0*/  LDC R19, c[0x0][RZ] ;  /* 0x00000000ff137b82 */ /* 0x000ea20000000800 */
[----:B------:R-:W-:-:S07]  /*01c0*/  CS2R R22, SRZ ;  /* 0x0000000000167805 */ /* 0x000fce000001ff00 */
.L_x_1:
[----:B-1----:R-:W-:Y:S02]  /*01d0*/  IADD3 R25, P1, R18, R22, RZ ;  /* 0x0000001612197210 */ /* 0x002fe40007f3e0ff */
[----:B------:R-:W-:Y:S02]  /*01e0*/  PRMT R20, RZ, 0x7610, R20 ;  /* 0x00007610ff147816 */ /* 0x000fe40000000014 */
[C---:B------:R-:W-:Y:S01]  /*01f0*/  ISETP.GE.U32.AND P0, PT, R25.reuse, 0x10000, PT ;  /* 0x000100001900780c */ /* 0x040fe20003f06070 */
[----:B------:R-:W-:Y:S01]  /*0200*/  IMAD.X R14, RZ, RZ, R23, P1 ;  /* 0x000000ffff0e7224 */ /* 0x000fe200008e0617 */
[C---:B------:R-:W-:Y:S01]  /*0210*/  ISETP.LT.U32.AND P1, PT, R25.reuse, R16, PT ;  /* 0x000000101900720c */ /* 0x040fe20003f21070 */
[----:B------:R-:W-:Y:S01]  /*0220*/  IMAD.SHL.U32 R11, R25, 0x2, RZ ;  /* 0x00000002190b7824 */ /* 0x000fe200078e00ff */
[----:B------:R-:W-:Y:S02]  /*0230*/  PRMT R15, RZ, 0x7610, R15 ;  /* 0x00007610ff0f7816 */ /* 0x000fe4000000000f */
[----:B------:R-:W-:-:S02]  /*0240*/  ISETP.GE.U32.AND.EX P0, PT, R14, RZ, PT, P0 ;  /* 0x000000ff0e00720c */ /* 0x000fc40003f06100 */
[----:B------:R-:W-:Y:S02]  /*0250*/  SHF.L.U64.HI R9, R25, 0x1, R14 ;  /* 0x0000000119097819 */ /* 0x000fe4000001020e */
[----:B------:R-:W-:Y:S02]  /*0260*/  ISETP.LT.AND.EX P0, PT, R14, R17, !P0, P1 ;  /* 0x000000110e00720c */ /* 0x000fe40004701310 */
[----:B------:R-:W-:-:S05]  /*0270*/  IADD3 R6, P1, R2, R11, RZ ;  /* 0x0000000b02067210 */ /* 0x000fca0007f3e0ff */
[----:B------:R-:W-:-:S06]  /*0280*/  IMAD.X R7, R3, 0x1, R9, P1 ;  /* 0x0000000103077824 */ /* 0x000fcc00008e0609 */
[----:B------:R-:W-:Y:S01]  /*0290*/  @P0 IADD3 R10, P2, R4, R11, RZ ;  /* 0x0000000b040a0210 */ /* 0x000fe20007f5e0ff */
[----:B------:R-:W3:Y:S04]  /*02a0*/  @P0 LDG.E.U16 R20, desc[UR4][R6.64] ;  /* 0x0000000406140981 */ /* 0x000ee8000c1e1500 */
[----:B------:R-:W-:-:S05]  /*02b0*/  @P0 IMAD.X R11, R5, 0x1, R9, P2 ;  /* 0x00000001050b0824 */ /* 0x000fca00010e0609 */
[----:B------:R1:W4:Y:S01]  /*02c0*/  @P0 LDG.E.U16 R15, desc[UR4][R10.64] ;  /* 0x000000040a0f0981 */ /* 0x000322000c1e1500 */
[----:B--2---:R-:W-:-:S04]  /*02d0*/  IADD3 R9, P2, R19, R25, RZ ;  /* 0x0000001913097210 */ /* 0x004fc80007f5e0ff */
[C---:B------:R-:W-:Y:S01]  /*02e0*/  ISETP.GE.U32.AND P1, PT, R9.reuse, 0x10000, PT ;  /* 0x000100000900780c */ /* 0x040fe20003f26070 */
[----:B------:R-:W-:Y:S01]  /*02f0*/  IMAD.X R12, RZ, RZ, R14, P2 ;  /* 0x000000ffff0c7224 */ /* 0x000fe200010e060e */
[----:B------:R-:W-:-:S04]  /*0300*/  ISETP.LT.U32.AND P2, PT, R9, R16, PT ;  /* 0x000000100900720c */ /* 0x000fc80003f41070 */
[----:B------:R-:W-:Y:S01]  /*0310*/  ISETP.GE.U32.AND.EX P1, PT, R12, RZ, PT, P1 ;  /* 0x000000ff0c00720c */ /* 0x000fe20003f26110 */
[----:B------:R-:W-:-:S03]  /*0320*/  IMAD R8, R19, 0x3, RZ ;  /* 0x0000000313087824 */ /* 0x000fc600078e02ff */
[----:B------:R-:W-:Y:S02]  /*0330*/  ISETP.LT.AND.EX P1, PT, R12, R17, !P1, P2 ;  /* 0x000000110c00720c */ /* 0x000fe40004f21320 */
[-C--:B------:R-:W-:Y:S02]  /*0340*/  LEA R27, P2, R19, R25.reuse, 0x1 ;  /* 0x00000019131b7211 */ /* 0x080fe400078408ff */
[----:B------:R-:W-:Y:S01]  /*0350*/  IADD3 R25, P5, R8, R25, RZ ;  /* 0x0000001908197210 */ /* 0x000fe20007fbe0ff */
[C---:B------:R-:W-:Y:S01]  /*0360*/  IMAD.SHL.U32 R8, R9.reuse, 0x2, RZ ;  /* 0x0000000209087824 */ /* 0x040fe200078e00ff */
[----:B------:R-:W-:Y:S01]  /*0370*/  SHF.L.U64.HI R9, R9, 0x1, R12 ;  /* 0x0000000109097819 */ /* 0x000fe2000001020c */
[----:B-1----:R-:W-:Y:S01]  /*0380*/  IMAD.X R10, RZ, RZ, R14, P2 ;  /* 0x000000ffff0a7224 */ /* 0x002fe200010e060e */
[----:B------:R-:W-:-:S05]  /*0390*/  ISETP.GE.U32.AND P3, PT, R27, 0x10000, PT ;  /* 0x000100001b00780c */ /* 0x000fca0003f66070 */
[----:B------:R-:W-:Y:S01]  /*03a0*/  @P1 IADD3 R12, P6, R4, R8, RZ ;  /* 0x00000008040c1210 */ /* 0x000fe20007fde0ff */
[----:B------:R-:W-:Y:S01]  /*03b0*/  IMAD.X R14, RZ, RZ, R14, P5 ;  /* 0x000000ffff0e7224 */ /* 0x000fe200028e060e */
[-C--:B------:R-:W-:Y:S02]  /*03c0*/  ISETP.LT.U32.AND P2, PT, R27, R16.reuse, PT ;  /* 0x000000101b00720c */ /* 0x080fe40003f41070 */
[C---:B------:R-:W-:Y:S01]  /*03d0*/  ISETP.GE.U32.AND.EX P3, PT, R10.reuse, RZ, PT, P3 ;  /* 0x000000ff0a00720c */ /* 0x040fe20003f66130 */
[----:B------:R-:W-:Y:S01]  /*03e0*/  @P1 IMAD.X R13, R5, 0x1, R9, P6 ;  /* 0x00000001050d1824 */ /* 0x000fe200030e0609 */
[C---:B------:R-:W-:Y:S02]  /*03f0*/  ISETP.GE.U32.AND P6, PT, R25.reuse, 0x10000, PT ;  /* 0x000100001900780c */ /* 0x040fe40003fc6070 */
[----:B------:R-:W-:Y:S02]  /*0400*/  ISETP.LT.AND.EX P2, PT, R10, R17, !P3, P2 ;  /* 0x000000110a00720c */ /* 0x000fe40005f41320 */
[----:B------:R-:W-:-:S02]  /*0410*/  ISETP.LT.U32.AND P3, PT, R25, R16, PT ;  /* 0x000000101900720c */ /* 0x000fc40003f61070 */
[C---:B------:R-:W-:Y:S02]  /*0420*/  ISETP.GE.U32.AND.EX P6, PT, R14.reuse, RZ, PT, P6 ;  /* 0x000000ff0e00720c */ /* 0x040fe40003fc6160 */
[----:B------:R-:W-:Y:S02]  /*0430*/  PRMT R21, RZ, 0x7610, R21 ;  /* 0x00007610ff157816 */ /* 0x000fe40000000015 */
[----:B------:R-:W-:Y:S02]  /*0440*/  ISETP.LT.AND.EX P3, PT, R14, R17, !P6, P3 ;  /* 0x000000110e00720c */ /* 0x000fe40007761330 */
[C---:B0-----:R-:W-:Y:S02]  /*0450*/  FSETP.GEU.FTZ.AND P4, PT, |R0|.reuse, 0.5, PT ;  /* 0x3f0000000000780b */ /* 0x041fe40003f9e200 */
[C---:B------:R-:W-:Y:S01]  /*0460*/  SHF.L.U64.HI R11, R27.reuse, 0x1, R10 ;  /* 0x000000011b0b7819 */ /* 0x040fe2000001020a */
[----:B------:R-:W-:Y:S01]  /*0470*/  IMAD.SHL.U32 R27, R27, 0x2, RZ ;  /* 0x000000021b1b7824 */ /* 0x000fe200078e00ff */
[----:B------:R0:W2:Y:S01]  /*0480*/  @P1 LDG.E.U16 R21, desc[UR4][R12.64] ;  /* 0x000000040c151981 */ /* 0x0000a2000c1e1500 */
[----:B------:R-:W-:-:S03]  /*0490*/  FADD.FTZ R24, -R0, 1 ;  /* 0x3f80000000187421 */ /* 0x000fc60000010100 */
[----:B0-----:R-:W-:-:S05]  /*04a0*/  @P2 IADD3 R12, P5, R4, R27, RZ ;  /* 0x0000001b040c2210 */ /* 0x001fca0007fbe0ff */
[----:B------:R-:W-:Y:S01]  /*04b0*/  @P2 IMAD.X R13, R5, 0x1, R11, P5 ;  /* 0x00000001050d2824 */ /* 0x000fe200028e060b */
[----:B------:R-:W-:Y:S02]  /*04c0*/  IADD3 R8, P6, R2, R8, RZ ;  /* 0x0000000802087210 */ /* 0x000fe40007fde0ff */
[----:B------:R-:W-:-:S03]  /*04d0*/  PRMT R26, RZ, 0x7610, R26 ;  /* 0x00007610ff1a7816 */ /* 0x000fc6000000001a */
[----:B------:R-:W-:Y:S02]  /*04e0*/  IMAD.X R9, R3, 0x1, R9, P6 ;  /* 0x0000000103097824 */ /* 0x000fe400030e0609 */
[----:B---3--:R-:W-:Y:S02]  /*04f0*/  IMAD.U32 R29, R20, 0x10000, RZ ;  /* 0x00010000141d7824 */ /* 0x008fe400078e00ff */
[----:B----4-:R-:W-:-:S04]  /*0500*/  IMAD.U32 R15, R15, 0x10000, RZ ;  /* 0x000100000f0f7824 */ /* 0x010fc800078e00ff */
[----:B------:R-:W-:-:S04]  /*0510*/  FADD.FTZ R20, -R29, R15 ;  /* 0x0000000f1d147221 */ /* 0x000fc80000010100 */
[----:B------:R-:W-:Y:S01]  /*0520*/  FFMA.FTZ R10, R0, R20, R29 ;  /* 0x00000014000a7223 */ /* 0x000fe2000001001d */
[C---:B------:R-:W-:Y:S01]  /*0530*/  IMAD.SHL.U32 R29, R25.reuse, 0x2, RZ ;  /* 0x00000002191d7824 */ /* 0x040fe200078e00ff */
[----:B------:R-:W-:Y:S01]  /*0540*/  SHF.L.U64.HI R25, R25, 0x1, R14 ;  /* 0x0000000119197819 */ /* 0x000fe2000001020e */
[----:B------:R-:W-:Y:S01]  /*0550*/  @P4 FFMA.FTZ R10, R20, -R24, R15 ;  /* 0x80000018140a4223 */ /* 0x000fe2000001000f */
[----:B------:R-:W-:Y:S02]  /*0560*/  PRMT R20, RZ, 0x7610, R20 ;  /* 0x00007610ff147816 */ /* 0x000fe40000000014 */
[----:B------:R-:W-:-:S04]  /*0570*/  @P3 IADD3 R14, P5, R4, R29, RZ ;  /* 0x0000001d040e3210 */ /* 0x000fc80007fbe0ff */
[----:B------:R0:W3:Y:S01]  /*0580*/  @P2 LDG.E.U16 R20, desc[UR4][R12.64] ;  /* 0x000000040c142981 */ /* 0x0000e2000c1e1500 */
[----:B------:R-:W-:-:S05]  /*0590*/  @P3 IMAD.X R15, R5, 0x1, R25, P5 ;  /* 0x00000001050f3824 */ /* 0x000fca00028e0619 */
[----:B------:R1:W4:Y:S01]  /*05a0*/  @P3 LDG.E.U16 R26, desc[UR4][R14.64] ;  /* 0x000000040e1a3981 */ /* 0x000322000c1e1500 */
[C---:B0-----:R-:W-:Y:S02]  /*05b0*/  IADD3 R12, P6, R2.reuse, R29, RZ ;  /* 0x0000001d020c7210 */ /* 0x041fe40007fde0ff */
[----:B-1----:R-:W-:Y:S02]  /*05c0*/  F2FP.BF16.F32.PACK_AB R15, RZ, R10 ;  /* 0x0000000aff0f723e */ /* 0x002fe400000010ff */
[----:B------:R-:W-:Y:S01]  /*05d0*/  IADD3 R10, P5, R2, R27, RZ ;  /* 0x0000001b020a7210 */ /* 0x000fe20007fbe0ff */
[C---:B------:R-:W-:Y:S01]  /*05e0*/  IMAD.X R13, R3.reuse, 0x1, R25, P6 ;  /* 0x00000001030d7824 */ /* 0x040fe200030e0619 */
[----:B------:R-:W-:Y:S02]  /*05f0*/  PRMT R27, RZ, 0x7610, R27 ;  /* 0x00007610ff1b7816 */ /* 0x000fe4000000001b */
[----:B------:R-:W-:Y:S02]  /*0600*/  PRMT R25, RZ, 0x7610, R25 ;  /* 0x00007610ff197816 */ /* 0x000fe40000000019 */
[----:B------:R-:W-:-:S02]  /*0610*/  IADD3.X R11, R3, R11, RZ, P5, !PT ;  /* 0x0000000b030b7210 */ /* 0x000fc40002ffe4ff */
[----:B------:R-:W-:Y:S01]  /*0620*/  PRMT R14, RZ, 0x7610, R14 ;  /* 0x00007610ff0e7816 */ /* 0x000fe2000000000e */
[----:B------:R-:W5:Y:S04]  /*0630*/  @P1 LDG.E.U16 R27, desc[UR4][R8.64] ;  /* 0x00000004081b1981 */ /* 0x000f68000c1e1500 */
[----:B------:R-:W2:Y:S04]  /*0640*/  @P2 LDG.E.U16 R25, desc[UR4][R10.64] ;  /* 0x000000040a192981 */ /* 0x000ea8000c1e1500 */
[----:B------:R-:W2:Y:S04]  /*0650*/  @P3 LDG.E.U16 R14, desc[UR4][R12.64] ;  /* 0x000000040c0e3981 */ /* 0x000ea8000c1e1500 */
[----:B------:R0:W-:Y:S01]  /*0660*/  @P0 STG.E.U16 desc[UR4][R6.64], R15 ;  /* 0x0000000f06000986 */ /* 0x0001e2000c101504 */
[----:B------:R-:W-:-:S03]  /*0670*/  IMAD.WIDE.U32 R22, R19, 0x4, R22 ;  /* 0x0000000413167825 */ /* 0x000fc600078e0016 */
[----:B------:R-:W-:-:S04]  /*0680*/  ISETP.GE.U32.AND P0, PT, R22, 0x10000, PT ;  /* 0x000100001600780c */ /* 0x000fc80003f06070 */
[----:B------:R-:W-:Y:S01]  /*0690*/  ISETP.GE.U32.AND.EX P0, PT, R23, RZ, PT, P0 ;  /* 0x000000ff1700720c */ /* 0x000fe20003f06100 */
[----:B---3--:R-:W-:Y:S02]  /*06a0*/  IMAD.U32 R29, R20, 0x10000, RZ ;  /* 0x00010000141d7824 */ /* 0x008fe400078e00ff */
[----:B----4-:R-:W-:Y:S02]  /*06b0*/  IMAD.U32 R26, R26, 0x10000, RZ ;  /* 0x000100001a1a7824 */ /* 0x010fe400078e00ff */
[----:B-----5:R-:W-:Y:S02]  /*06c0*/  IMAD.U32 R28, R27, 0x10000, RZ ;  /* 0x000100001b1c7824 */ /* 0x020fe400078e00ff */
[----:B--2---:R-:W-:Y:S02]  /*06d0*/  IMAD.U32 R27, R21, 0x10000, RZ ;  /* 0x00010000151b7824 */ /* 0x004fe400078e00ff */
[----:B------:R-:W-:Y:S02]  /*06e0*/  IMAD.U32 R25, R25, 0x10000, RZ ;  /* 0x0001000019197824 */ /* 0x000fe400078e00ff */
[----:B------:R-:W-:Y:S01]  /*06f0*/  FADD.FTZ R21, -R28, R27 ;  /* 0x0000001b1c157221 */ /* 0x000fe20000010100 */
[----:B0-----:R-:W-:-:S02]  /*0700*/  IMAD.U32 R15, R14, 0x10000, RZ ;  /* 0x000100000e0f7824 */ /* 0x001fc400078e00ff */
[----:B------:R-:W-:Y:S01]  /*0710*/  FADD.FTZ R20, -R25, R29 ;  /* 0x0000001d19147221 */ /* 0x000fe20000010100 */
[-C--:B------:R-:W-:Y:S01]  /*0720*/  FFMA.FTZ R14, R0, R21.reuse, R28 ;  /* 0x00000015000e7223 */ /* 0x080fe2000001001c */
[--C-:B------:R-:W-:Y:S01]  /*0730*/  FADD.FTZ R6, -R15, R26.reuse ;  /* 0x0000001a0f067221 */ /* 0x100fe20000010100 */
[----:B------:R-:W-:Y:S01]  /*0740*/  @P4 FFMA.FTZ R14, -R24, R21, R27 ;  /* 0x00000015180e4223 */ /* 0x000fe2000001011b */
[-C--:B------:R-:W-:Y:S01]  /*0750*/  FFMA.FTZ R25, R0, R20.reuse, R25 ;  /* 0x0000001400197223 */ /* 0x080fe20000010019 */
[----:B------:R-:W-:Y:S01]  /*0760*/  @P4 FFMA.FTZ R25, -R24, R20, R29 ;  /* 0x0000001418194223 */ /* 0x000fe2000001011d */
[-C--:B------:R-:W-:Y:S01]  /*0770*/  FFMA.FTZ R15, R0, R6.reuse, R15 ;  /* 0x00000006000f7223 */ /* 0x080fe2000001000f */
[----:B------:R-:W-:Y:S01]  /*0780*/  @P4 FFMA.FTZ R15, -R24, R6, R26 ;  /* 0x00000006180f4223 */ /* 0x000fe2000001011a */
[----:B------:R-:W-:Y:S02]  /*0790*/  F2FP.BF16.F32.PACK_AB R14, RZ, R14 ;  /* 0x0000000eff0e723e */ /* 0x000fe400000010ff */
[----:B------:R-:W-:-:S02]  /*07a0*/  F2FP.BF16.F32.PACK_AB R25, RZ, R25 ;  /* 0x00000019ff19723e */ /* 0x000fc400000010ff */
[----:B------:R-:W-:Y:S01]  /*07b0*/  F2FP.BF16.F32.PACK_AB R15, RZ, R15 ;  /* 0x0000000fff0f723e */ /* 0x000fe200000010ff */
[----:B------:R3:W-:Y:S01]  /*07c0*/  @P1 STG.E.U16 desc[UR4][R8.64], R14 ;  /* 0x0000000e08001986 */ /* 0x0007e2000c101504 */
[----:B------:R-:W-:-:S03]  /*07d0*/  ISETP.LT.U32.AND P1, PT, R22, R16, PT ;  /* 0x000000101600720c */ /* 0x000fc60003f21070 */
[----:B------:R3:W-:Y:S04]  /*07e0*/  @P2 STG.E.U16 desc[UR4][R10.64], R25 ;  /* 0x000000190a002986 */ /* 0x0007e8000c101504 */
[----:B------:R3:W-:Y:S01]  /*07f0*/  @P3 STG.E.U16 desc[UR4][R12.64], R15 ;  /* 0x0000000f0c003986 */ /* 0x0007e2000c101504 */
[----:B------:R-:W-:-:S13]  /*0800*/  ISETP.LT.AND.EX P1, PT, R23, R17, PT, P1 ;  /* 0x000000111700720c */ /* 0x000fda0003f21310 */
[----:B---3--:R-:W-:Y:S05]  /*0810*/  @!P0 BRA P1, `(.L_x_1) ;  /* 0xfffffff8006c8947 */ /* 0x008fea000083ffff */
[----:B------:R-:W-:Y:S05]  /*0820*/  EXIT ;  /* 0x000000000000794d */ /* 0x000fea0003800000 */
.L_x_0:
[----:B------:R-:W1:Y:S02]  /*0830*/  S2R R13, SR_TID.X ;  /* 0x00000000000d7919 */ /* 0x000e640000002100 */
[----:B-1----:R-:W-:-:S03]  /*0840*/  IMAD.WIDE.U32 R6, R13, 0x4, RZ ;  /* 0x000000040d067825 */ /* 0x002fc600078e00ff */
[----:B------:R-:W-:-:S04]  /*0850*/  ISETP.GE.U32.AND P0, PT, R6, R16, PT ;  /* 0x000000100600720c */ /* 0x000fc80003f06070 */
[----:B------:R-:W-:-:S04]  /*0860*/  ISETP.GE.AND.EX P0, PT, R7, R17, PT, P0 ;  /* 0x000000110700720c */ /* 0x000fc80003f06300 */
[----:B------:R-:W-:-:S13]  /*0870*/  ISETP.GT.U32.OR P0, PT, R13, 0x3fff, P0 ;  /* 0x00003fff0d00780c */ /* 0x000fda0000704470 */
[----:B------:R-:W-:Y:S05]  /*0880*/  @P0 EXIT ;  /* 0x000000000000094d */ /* 0x000fea0003800000 */
[----:B------:R-:W-:Y:S02]  /*0890*/  IMAD.MOV.U32 R10, RZ, RZ, RZ ;  /* 0x000000ffff0a7224 */ /* 0x000fe400078e00ff */
[----:B0-----:R-:W-:Y:S01]  /*08a0*/  FADD.FTZ R11, -R0, 1 ;  /* 0x3f800000000b7421 */ /* 0x001fe20000010100 */
[----:B------:R-:W-:-:S06]  /*08b0*/  ULDC UR6, c[0x0][0x0] ;  /* 0x0000000000067ab9 */ /* 0x000fcc0000000800 */
.L_x_2:
[C---:B------:R-:W-:Y:S01]  /*08c0*/  IMAD.SHL.U32 R7, R13.reuse, 0x8, RZ ;  /* 0x000000080d077824 */ /* 0x040fe200078e00ff */
[----:B------:R-:W-:-:S04]  /*08d0*/  SHF.L.U64.HI R9, R13, 0x3, R10 ;  /* 0x000000030d097819 */ /* 0x000fc8000001020a */
[-C--:B------:R-:W-:Y:S02]  /*08e0*/  IADD3 R18, P1, R4, R7.reuse, RZ ;  /* 0x0000000704127210 */ /* 0x080fe40007f3e0ff */
[----:B------:R-:W-:-:S03]  /*08f0*/  IADD3 R6, P0, R2, R7, RZ ;  /* 0x0000000702067210 */ /* 0x000fc60007f1e0ff */
[--C-:B------:R-:W-:Y:S02]  /*0900*/  IMAD.X R19, R5, 0x1, R9.reuse, P1 ;  /* 0x0000000105137824 */ /* 0x100fe400008e0609 */
[----:B------:R-:W-:-:S04]  /*0910*/  IMAD.X R7, R3, 0x1, R9, P0 ;  /* 0x0000000103077824 */ /* 0x000fc800000e0609 */
[----:B------:R-:W2:Y:S04]  /*0920*/  LDG.E.64 R18, desc[UR4][R18.64] ;  /* 0x0000000412127981 */ /* 0x000ea8000c1e1b00 */
[----:B------:R-:W3:Y:S01]  /*0930*/  LDG.E.64 R8, desc[UR4][R6.64] ;  /* 0x0000000406087981 */ /* 0x000ee2000c1e1b00 */
[----:B------:R-:W-:Y:S02]  /*0940*/  FSETP.GEU.FTZ.AND P0, PT, |R0|, 0.5, PT ;  /* 0x3f0000000000780b */ /* 0x000fe40003f1e200 */
[----:B--2---:R-:W-:Y:S01]  /*0950*/  PRMT R21, R18, 0x7632, R21 ;  /* 0x0000763212157816 */ /* 0x004fe20000000015 */
[C---:B------:R-:W-:Y:S01]  /*0960*/  IMAD.U32 R14, R19.reuse, 0x10000, RZ ;  /* 0x00010000130e7824 */ /* 0x040fe200078e00ff */
[----:B------:R-:W-:Y:S02]  /*0970*/  PRMT R22, R19, 0x7632, R22 ;  /* 0x0000763213167816 */ /* 0x000fe40000000016 */
[C---:B---3--:R-:W-:Y:S01]  /*0980*/  PRMT R15, R8.reuse, 0x7632, R15 ;  /* 0x00007632080f7816 */ /* 0x048fe2000000000f */
[----:B------:R-:W-:Y:S01]  /*0990*/  IMAD.U32 R23, R8, 0x10000, RZ ;  /* 0x0001000008177824 */ /* 0x000fe200078e00ff */
[C---:B------:R-:W-:Y:S01]  /*09a0*/  PRMT R20, R9.reuse, 0x7632, R20 ;  /* 0x0000763209147816 */ /* 0x040fe20000000014 */
[----:B------:R-:W-:Y:S01]  /*09b0*/  IMAD.U32 R25, R9, 0x10000, RZ ;  /* 0x0001000009197824 */ /* 0x000fe200078e00ff */
[----:B------:R-:W-:Y:S01]  /*09c0*/  SHF.L.U32 R12, R18, 0x10, RZ ;  /* 0x00000010120c7819 */ /* 0x000fe200000006ff */
[----:B------:R-:W-:-:S02]  /*09d0*/  IMAD.U32 R8, R21, 0x10000, RZ ;  /* 0x0001000015087824 */ /* 0x000fc400078e00ff */
[----:B------:R-:W-:Y:S02]  /*09e0*/  IMAD.U32 R18, R22, 0x10000, RZ ;  /* 0x0001000016127824 */ /* 0x000fe400078e00ff */
[----:B------:R-:W-:Y:S01]  /*09f0*/  FADD.FTZ R21, -R25, R14 ;  /* 0x0000000e19157221 */ /* 0x000fe20000010100 */
[----:B------:R-:W-:Y:S02]  /*0a00*/  IMAD.U32 R15, R15, 0x10000, RZ ;  /* 0x000100000f0f7824 */ /* 0x000fe400078e00ff */
[----:B------:R-:W-:Y:S01]  /*0a10*/  FADD.FTZ R9, -R23, R12 ;  /* 0x0000000c17097221 */ /* 0x000fe20000010100 */
[----:B------:R-:W-:Y:S02]  /*0a20*/  IMAD.U32 R27, R20, 0x10000, RZ ;  /* 0x00010000141b7824 */ /* 0x000fe400078e00ff */
[C---:B------:R-:W-:Y:S01]  /*0a30*/  FFMA.FTZ R25, R0.reuse, R21, R25 ;  /* 0x0000001500197223 */ /* 0x040fe20000010019 */
[----:B------:R-:W-:Y:S01]  /*0a40*/  FADD.FTZ R19, -R15, R8 ;  /* 0x000000080f137221 */ /* 0x000fe20000010100 */
[CC--:B------:R-:W-:Y:S01]  /*0a50*/  FFMA.FTZ R23, R0.reuse, R9.reuse, R23 ;  /* 0x0000000900177223 */ /* 0x0c0fe20000010017 */
[----:B------:R-:W-:Y:S01]  /*0a60*/  FADD.FTZ R22, -R27, R18 ;  /* 0x000000121b167221 */ /* 0x000fe20000010100 */
[C---:B------:R-:W-:Y:S01]  /*0a70*/  @P0 FFMA.FTZ R23, -R11.reuse, R9, R12 ;  /* 0x000000090b170223 */ /* 0x040fe2000001010c */
[C---:B------:R-:W-:Y:S01]  /*0a80*/  FFMA.FTZ R20, R0.reuse, R19, R15 ;  /* 0x0000001300147223 */ /* 0x040fe2000001000f */
[C---:B------:R-:W-:Y:S01]  /*0a90*/  @P0 FFMA.FTZ R25, -R11.reuse, R21, R14 ;  /* 0x000000150b190223 */ /* 0x040fe2000001010e */
[-C--:B------:R-:W-:Y:S01]  /*0aa0*/  FFMA.FTZ R24, R0, R22.reuse, R27 ;  /* 0x0000001600187223 */ /* 0x080fe2000001001b */
[C---:B------:R-:W-:Y:S01]  /*0ab0*/  @P0 FFMA.FTZ R20, -R11.reuse, R19, R8 ;  /* 0x000000130b140223 */ /* 0x040fe20000010108 */
[----:B------:R-:W-:Y:S01]  /*0ac0*/  @P0 FFMA.FTZ R24, -R11, R22, R18 ;  /* 0x000000160b180223 */ /* 0x000fe20000010112 */
[----:B------:R-:W-:-:S03]  /*0ad0*/  IADD3 R13, P0, R13, UR6, RZ ;  /* 0x000000060d0d7c10 */ /* 0x000fc6000ff1e0ff */
[----:B------:R-:W-:Y:S02]  /*0ae0*/  F2FP.BF16.F32.PACK_AB R20, R20, R23 ;  /* 0x000000171414723e */ /* 0x000fe400000010ff */
[----:B------:R-:W-:Y:S01]  /*0af0*/  F2FP.BF16.F32.PACK_AB R21, R24, R25 ;  /* 0x000000191815723e */ /* 0x000fe200000010ff */
[C---:B------:R-:W-:Y:S01]  /*0b00*/  IMAD.SHL.U32 R9, R13.reuse, 0x4, RZ ;  /* 0x000000040d097824 */ /* 0x040fe200078e00ff */
[----:B------:R-:W-:Y:S01]  /*0b10*/  ISETP.LT.U32.AND P1, PT, R13, 0x4000, PT ;  /* 0x000040000d00780c */ /* 0x000fe20003f21070 */
[----:B------:R-:W-:Y:S02]  /*0b20*/  IMAD.X R10, RZ, RZ, R10, P0 ;  /* 0x000000ffff0a7224 */ /* 0x000fe400000e060a */
[----:B------:R0:W-:Y:S01]  /*0b30*/  STG.E.64 desc[UR4][R6.64], R20 ;  /* 0x0000001406007986 */ /* 0x0001e2000c101b04 */
[----:B------:R-:W-:Y:S02]  /*0b40*/  ISETP.GE.U32.AND P0, PT, R9, R16, PT ;  /* 0x000000100900720c */ /* 0x000fe40003f06070 */
[----:B------:R-:W-:-:S02]  /*0b50*/  SHF.L.U64.HI R8, R13, 0x2, R10 ;  /* 0x000000020d087819 */ /* 0x000fc4000001020a */
[----:B------:R-:W-:Y:S02]  /*0b60*/  ISETP.LT.U32.AND.EX P1, PT, R10, RZ, PT, P1 ;  /* 0x000000ff0a00720c */ /* 0x000fe40003f21110 */
[----:B------:R-:W-:-:S13]  /*0b70*/  ISETP.GE.AND.EX P0, PT, R8, R17, PT, P0 ;  /* 0x000000110800720c */ /* 0x000fda0003f06300 */
[----:B0-----:R-:W-:Y:S05]  /*0b80*/  @!P0 BRA P1, `(.L_x_2) ;  /* 0xfffffffc004c8947 */ /* 0x001fea000083ffff */
[----:B------:R-:W-:Y:S05]  /*0b90*/  EXIT ;  /* 0x000000000000794d */ /* 0x000fea0003800000 */
.L_x_3:
[----:B------:R-:W-:-:S00]  /*0ba0*/  BRA `(.L_x_3) ;  /* 0xfffffffc00fc7947 */ /* 0x000fc0000383ffff */
[----:B------:R-:W-:-:S00]  /*0bb0*/  NOP ;  /* 0x0000000000007918 */ /* 0x000fc00000000000 */
        /* <DEDUP_REMOVED lines=12> */
.L_x_224:


//--------------------- .text._ZN2at6native52_GLOBAL__N__ff984223_19_ForeachTernaryOp_cu_5285c63625multi_tensor_apply_kernelINS1_28TensorListScalarListMetadataIfLi2EEENS1_26TernaryOpScalarListFunctorIN3c104HalfELi2ELi2ELi0EEEJNS0_11LerpFunctorIfEEEEEvT_T0_DpT1_ --------------------------
	.section	.text._ZN2at6native52_GLOBAL__N__ff984223_19_ForeachTernaryOp_cu_5285c63625multi_tensor_apply_kernelINS1_28TensorListScalarListMetadataIfLi2EEENS1_26TernaryOpScalarListFunctorIN3c104HalfELi2ELi2ELi0EEEJNS0_11LerpFunctorIfEEEEEvT_T0_DpT1_,"ax",@progbits
	.align	128
.text._ZN2at6native52_GLOBAL__N__ff984223_19_ForeachTernaryOp_cu_5285c63625multi_tensor_apply_kernelINS1_28TensorListScalarListMetadataIfLi2EEENS1_26TernaryOpScalarListFunctorIN3c104HalfELi2ELi2ELi0EEEJNS0_11LerpFunctorIfEEEEEvT_T0_DpT1_:
        .type           _ZN2at6native52_GLOBAL__N__ff984223_19_ForeachTernaryOp_cu_5285c63625multi_tensor_apply_kernelINS1_28TensorListScalarListMetadataIfLi2EEENS1_26TernaryOpScalarListFunctorIN3c104HalfELi2ELi2ELi0EEEJNS0_11LerpFunctorIfEEEEEvT_T0_DpT1_,@function
        .size           _ZN2at6native52_GLOBAL__N__ff984223_19_ForeachTernaryOp_cu_5285c63625multi_tensor_apply_kernelINS1_28TensorListScalarListMetadataIfLi2EEENS1_26TernaryOpScalarListFunctorIN3c104HalfELi2ELi2ELi0EEEJNS0_11LerpFunctorIfEEEEEvT_T0_DpT1_,(.L_x_225 - _ZN2at6native52_GLOBAL__N__ff984223_19_ForeachTernaryOp_cu_5285c63625multi_tensor_apply_kernelINS1_28TensorListScalarListMetadataIfLi2EEENS1_26TernaryOpScalarListFunctorIN3c104HalfELi2ELi2ELi0EEEJNS0_11LerpFunctorIfEEEEEvT_T0_DpT1_)
        .other          _ZN2at6native52_GLOBAL__N__ff984223_19_ForeachTernaryOp_cu_5285c63625multi_tensor_apply_kernelINS1_28TensorListScalarListMetadataIfLi2EEENS1_26TernaryOpScalarListFunctorIN3c104HalfELi2ELi2ELi0EEEJNS0_11LerpFunctorIfEEEEEvT_T0_DpT1_,@"STO_CUDA_ENTRY STV_DEFAULT"
_ZN2at6native52_GLOBAL__N__ff984223_19_ForeachTernaryOp_cu_5285c63625multi_tensor_apply_kernelINS1_28TensorListScalarListMetadataIfLi2EEENS1_26TernaryOpScalarListFunctorIN3c104HalfELi2ELi2ELi0EEEJNS0_11LerpFunctorIfEEEEEvT_T0_DpT1_:
        /* <DEDUP_REMOVED lines=29> */
.L_x_5:
[----:B-1----:R-:W-:Y:S02]  /*01d0*/  IADD3 R25, P1, R18, R22, RZ ;  /* 0x0000001612197210 */ /* 0x002fe40007f3e0ff */
[----:B------:R-:W-:Y:S02]  /*01e0*/  PRMT R20, RZ, 0x7610, R20 ;  /* 0x00007610ff147816 */ /* 0x000fe40000000014 */
[C---:B------:R-:W-:Y:S01]  /*01f0*/  ISETP.GE.U32.AND P0, PT, R25.reuse, 0x10000, PT ;  /* 0x000100001900780c */ /* 0x040fe20003f06070 */
[----:B------:R-:W-:Y:S01]  /*0200*/  IMAD.X R14, RZ, RZ, R23, P1 ;  /* 0x000000ffff0e7224 */ /* 0x000fe200008e0617 */
[C---:B------:R-:W-:Y:S02]  /*0210*/  ISETP.LT.U32.AND P1, PT, R25.reuse, R16, PT ;  /* 0x000000101900720c */ /* 0x040fe40003f21070 */
[----:B------:R-:W-:Y:S02]  /*0220*/  SHF.L.U32 R11, R25, 0x1, RZ ;  /* 0x00000001190b7819 */ /* 0x000fe400000006ff */
[----:B------:R-:W-:-:S02]  /*0230*/  ISETP.GE.U32.AND.EX P0, PT, R14, RZ, PT, P0 ;  /* 0x000000ff0e00720c */ /* 0x000fc40003f06100 */
[----:B------:R-:W-:Y:S02]  /*0240*/  SHF.L.U64.HI R9, R25, 0x1, R14 ;  /* 0x0000000119097819 */ /* 0x000fe4000001020e */
[----:B------:R-:W-:Y:S02]  /*0250*/  ISETP.LT.AND.EX P0, PT, R14, R17, !P0, P1 ;  /* 0x000000110e00720c */ /* 0x000fe40004701310 */
[----:B------:R-:W-:Y:S02]  /*0260*/  IADD3 R6, P1, R2, R11, RZ ;  /* 0x0000000b02067210 */ /* 0x000fe40007f3e0ff */
[----:B------:R-:W-:-:S03]  /*0270*/  PRMT R15, RZ, 0x7610, R15 ;  /* 0x00007610ff0f7816 */ /* 0x000fc6000000000f */
        /* <DEDUP_REMOVED lines=16> */
[--C-:B-1----:R-:W-:Y:S01]  /*0380*/  IMAD.X R10, RZ, RZ, R14.reuse, P2 ;  /* 0x000000ffff0a7224 */ /* 0x102fe200010e060e */
[C---:B------:R-:W-:Y:S01]  /*0390*/  ISETP.GE.U32.AND P3, PT, R27.reuse, 0x10000, PT ;  /* 0x000100001b00780c */ /* 0x040fe20003f66070 */
[----:B------:R-:W-:Y:S01]  /*03a0*/  IMAD.X R14, RZ, RZ, R14, P5 ;  /* 0x000000ffff0e7224 */ /* 0x000fe200028e060e */
[----:B------:R-:W-:-:S03]  /*03b0*/  ISETP.LT.U32.AND P2, PT, R27, R16, PT ;  /* 0x000000101b00720c */ /* 0x000fc60003f41070 */
[----:B------:R-:W-:Y:S02]  /*03c0*/  @P1 IADD3 R12, P6, R4, R8, RZ ;  /* 0x00000008040c1210 */ /* 0x000fe40007fde0ff */
[C---:B------:R-:W-:Y:S02]  /*03d0*/  ISETP.GE.U32.AND.EX P3, PT, R10.reuse, RZ, PT, P3 ;  /* 0x000000ff0a00720c */ /* 0x040fe40003f66130 */
[----:B------:R-:W-:Y:S02]  /*03e0*/  @P1 IADD3.X R13, R5, R9, RZ, P6, !PT ;  /* 0x00000009050d1210 */ /* 0x000fe400037fe4ff */
[C---:B------:R-:W-:Y:S02]  /*03f0*/  ISETP.GE.U32.AND P6, PT, R25.reuse, 0x10000, PT ;  /* 0x000100001900780c */ /* 0x040fe40003fc6070 */
[----:B------:R-:W-:Y:S02]  /*0400*/  ISETP.LT.AND.EX P2, PT, R10, R17, !P3, P2 ;  /* 0x000000110a00720c */ /* 0x000fe40005f41320 */
[----:B------:R-:W-:-:S02]  /*0410*/  ISETP.LT.U32.AND P3, PT, R25, R16, PT ;  /* 0x000000101900720c */ /* 0x000fc40003f61070 */
[C---:B------:R-:W-:Y:S02]  /*0420*/  ISETP.GE.U32.AND.EX P6, PT, R14.reuse, RZ, PT, P6 ;  /* 0x000000ff0e00720c */ /* 0x040fe40003fc6160 */
[----:B------:R-:W-:Y:S02]  /*0430*/  PRMT R21, RZ, 0x7610, R21 ;  /* 0x00007610ff157816 */ /* 0x000fe40000000015 */
[----:B------:R-:W-:Y:S02]  /*0440*/  ISETP.LT.AND.EX P3, PT, R14, R17, !P6, P3 ;  /* 0x000000110e00720c */ /* 0x000fe40007761330 */
[C---:B------:R-:W-:Y:S01]  /*0450*/  SHF.L.U64.HI R11, R27.reuse, 0x1, R10 ;  /* 0x000000011b0b7819 */ /* 0x040fe2000001020a */
[----:B------:R-:W-:Y:S01]  /*0460*/  IMAD.SHL.U32 R27, R27, 0x2, RZ ;  /* 0x000000021b1b7824 */ /* 0x000fe200078e00ff */
[C---:B0-----:R-:W-:Y:S01]  /*0470*/  FSETP.GEU.FTZ.AND P4, PT, |R0|.reuse, 0.5, PT ;  /* 0x3f0000000000780b */ /* 0x041fe20003f9e200 */
[----:B------:R0:W2:Y:S01]  /*0480*/  @P1 LDG.E.U16 R21, desc[UR4][R12.64] ;  /* 0x000000040c151981 */ /* 0x0000a2000c1e1500 */
[----:B------:R-:W-:-:S02]  /*0490*/  FADD.FTZ R24, -R0, 1 ;  /* 0x3f80000000187421 */ /* 0x000fc40000010100 */
[----:B0-----:R-:W-:-:S05]  /*04a0*/  @P2 IADD3 R12, P5, R4, R27, RZ ;  /* 0x0000001b040c2210 */ /* 0x001fca0007fbe0ff */
[----:B------:R-:W-:Y:S01]  /*04b0*/  @P2 IMAD.X R13, R5, 0x1, R11, P5 ;  /* 0x00000001050d2824 */ /* 0x000fe200028e060b */
[----:B------:R-:W-:Y:S02]  /*04c0*/  PRMT R26, RZ, 0x7610, R26 ;  /* 0x00007610ff1a7816 */ /* 0x000fe4000000001a */
[----:B------:R-:W-:-:S04]  /*04d0*/  IADD3 R8, P6, R2, R8, RZ ;  /* 0x0000000802087210 */ /* 0x000fc80007fde0ff */
[----:B------:R-:W-:Y:S01]  /*04e0*/  IADD3.X R9, R3, R9, RZ, P6, !PT ;  /* 0x0000000903097210 */ /* 0x000fe200037fe4ff */
[----:B---3--:R-:W-:Y:S02]  /*04f0*/  HADD2.F32 R29, -RZ, R20.H0_H0 ;  /* 0x20000014ff1d7230 */ /* 0x008fe40000004100 */
[----:B----4-:R-:W-:-:S05]  /*0500*/  HADD2.F32 R15, -RZ, R15.H0_H0 ;  /* 0x2000000fff0f7230 */ /* 0x010fca0000004100 */
[----:B------:R-:W-:-:S04]  /*0510*/  FADD.FTZ R20, -R29, R15 ;  /* 0x0000000f1d147221 */ /* 0x000fc80000010100 */
[----:B------:R-:W-:Y:S01]  /*0520*/  FFMA.FTZ R10, R0, R20, R29 ;  /* 0x00000014000a7223 */ /* 0x000fe2000001001d */
[C---:B------:R-:W-:Y:S01]  /*0530*/  IMAD.SHL.U32 R29, R25.reuse, 0x2, RZ ;  /* 0x00000002191d7824 */ /* 0x040fe200078e00ff */
[----:B------:R-:W-:Y:S01]  /*0540*/  SHF.L.U64.HI R25, R25, 0x1, R14 ;  /* 0x0000000119197819 */ /* 0x000fe2000001020e */
[----:B------:R-:W-:-:S03]  /*0550*/  @P4 FFMA.FTZ R10, R20, -R24, R15 ;  /* 0x80000018140a4223 */ /* 0x000fc6000001000f */
[----:B------:R-:W-:Y:S02]  /*0560*/  @P3 IADD3 R14, P5, R4, R29, RZ ;  /* 0x0000001d040e3210 */ /* 0x000fe40007fbe0ff */
[----:B------:R-:W-:-:S03]  /*0570*/  PRMT R20, RZ, 0x7610, R20 ;  /* 0x00007610ff147816 */ /* 0x000fc60000000014 */
[----:B------:R-:W-:-:S03]  /*0580*/  @P3 IMAD.X R15, R5, 0x1, R25, P5 ;  /* 0x00000001050f3824 */ /* 0x000fc600028e0619 */
[----:B------:R0:W3:Y:S04]  /*0590*/  @P2 LDG.E.U16 R20, desc[UR4][R12.64] ;  /* 0x000000040c142981 */ /* 0x0000e8000c1e1500 */
[----:B------:R1:W4:Y:S01]  /*05a0*/  @P3 LDG.E.U16 R26, desc[UR4][R14.64] ;  /* 0x000000040e1a3981 */ /* 0x000322000c1e1500 */
[C---:B0-----:R-:W-:Y:S02]  /*05b0*/  IADD3 R12, P6, R2.reuse, R29, RZ ;  /* 0x0000001d020c7210 */ /* 0x041fe40007fde0ff */
[----:B-1----:R-:W-:Y:S02]  /*05c0*/  F2FP.F16.F32.PACK_AB R15, RZ, R10 ;  /* 0x0000000aff0f723e */ /* 0x002fe400000000ff */
[----:B------:R-:W-:Y:S01]  /*05d0*/  IADD3 R10, P5, R2, R27, RZ ;  /* 0x0000001b020a7210 */ /* 0x000fe20007fbe0ff */
[----:B------:R-:W-:Y:S01]  /*05e0*/  IMAD.X R13, R3, 0x1, R25, P6 ;  /* 0x00000001030d7824 */ /* 0x000fe200030e0619 */
[----:B------:R-:W-:-:S02]  /*05f0*/  PRMT R27, RZ, 0x7610, R27 ;  /* 0x00007610ff1b7816 */ /* 0x000fc4000000001b */
[----:B------:R-:W-:Y:S01]  /*0600*/  PRMT R25, RZ, 0x7610, R25 ;  /* 0x00007610ff197816 */ /* 0x000fe20000000019 */
[----:B------:R-:W-:Y:S01]  /*0610*/  IMAD.X R11, R3, 0x1, R11, P5 ;  /* 0x00000001030b7824 */ /* 0x000fe200028e060b */
[----:B------:R-:W-:Y:S02]  /*0620*/  PRMT R14, RZ, 0x7610, R14 ;  /* 0x00007610ff0e7816 */ /* 0x000fe4000000000e */
[----:B------:R-:W5:Y:S04]  /*0630*/  @P1 LDG.E.U16 R27, desc[UR4][R8.64] ;  /* 0x00000004081b1981 */ /* 0x000f68000c1e1500 */
[----:B------:R-:W2:Y:S04]  /*0640*/  @P2 LDG.E.U16 R25, desc[UR4][R10.64] ;  /* 0x000000040a192981 */ /* 0x000ea8000c1e1500 */
[----:B------:R-:W2:Y:S04]  /*0650*/  @P3 LDG.E.U16 R14, desc[UR4][R12.64] ;  /* 0x000000040c0e3981 */ /* 0x000ea8000c1e1500 */
[----:B------:R0:W-:Y:S01]  /*0660*/  @P0 STG.E.U16 desc[UR4][R6.64], R15 ;  /* 0x0000000f06000986 */ /* 0x0001e2000c101504 */
[----:B------:R-:W-:-:S03]  /*0670*/  IMAD.WIDE.U32 R22, R19, 0x4, R22 ;  /* 0x0000000413167825 */ /* 0x000fc600078e0016 */
[----:B------:R-:W-:-:S04]  /*0680*/  ISETP.GE.U32.AND P0, PT, R22, 0x10000, PT ;  /* 0x000100001600780c */ /* 0x000fc80003f06070 */
[----:B------:R-:W-:Y:S01]  /*0690*/  ISETP.GE.U32.AND.EX P0, PT, R23, RZ, PT, P0 ;  /* 0x000000ff1700720c */ /* 0x000fe20003f06100 */
[----:B---3--:R-:W-:Y:S02]  /*06a0*/  HADD2.F32 R29, -RZ, R20.H0_H0 ;  /* 0x20000014ff1d7230 */ /* 0x008fe40000004100 */
[----:B----4-:R-:W-:Y:S02]  /*06b0*/  HADD2.F32 R26, -RZ, R26.H0_H0 ;  /* 0x2000001aff1a7230 */ /* 0x010fe40000004100 */
[----:B-----5:R-:W-:Y:S02]  /*06c0*/  HADD2.F32 R28, -RZ, R27.H0_H0 ;  /* 0x2000001bff1c7230 */ /* 0x020fe40000004100 */
[----:B--2---:R-:W-:Y:S02]  /*06d0*/  HADD2.F32 R27, -RZ, R21.H0_H0 ;  /* 0x20000015ff1b7230 */ /* 0x004fe40000004100 */
[----:B------:R-:W-:Y:S02]  /*06e0*/  HADD2.F32 R25, -RZ, R25.H0_H0 ;  /* 0x20000019ff197230 */ /* 0x000fe40000004100 */
[----:B0-----:R-:W-:-:S02]  /*06f0*/  HADD2.F32 R15, -RZ, R14.H0_H0 ;  /* 0x2000000eff0f7230 */ /* 0x001fc40000004100 */
[----:B------:R-:W-:Y:S01]  /*0700*/  FADD.FTZ R21, -R28, R27 ;  /* 0x0000001b1c157221 */ /* 0x000fe20000010100 */
[----:B------:R-:W-:Y:S02]  /*0710*/  FADD.FTZ R20, -R25, R29 ;  /* 0x0000001d19147221 */ /* 0x000fe40000010100 */
[----:B------:R-:W-:Y:S01]  /*0720*/  FADD.FTZ R6, -R15, R26 ;  /* 0x0000001a0f067221 */ /* 0x000fe20000010100 */
[-C--:B------:R-:W-:Y:S01]  /*0730*/  FFMA.FTZ R14, R0, R21.reuse, R28 ;  /* 0x00000015000e7223 */ /* 0x080fe2000001001c */
[----:B------:R-:W-:Y:S01]  /*0740*/  @P4 FFMA.FTZ R14, -R24, R21, R27 ;  /* 0x00000015180e4223 */ /* 0x000fe2000001011b */
[C---:B------:R-:W-:Y:S01]  /*0750*/  FFMA.FTZ R25, R0.reuse, R20, R25 ;  /* 0x0000001400197223 */ /* 0x040fe20000010019 */
[----:B------:R-:W-:Y:S01]  /*0760*/  FFMA.FTZ R15, R0, R6, R15 ;  /* 0x00000006000f7223 */ /* 0x000fe2000001000f */
[C---:B------:R-:W-:Y:S01]  /*0770*/  @P4 FFMA.FTZ R25, -R24.reuse, R20, R29 ;  /* 0x0000001418194223 */ /* 0x040fe2000001011d */
[----:B------:R-:W-:Y:S01]  /*0780*/  @P4 FFMA.FTZ R15, -R24, R6, R26 ;  /* 0x00000006180f4223 */ /* 0x000fe2000001011a */
[----:B------:R-:W-:-:S03]  /*0790*/  F2FP.F16.F32.PACK_AB R14, RZ, R14 ;  /* 0x0000000eff0e723e */ /* 0x000fc600000000ff */
[----:B------:R-:W-:Y:S02]  /*07a0*/  F2FP.F16.F32.PACK_AB R25, RZ, R25 ;  /* 0x00000019ff19723e */ /* 0x000fe400000000ff */
[----:B------:R-:W-:Y:S01]  /*07b0*/  F2FP.F16.F32.PACK_AB R15, RZ, R15 ;  /* 0x0000000fff0f723e */ /* 0x000fe200000000ff */
[----:B------:R3:W-:Y:S01]  /*07c0*/  @P1 STG.E.U16 desc[UR4][R8.64], R14 ;  /* 0x0000000e08001986 */ /* 0x0007e2000c101504 */
[----:B------:R-:W-:-:S03]  /*07d0*/  ISETP.LT.U32.AND P1, PT, R22, R16, PT ;  /* 0x000000101600720c */ /* 0x000fc60003f21070 */
[----:B------:R3:W-:Y:S04]  /*07e0*/  @P2 STG.E.U16 desc[UR4][R10.64], R25 ;  /* 0x000000190a002986 */ /* 0x0007e8000c101504 */
[----:B------:R3:W-:Y:S01]  /*07f0*/  @P3 STG.E.U16 desc[UR4][R12.64], R15 ;  /* 0x0000000f0c003986 */ /* 0x0007e2000c101504 */
[----:B------:R-:W-:-:S13]  /*0800*/  ISETP.LT.AND.EX P1, PT, R23, R17, PT, P1 ;  /* 0x000000111700720c */ /* 0x000fda0003f21310 */
[----:B---3--:R-:W-:Y:S05]  /*0810*/  @!P0 BRA P1, `(.L_x_5) ;  /* 0xfffffff8006c8947 */ /* 0x008fea000083ffff */
[----:B------:R-:W-:Y:S05]  /*0820*/  EXIT ;  /* 0x000000000000794d */ /* 0x000fea0003800000 */
.L_x_4:
        /* <DEDUP_REMOVED lines=9> */
.L_x_6:
[C---:B------:R-:W-:Y:S01]  /*08c0*/  IMAD.SHL.U32 R7, R13.reuse, 0x8, RZ ;  /* 0x000000080d077824 */ /* 0x040fe200078e00ff */
[----:B------:R-:W-:-:S04]  /*08d0*/  SHF.L.U64.HI R9, R13, 0x3, R10 ;  /* 0x000000030d097819 */ /* 0x000fc8000001020a */
[-C--:B------:R-:W-:Y:S02]  /*08e0*/  IADD3 R22, P1, R4, R7.reuse, RZ ;  /* 0x0000000704167210 */ /* 0x080fe40007f3e0ff */
[----:B------:R-:W-:Y:S02]  /*08f0*/  IADD3 R6, P0, R2, R7, RZ ;  /* 0x0000000702067210 */ /* 0x000fe40007f1e0ff */
[----:B------:R-:W-:-:S03]  /*0900*/  IADD3.X R23, R5, R9, RZ, P1, !PT ;  /* 0x0000000905177210 */ /* 0x000fc60000ffe4ff */
[----:B------:R-:W-:-:S03]  /*0910*/  IMAD.X R7, R3, 0x1, R9, P0 ;  /* 0x0000000103077824 */ /* 0x000fc600000e0609 */
[----:B------:R-:W2:Y:S04]  /*0920*/  LDG.E.64 R22, desc[UR4][R22.64] ;  /* 0x0000000416167981 */ /* 0x000ea8000c1e1b00 */
[----:B------:R-:W3:Y:S01]  /*0930*/  LDG.E.64 R8, desc[UR4][R6.64] ;  /* 0x0000000406087981 */ /* 0x000ee2000c1e1b00 */
[----:B------:R-:W-:Y:S01]  /*0940*/  FSETP.GEU.FTZ.AND P0, PT, |R0|, 0.5, PT ;  /* 0x3f0000000000780b */ /* 0x000fe20003f1e200 */
[--C-:B--2---:R-:W-:Y:S02]  /*0950*/  HADD2.F32 R20, -RZ, R22.reuse.H0_H0 ;  /* 0x20000016ff147230 */ /* 0x104fe40000004100 */
[----:B------:R-:W-:Y:S02]  /*0960*/  HADD2.F32 R18, -RZ, R22.H1_H1 ;  /* 0x30000016ff127230 */ /* 0x000fe40000004100 */
[----:B------:R-:W-:-:S02]  /*0970*/  HADD2.F32 R14, -RZ, R23.H0_H0 ;  /* 0x20000017ff0e7230 */ /* 0x000fc40000004100 */
[----:B------:R-:W-:Y:S02]  /*0980*/  HADD2.F32 R12, -RZ, R23.H1_H1 ;  /* 0x30000017ff0c7230 */ /* 0x000fe40000004100 */
[--C-:B---3--:R-:W-:Y:S02]  /*0990*/  HADD2.F32 R15, -RZ, R8.reuse.H0_H0 ;  /* 0x20000008ff0f7230 */ /* 0x108fe40000004100 */
[----:B------:R-:W-:Y:S02]  /*09a0*/  HADD2.F32 R19, -RZ, R8.H1_H1 ;  /* 0x30000008ff137230 */ /* 0x000fe40000004100 */
[--C-:B------:R-:W-:Y:S02]  /*09b0*/  HADD2.F32 R21, -RZ, R9.reuse.H0_H0 ;  /* 0x20000009ff157230 */ /* 0x100fe40000004100 */
[----:B------:R-:W-:Y:S01]  /*09c0*/  FADD.FTZ R8, -R15, R20 ;  /* 0x000000140f087221 */ /* 0x000fe20000010100 */
[----:B------:R-:W-:Y:S02]  /*09d0*/  HADD2.F32 R25, -RZ, R9.H1_H1 ;  /* 0x30000009ff197230 */ /* 0x000fe40000004100 */
[----:B------:R-:W-:Y:S01]  /*09e0*/  FADD.FTZ R9, -R19, R18 ;  /* 0x0000001213097221 */ /* 0x000fe20000010100 */
[----:B------:R-:W-:Y:S01]  /*09f0*/  FADD.FTZ R23, -R21, R14 ;  /* 0x0000000e15177221 */ /* 0x000fe20000010100 */
[CC--:B------:R-:W-:Y:S01]  /*0a00*/  FFMA.FTZ R15, R0.reuse, R8.reuse, R15 ;  /* 0x00000008000f7223 */ /* 0x0c0fe2000001000f */
[----:B------:R-:W-:Y:S01]  /*0a10*/  FADD.FTZ R24, -R25, R12 ;  /* 0x0000000c19187221 */ /* 0x000fe20000010100 */
[C---:B------:R-:W-:Y:S01]  /*0a20*/  FFMA.FTZ R22, R0.reuse, R9, R19 ;  /* 0x0000000900167223 */ /* 0x040fe20000010013 */
[C---:B------:R-:W-:Y:S01]  /*0a30*/  FFMA.FTZ R21, R0.reuse, R23, R21 ;  /* 0x0000001700157223 */ /* 0x040fe20000010015 */
[C---:B------:R-:W-:Y:S01]  /*0a40*/  @P0 FFMA.FTZ R15, -R11.reuse, R8, R20 ;  /* 0x000000080b0f0223 */ /* 0x040fe20000010114 */
[-C--:B------:R-:W-:Y:S01]  /*0a50*/  FFMA.FTZ R26, R0, R24.reuse, R25 ;  /* 0x00000018001a7223 */ /* 0x080fe20000010019 */
[C---:B------:R-:W-:Y:S01]  /*0a60*/  @P0 FFMA.FTZ R22, -R11.reuse, R9, R18 ;  /* 0x000000090b160223 */ /* 0x040fe20000010112 */
[C---:B------:R-:W-:Y:S01]  /*0a70*/  @P0 FFMA.FTZ R21, -R11.reuse, R23, R14 ;  /* 0x000000170b150223 */ /* 0x040fe2000001010e */
[----:B------:R-:W-:Y:S01]  /*0a80*/  @P0 FFMA.FTZ R26, -R11, R24, R12 ;  /* 0x000000180b1a0223 */ /* 0x000fe2000001010c */
[----:B------:R-:W-:-:S02]  /*0a90*/  IADD3 R13, P0, R13, UR6, RZ ;  /* 0x000000060d0d7c10 */ /* 0x000fc4000ff1e0ff */
[----:B------:R-:W-:Y:S02]  /*0aa0*/  F2FP.F16.F32.PACK_AB R20, R22, R15 ;  /* 0x0000000f1614723e */ /* 0x000fe400000000ff */
[----:B------:R-:W-:Y:S01]  /*0ab0*/  F2FP.F16.F32.PACK_AB R21, R26, R21 ;  /* 0x000000151a15723e */ /* 0x000fe200000000ff */
        /* <DEDUP_REMOVED lines=10> */
.L_x_7:
        /* <DEDUP_REMOVED lines=10> */
.L_x_225:


//--------------------- .text._ZN2at6native52_GLOBAL__N__ff984223_19_ForeachTernaryOp_cu_5285c63625multi_tensor_apply_kernelINS1_28TensorListScalarListMetadataIN3c107complexIfEELi2EEENS1_26TernaryOpScalarListFunctorIS6_Li2ELi2ELi0EEEJNS0_11LerpFunctorIS6_EEEEEvT_T0_DpT1_ --------------------------
	.section	.text._ZN2at6native52_GLOBAL__N__ff984223_19_ForeachTernaryOp_cu_5285c63625multi_tensor_apply_kernelINS1_28TensorListScalarListMetadataIN3c107complexIfEELi2EEENS1_26TernaryOpScalarListFunctorIS6_Li2ELi2ELi0EEEJNS0_11LerpFunctorIS6_EEEEEvT_T0_DpT1_,"ax",@progbits
	.align	128
.text._ZN2at6native52_GLOBAL__N__ff984223_19_ForeachTernaryOp_cu_5285c63625multi_tensor_apply_kernelINS1_28TensorListScalarListMetadataIN3c107complexIfEELi2EEENS1_26TernaryOpScalarListFunctorIS6_Li2ELi2ELi0EEEJNS0_11LerpFunctorIS6_EEEEEvT_T0_DpT1_:
        .type           _ZN2at6native52_GLOBAL__N__ff984223_19_ForeachTernaryOp_cu_5285c63625multi_tensor_apply_kernelINS1_28TensorListScalarListMetadataIN3c107complexIfEELi2EEENS1_26TernaryOpScalarListFunctorIS6_Li2ELi2ELi0EEEJNS0_11LerpFunctorIS6_EEEEEvT_T0_DpT1_,@function
        .size           _ZN2at6native52_GLOBAL__N__ff984223_19_ForeachTernaryOp_cu_5285c63625multi_tensor_apply_kernelINS1_28TensorListScalarListMetadataIN3c107complexIfEELi2EEENS1_26TernaryOpScalarListFunctorIS6_Li2ELi2ELi0EEEJNS0_11LerpFunctorIS6_EEEEEvT_T0_DpT1_,(.L_x_226 - _ZN2at6native52_GLOBAL__N__ff984223_19_ForeachTernaryOp_cu_5285c63625multi_tensor_apply_kernelINS1_28TensorListScalarListMetadataIN3c107complexIfEELi2EEENS1_26TernaryOpScalarListFunctorIS6_Li2ELi2ELi0EEEJNS0_11LerpFunctorIS6_EEEEEvT_T0_DpT1_)
        .other          _ZN2at6native52_GLOBAL__N__ff984223_19_ForeachTernaryOp_cu_5285c63625multi_tensor_apply_kernelINS1_28TensorListScalarListMetadataIN3c107complexIfEELi2EEENS1_26TernaryOpScalarListFunctorIS6_Li2ELi2ELi0EEEJNS0_11LerpFunctorIS6_EEEEEvT_T0_DpT1_,@"STO_CUDA_ENTRY STV_DEFAULT"
_ZN2at6native52_GLOBAL__N__ff984223_19_ForeachTernaryOp_cu_5285c63625multi_tensor_apply_kernelINS1_28TensorListScalarListMetadataIN3c107complexIfEELi2EEENS1_26TernaryOpScalarListFunctorIS6_Li2ELi2ELi0EEEJNS0_11LerpFunctorIS6_EEEEEvT_T0_DpT1_:
[----:B------:R-:W-:Y:S08]  /*0000*/  LDC R1, c[0x0][0x28] ;  /* 0x00000a00ff017b82 */ /* 0x000ff00000000800 */
[----:B------:R-:W0:Y:S01]  /*0010*/  S2UR UR4, SR_CTAID.X ;  /* 0x00000000000479c3 */ /* 0x000e220000002500 */
[----:B------:R-:W-:Y:S01]  /*0020*/  UMOV UR5, 0x940 ;  /* 0x0000094000057882 */ /* 0x000fe20000000000 */
[----:B------:R-:W-:Y:S01]  /*0030*/  ULDC.64 UR14, c[0x0][0x208] ;  /* 0x00008200000e7ab9 */ /* 0x000fe20000000a00 */
[----:B0-----:R-:W-:-:S03]  /*0040*/  ULEA UR5, UR4, UR5, 0x2 ;  /* 0x0000000504057291 */ /* 0x001fc6000f8e103f */
[----:B------:R-:W-:Y:S02]  /*0050*/  ULDC.U8 UR4, c[0x0][UR4+0xa10] ;  /* 0x0002840004047abb */ /* 0x000fe40008000000 */
[----:B------:R-:W-:-:S07]  /*0060*/  USHF.L.U32 UR12, UR4, 0x3, URZ ;  /* 0x00000003040c7899 */ /* 0x000fce000800063f */
[----:B------:R-:W-:Y:S02]  /*0070*/  ULDC UR10, c[0x0][UR5+0x210] ;  /* 0x00008400050a7abb */ /* 0x000fe40008000800 */
[----:B------:R-:W-:-:S03]  /*0080*/  UIMAD.WIDE UR4, UR10, 0x10000, URZ ;  /* 0x000100000a0478a5 */ /* 0x000fc6000f8e023f */
[----:B------:R-:W-:Y:S01]  /*0090*/  ULDC.64 UR6, c[0x0][UR12+0x210] ;  /* 0x000084000c067abb */ /* 0x000fe20008000a00 */
[----:B------:R-:W-:Y:S01]  /*00a0*/  ULDC.64 UR8, c[0x0][UR12+0x410] ;  /* 0x000104000c087abb */ /* 0x000fe20008000a00 */
[----:B------:R-:W-:Y:S02]  /*00b0*/  UIMAD.WIDE UR6, UR10, 0x80000, UR6 ;  /* 0x000800000a0678a5 */ /* 0x000fe4000f8e0206 */
[----:B------:R-:W-:-:S03]  /*00c0*/  UIMAD.WIDE UR8, UR10, 0x80000, UR8 ;  /* 0x000800000a0878a5 */ /* 0x000fc6000f8e0208 */
[----:B------:R-:W-:Y:S01]  /*00d0*/  ULDC.64 UR10, c[0x0][UR12+0x610] ;  /* 0x000184000c0a7abb */ /* 0x000fe20008000a00 */
[----:B------:R-:W-:Y:S01]  /*00e0*/  ULDC.64 UR12, c[0x0][UR12+0x810] ;  /* 0x000204000c0c7abb */ /* 0x000fe20008000a00 */
[----:B------:R-:W-:Y:S02]  /*00f0*/  UIADD3 UR16, UP1, -UR4, UR10, URZ ;  /* 0x0000000a04107290 */ /* 0x000fe4000ff3e13f */
[----:B------:R-:W-:Y:S02]  /*0100*/  ULOP3.LUT UR4, UR8, 0x1f, UR6, 0xc8, !UPT ;  /* 0x0000001f08047892 */ /* 0x000fe4000f8ec806 */
[----:B------:R-:W-:Y:S02]  /*0110*/  UIADD3.X UR10, ~UR5, UR11, URZ, UP1, !UPT ;  /* 0x0000000b050a7290 */ /* 0x000fe40008ffe53f */
[----:B------:R-:W-:-:S04]  /*0120*/  ULOP3.LUT UP0, URZ, UR4, 0x3, UR16, 0xf8, !UPT ;  /* 0x00000003043f7892 */ /* 0x000fc8000f80f810 */
[----:B------:R-:W-:-:S06]  /*0130*/  ULOP3.LUT UP0, URZ, URZ, URZ, URZ, 0xfc, UP0 ;  /* 0x0000003f3f3f7292 */ /* 0x000fcc000800fc3f */
[----:B------:R-:W-:-:S13]  /*0140*/  PLOP3.LUT P0, PT, PT, PT, UP0, 0x80, 0x0 ;  /* 0x000000000000781c */ /* 0x000fda0003f0f008 */
[----:B------:R-:W-:Y:S05]  /*0150*/  @!P0 BRA `(.L_x_8) ;  /* 0x0000000800a48947 */ /* 0x000fea0003800000 */
[----:B------:R-:W-:-:S04]  /*0160*/  UISETP.GE.U32.AND UP0, UPT, UR16, 0x1, UPT ;  /* 0x000000011000788c */ /* 0x000fc8000bf06070 */
[----:B------:R-:W-:-:S06]  /*0170*/  UISETP.GE.AND.EX UP0, UPT, UR10, URZ, UPT, UP0 ;  /* 0x0000003f0a00728c */ /* 0x000fcc000bf06300 */
[----:B------:R-:W-:-:S13]  /*0180*/  PLOP3.LUT P0, PT, PT, PT, UP0, 0x80, 0x0 ;  /* 0x000000000000781c */ /* 0x000fda0003f0f008 */
[----:B------:R-:W-:Y:S05]  /*0190*/  @!P0 EXIT ;  /* 0x000000000000894d */ /* 0x000fea0003800000 */
[----:B------:R-:W0:Y:S01]  /*01a0*/  S2R R0, SR_TID.X ;  /* 0x0000000000007919 */ /* 0x000e220000002100 */
[----:B------:R-:W-:Y:S01]  /*01b0*/  MOV R2, UR13 ;  /* 0x0000000d00027c02 */ /* 0x000fe20008000f00 */
[----:B------:R-:W-:Y:S01]  /*01c0*/  ULDC UR11, c[0x0][0x0] ;  /* 0x00000000000b7ab9 */ /* 0x000fe20000000800 */
[----:B------:R-:W-:Y:S01]  /*01d0*/  MOV R3, UR12 ;  /* 0x0000000c00037c02 */ /* 0x000fe20008000f00 */
[----:B------:R-:W-:Y:S01]  /*01e0*/  UMOV UR4, URZ ;  /* 0x0000003f00047c82 */ /* 0x000fe20008000000 */
[----:B------:R-:W-:Y:S01]  /*01f0*/  UMOV UR5, URZ ;  /* 0x0000003f00057c82 */ /* 0x000fe20008000000 */
[----:B------:R-:W-:-:S04]  /*0200*/  FMUL.FTZ R2, R2, UR13 ;  /* 0x0000000d02027c20 */ /* 0x000fc80008410000 */
[----:B------:R-:W-:-:S05]  /*0210*/  FFMA.FTZ R2, R3, UR12, R2 ;  /* 0x0000000c03027c23 */ /* 0x000fca0008010002 */
[----:B------:R-:W-:-:S13]  /*0220*/  FSETP.GEU.FTZ.AND P4, PT, R2, 0.25, PT ;  /* 0x3e8000000200780b */ /* 0x000fda0003f9e000 */
.L_x_15:
[----:B0-----:R-:W-:Y:S02]  /*0230*/  IADD3 R2, P1, R0, UR4, RZ ;  /* 0x0000000400027c10 */ /* 0x001fe4000ff3e0ff */
[----:B------:R-:W-:Y:S02]  /*0240*/  CS2R R10, SRZ ;  /* 0x00000000000a7805 */ /* 0x000fe4000001ff00 */
[----:B------:R-:W-:Y:S02]  /*0250*/  CS2R R20, SRZ ;  /* 0x0000000000147805 */ /* 0x000fe4000001ff00 */
[C---:B------:R-:W-:Y:S02]  /*0260*/  ISETP.GE.U32.AND P0, PT, R2.reuse, 0x10000, PT ;  /* 0x000100000200780c */ /* 0x040fe40003f06070 */
[----:B------:R-:W-:Y:S02]  /*0270*/  IADD3.X R3, RZ, UR5, RZ, P1, !PT ;  /* 0x00000005ff037c10 */ /* 0x000fe40008ffe4ff */
[----:B------:R-:W-:-:S02]  /*0280*/  ISETP.LT.U32.AND P1, PT, R2, UR16, PT ;  /* 0x0000001002007c0c */ /* 0x000fc4000bf21070 */
[----:B------:R-:W-:-:S04]  /*0290*/  ISETP.GE.U32.AND.EX P0, PT, R3, RZ, PT, P0 ;  /* 0x000000ff0300720c */ /* 0x000fc80003f06100 */
[----:B------:R-:W-:-:S13]  /*02a0*/  ISETP.LT.AND.EX P0, PT, R3, UR10, !P0, P1 ;  /* 0x0000000a03007c0c */ /* 0x000fda000c701310 */
[C---:B------:R-:W-:Y:S02]  /*02b0*/  @P0 LEA R8, P1, R2.reuse, UR6, 0x3 ;  /* 0x0000000602080c11 */ /* 0x040fe4000f8218ff */
[C---:B------:R-:W-:Y:S02]  /*02c0*/  @P0 LEA R12, P2, R2.reuse, UR8, 0x3 ;  /* 0x00000008020c0c11 */ /* 0x040fe4000f8418ff */
[C-C-:B------:R-:W-:Y:S02]  /*02d0*/  @P0 LEA.HI.X R9, R2.reuse, UR7, R3.reuse, 0x3, P1 ;  /* 0x0000000702090c11 */ /* 0x140fe400088f1c03 */
[----:B------:R-:W-:-:S03]  /*02e0*/  @P0 LEA.HI.X R13, R2, UR9, R3, 0x3, P2 ;  /* 0x00000009020d0c11 */ /* 0x000fc600090f1c03 */
[----:B------:R0:W2:Y:S04]  /*02f0*/  @P0 LDG.E.64 R10, desc[UR14][R8.64] ;  /* 0x0000000e080a0981 */ /* 0x0000a8000c1e1b00 */
[----:B------:R-:W2:Y:S01]  /*0300*/  @P0 LDG.E.64 R20, desc[UR14][R12.64] ;  /* 0x0000000e0c140981 */ /* 0x000ea2000c1e1b00 */
[----:B------:R-:W-:Y:S02]  /*0310*/  MOV R5, UR11 ;  /* 0x0000000b00057c02 */ /* 0x000fe40008000f00 */
[----:B------:R-:W-:Y:S02]  /*0320*/  CS2R R14, SRZ ;  /* 0x00000000000e7805 */ /* 0x000fe4000001ff00 */
[----:B------:R-:W-:Y:S02]  /*0330*/  IADD3 R4, P1, R2, UR11, RZ ;  /* 0x0000000b02047c10 */ /* 0x000fe4000ff3e0ff */
[----:B------:R-:W-:-:S02]  /*0340*/  CS2R R18, SRZ ;  /* 0x0000000000127805 */ /* 0x000fc4000001ff00 */
[----:B------:R-:W-:Y:S02]  /*0350*/  LEA R5, P6, R5, R2, 0x1 ;  /* 0x0000000205057211 */ /* 0x000fe400078c08ff */
[----:B------:R-:W-:Y:S02]  /*0360*/  CS2R R16, SRZ ;  /* 0x0000000000107805 */ /* 0x000fe4000001ff00 */
[----:B------:R-:W-:Y:S02]  /*0370*/  ISETP.GE.U32.AND P5, PT, R4, 0x10000, PT ;  /* 0x000100000400780c */ /* 0x000fe40003fa6070 */
[----:B------:R-:W-:Y:S02]  /*0380*/  ISETP.GE.U32.AND P3, PT, R5, 0x10000, PT ;  /* 0x000100000500780c */ /* 0x000fe40003f66070 */
[-C--:B------:R-:W-:Y:S02]  /*0390*/  IADD3.X R6, RZ, R3.reuse, RZ, P6, !PT ;  /* 0x00000003ff067210 */ /* 0x080fe400037fe4ff */
[----:B------:R-:W-:-:S02]  /*03a0*/  IADD3.X R7, RZ, R3, RZ, P1, !PT ;  /* 0x00000003ff077210 */ /* 0x000fc40000ffe4ff */
[----:B------:R-:W-:Y:S02]  /*03b0*/  ISETP.LT.U32.AND P1, PT, R5, UR16, PT ;  /* 0x0000001005007c0c */ /* 0x000fe4000bf21070 */
[----:B------:R-:W-:Y:S02]  /*03c0*/  ISETP.GE.U32.AND.EX P3, PT, R6, RZ, PT, P3 ;  /* 0x000000ff0600720c */ /* 0x000fe40003f66130 */
[----:B------:R-:W-:Y:S02]  /*03d0*/  ISETP.LT.U32.AND P2, PT, R4, UR16, PT ;  /* 0x0000001004007c0c */ /* 0x000fe4000bf41070 */
[C---:B------:R-:W-:Y:S02]  /*03e0*/  ISETP.GE.U32.AND.EX P5, PT, R7.reuse, RZ, PT, P5 ;  /* 0x000000ff0700720c */ /* 0x040fe40003fa6150 */
[----:B------:R-:W-:Y:S02]  /*03f0*/  ISETP.LT.AND.EX P1, PT, R6, UR10, !P3, P1 ;  /* 0x0000000a06007c0c */ /* 0x000fe4000df21310 */
[----:B------:R-:W-:-:S02]  /*0400*/  ISETP.LT.AND.EX P2, PT, R7, UR10, !P5, P2 ;  /* 0x0000000a07007c0c */ /* 0x000fc4000ef41320 */
[----:B------:R-:W-:-:S09]  /*0410*/  MOV R29, UR11 ;  /* 0x0000000b001d7c02 */ /* 0x000fd20008000f00 */
[C---:B------:R-:W-:Y:S02]  /*0420*/  @P1 LEA R22, P6, R5.reuse, UR6, 0x3 ;  /* 0x0000000605161c11 */ /* 0x040fe4000f8c18ff */
[C---:B------:R-:W-:Y:S02]  /*0430*/  @P2 LEA R24, P3, R4.reuse, UR6, 0x3 ;  /* 0x0000000604182c11 */ /* 0x040fe4000f8618ff */
[----:B------:R-:W-:Y:S02]  /*0440*/  @P1 LEA.HI.X R23, R5, UR7, R6, 0x3, P6 ;  /* 0x0000000705171c11 */ /* 0x000fe4000b0f1c06 */
[C---:B0-----:R-:W-:Y:S02]  /*0450*/  @P2 LEA R8, P5, R4.reuse, UR8, 0x3 ;  /* 0x0000000804082c11 */ /* 0x041fe4000f8a18ff */
[C-C-:B------:R-:W-:Y:S01]  /*0460*/  @P2 LEA.HI.X R25, R4.reuse, UR7, R7.reuse, 0x3, P3 ;  /* 0x0000000704192c11 */ /* 0x140fe200098f1c07 */
[----:B------:R0:W5:Y:S01]  /*0470*/  @P1 LDG.E.64 R14, desc[UR14][R22.64] ;  /* 0x0000000e160e1981 */ /* 0x000162000c1e1b00 */
[----:B------:R-:W-:-:S03]  /*0480*/  @P2 LEA.HI.X R9, R4, UR9, R7, 0x3, P5 ;  /* 0x0000000904092c11 */ /* 0x000fc6000a8f1c07 */
[----:B------:R-:W3:Y:S01]  /*0490*/  @P2 LDG.E.64 R18, desc[UR14][R24.64] ;  /* 0x0000000e18122981 */ /* 0x000ee2000c1e1b00 */
[----:B------:R-:W-:-:S03]  /*04a0*/  @P1 LEA R26, P3, R5, UR8, 0x3 ;  /* 0x00000008051a1c11 */ /* 0x000fc6000f8618ff */
[----:B------:R1:W3:Y:S01]  /*04b0*/  @P2 LDG.E.64 R16, desc[UR14][R8.64] ;  /* 0x0000000e08102981 */ /* 0x0002e2000c1e1b00 */
[----:B0-----:R-:W-:-:S04]  /*04c0*/  LEA R23, R29, R29, 0x1 ;  /* 0x0000001d1d177211 */ /* 0x001fc800078e08ff */
[----:B------:R-:W-:Y:S02]  /*04d0*/  IADD3 R22, P5, R23, R2, RZ ;  /* 0x0000000217167210 */ /* 0x000fe40007fbe0ff */
[----:B------:R-:W-:Y:S02]  /*04e0*/  @P1 LEA.HI.X R27, R5, UR9, R6, 0x3, P3 ;  /* 0x00000009051b1c11 */ /* 0x000fe400098f1c06 */
[----:B-1----:R-:W-:Y:S02]  /*04f0*/  MOV R8, UR12 ;  /* 0x0000000c00087c02 */ /* 0x002fe40008000f00 */
[----:B------:R-:W-:Y:S02]  /*0500*/  ISETP.GE.U32.AND P3, PT, R22, 0x10000, PT ;  /* 0x000100001600780c */ /* 0x000fe40003f66070 */
[----:B------:R-:W-:Y:S01]  /*0510*/  IADD3.X R23, RZ, R3, RZ, P5, !PT ;  /* 0x00000003ff177210 */ /* 0x000fe20002ffe4ff */
[----:B------:R-:W-:Y:S01]  /*0520*/  @P4 FADD.FTZ R8, -R8, 1 ;  /* 0x3f80000008084421 */ /* 0x000fe20000010100 */
[----:B------:R-:W-:-:S02]  /*0530*/  ISETP.LT.U32.AND P5, PT, R22, UR16, PT ;  /* 0x0000001016007c0c */ /* 0x000fc4000bfa1070 */
[----:B------:R-:W-:-:S04]  /*0540*/  ISETP.GE.U32.AND.EX P3, PT, R23, RZ, PT, P3 ;  /* 0x000000ff1700720c */ /* 0x000fc80003f66130 */
[----:B------:R-:W-:Y:S02]  /*0550*/  ISETP.LT.AND.EX P3, PT, R23, UR10, !P3, P5 ;  /* 0x0000000a17007c0c */ /* 0x000fe4000df61350 */
[----:B------:R-:W-:-:S06]  /*0560*/  CS2R R12, SRZ ;  /* 0x00000000000c7805 */ /* 0x000fcc000001ff00 */
[----:B------:R0:W5:Y:S05]  /*0570*/  @P1 LDG.E.64 R12, desc[UR14][R26.64] ;  /* 0x0000000e1a0c1981 */ /* 0x00016a000c1e1b00 */
[----:B0-----:R-:W-:-:S04]  /*0580*/  @P3 LEA R26, P5, R22, UR6, 0x3 ;  /* 0x00000006161a3c11 */ /* 0x001fc8000f8a18ff */
[----:B------:R-:W-:Y:S01]  /*0590*/  @P3 LEA.HI.X R27, R22, UR7, R23, 0x3, P5 ;  /* 0x00000007161b3c11 */ /* 0x000fe2000a8f1c17 */
[----:B--2---:R-:W-:Y:S01]  /*05a0*/  FADD.FTZ R28, -R11, R21 ;  /* 0x000000150b1c7221 */ /* 0x004fe20000010100 */
[----:B------:R-:W-:-:S03]  /*05b0*/  FADD.FTZ R29, R20, -R10 ;  /* 0x8000000a141d7221 */ /* 0x000fc60000010000 */
[----:B------:R-:W-:-:S04]  /*05c0*/  @!P4 FMUL.FTZ R24, R28, UR13 ;  /* 0x0000000d1c18cc20 */ /* 0x000fc80008410000 */
[----:B------:R-:W-:-:S04]  /*05d0*/  @!P4 FFMA.FTZ R9, R29, UR12, -R24 ;  /* 0x0000000c1d09cc23 */ /* 0x000fc80008010818 */
[----:B------:R-:W-:Y:S01]  /*05e0*/  @!P4 FADD.FTZ R10, R9, R10 ;  /* 0x0000000a090ac221 */ /* 0x000fe20000010000 */
[----:B------:R-:W-:-:S04]  /*05f0*/  @P4 FADD.FTZ R9, RZ, -UR13 ;  /* 0x8000000dff094e21 */ /* 0x000fc80008010000 */
[----:B------:R-:W-:-:S04]  /*0600*/  @P4 FMUL.FTZ R24, R28, R9 ;  /* 0x000000091c184220 */ /* 0x000fc80000410000 */
[----:B------:R-:W-:-:S04]  /*0610*/  @P4 FFMA.FTZ R25, R29, R8, -R24 ;  /* 0x000000081d194223 */ /* 0x000fc80000010818 */
[----:B------:R-:W-:Y:S01]  /*0620*/  @P4 FADD.FTZ R10, -R25, R20 ;  /* 0x00000014190a4221 */ /* 0x000fe20000010100 */
[----:B------:R-:W-:-:S04]  /*0630*/  @P4 FMUL.FTZ R20, R28, R8 ;  /* 0x000000081c144220 */ /* 0x000fc80000410000 */
[C---:B------:R-:W-:Y:S01]  /*0640*/  @P4 FFMA.FTZ R20, R29.reuse, R9, R20 ;  /* 0x000000091d144223 */ /* 0x040fe20000010014 */
[----:B------:R-:W-:Y:S01]  /*0650*/  @!P4 FMUL.FTZ R29, R29, UR13 ;  /* 0x0000000d1d1dcc20 */ /* 0x000fe20008410000 */
[----:B------:R-:W-:-:S03]  /*0660*/  @P3 LEA R24, P5, R22, UR8, 0x3 ;  /* 0x0000000816183c11 */ /* 0x000fc6000f8a18ff */
[----:B------:R-:W-:Y:S01]  /*0670*/  @!P4 FFMA.FTZ R28, R28, UR12, R29 ;  /* 0x0000000c1c1ccc23 */ /* 0x000fe2000801001d */
[----:B------:R-:W-:-:S03]  /*0680*/  CS2R R8, SRZ ;  /* 0x0000000000087805 */ /* 0x000fc6000001ff00 */
[----:B------:R-:W-:Y:S01]  /*0690*/  @!P4 FADD.FTZ R11, R28, R11 ;  /* 0x0000000b1c0bc221 */ /* 0x000fe20000010000 */
[----:B------:R-:W-:Y:S01]  /*06a0*/  @P4 FADD.FTZ R11, -R20, R21 ;  /* 0x00000015140b4221 */ /* 0x000fe20000010100 */
[----:B------:R-:W-:Y:S02]  /*06b0*/  CS2R R20, SRZ ;  /* 0x0000000000147805 */ /* 0x000fe4000001ff00 */
[----:B------:R-:W-:Y:S01]  /*06c0*/  @P3 LEA.HI.X R25, R22, UR9, R23, 0x3, P5 ;  /* 0x0000000916193c11 */ /* 0x000fe2000a8f1c17 */
[----:B------:R0:W5:Y:S04]  /*06d0*/  @P3 LDG.E.64 R8, desc[UR14][R26.64] ;  /* 0x0000000e1a083981 */ /* 0x000168000c1e1b00 */
[----:B------:R0:W5:Y:S01]  /*06e0*/  @P3 LDG.E.64 R20, desc[UR14][R24.64] ;  /* 0x0000000e18143981 */ /* 0x000162000c1e1b00 */
[----:B---3--:R-:W-:Y:S01]  /*06f0*/  FADD.FTZ R28, R16, -R18 ;  /* 0x80000012101c7221 */ /* 0x008fe20000010000 */
[----:B------:R-:W-:Y:S01]  /*0700*/  FADD.FTZ R29, -R19, R17 ;  /* 0x00000011131d7221 */ /* 0x000fe20000010100 */
[----:B0-----:R-:W-:Y:S06]  /*0710*/  @P4 BRA `(.L_x_9) ;  /* 0x00000000001c4947 */ /* 0x001fec0003800000 */
[----:B------:R-:W-:Y:S01]  /*0720*/  FMUL.FTZ R17, R29, UR13 ;  /* 0x0000000d1d117c20 */ /* 0x000fe20008410000 */
[----:B------:R-:W-:-:S03]  /*0730*/  FMUL.FTZ R16, R28, UR13 ;  /* 0x0000000d1c107c20 */ /* 0x000fc60008410000 */
[----:B------:R-:W-:Y:S01]  /*0740*/  FFMA.FTZ R17, R28, UR12, -R17 ;  /* 0x0000000c1c117c23 */ /* 0x000fe20008010811 */
[----:B------:R-:W-:-:S03]  /*0750*/  FFMA.FTZ R24, R29, UR12, R16 ;  /* 0x0000000c1d187c23 */ /* 0x000fc60008010010 */
[----:B------:R-:W-:Y:S01]  /*0760*/  FADD.FTZ R16, R17, R18 ;  /* 0x0000001211107221 */ /* 0x000fe20000010000 */
[----:B------:R-:W-:Y:S01]  /*0770*/  FADD.FTZ R17, R24, R19 ;  /* 0x0000001318117221 */ /* 0x000fe20000010000 */
[----:B------:R-:W-:Y:S06]  /*0780*/  BRA `(.L_x_10) ;  /* 0x0000000000247947 */ /* 0x000fec0003800000 */
.L_x_9:
[----:B------:R-:W-:Y:S01]  /*0790*/  MOV R18, UR12 ;  /* 0x0000000c00127c02 */ /* 0x000fe20008000f00 */
[----:B------:R-:W-:-:S04]  /*07a0*/  FADD.FTZ R24, RZ, -UR13 ;  /* 0x8000000dff187e21 */ /* 0x000fc80008010000 */
[----:B------:R-:W-:Y:S01]  /*07b0*/  FADD.FTZ R18, -R18, 1 ;  /* 0x3f80000012127421 */ /* 0x000fe20000010100 */
[----:B------:R-:W-:-:S03]  /*07c0*/  FMUL.FTZ R19, R24, R29 ;  /* 0x0000001d18137220 */ /* 0x000fc60000410000 */
[C---:B------:R-:W-:Y:S01]  /*07d0*/  FMUL.FTZ R29, R18.reuse, R29 ;  /* 0x0000001d121d7220 */ /* 0x040fe20000410000 */
[----:B------:R-:W-:-:S03]  /*07e0*/  FFMA.FTZ R19, R18, R28, -R19 ;  /* 0x0000001c12137223 */ /* 0x000fc60000010813 */
[----:B------:R-:W-:Y:S01]  /*07f0*/  FFMA.FTZ R28, R24, R28, R29 ;  /* 0x0000001c181c7223 */ /* 0x000fe2000001001d */
[----:B------:R-:W-:-:S03]  /*0800*/  FADD.FTZ R16, -R19, R16 ;  /* 0x0000001013107221 */ /* 0x000fc60000010100 */
[----:B------:R-:W-:-:S07]  /*0810*/  FADD.FTZ R17, -R28, R17 ;  /* 0x000000111c117221 */ /* 0x000fce0000010100 */
.L_x_10:
[----:B-----5:R-:W-:Y:S01]  /*0820*/  FADD.FTZ R18, R12, -R14 ;  /* 0x8000000e0c127221 */ /* 0x020fe20000010000 */
[----:B------:R-:W-:Y:S01]  /*0830*/  FADD.FTZ R19, -R15, R13 ;  /* 0x0000000d0f137221 */ /* 0x000fe20000010100 */
[----:B------:R-:W-:Y:S06]  /*0840*/  @P4 BRA `(.L_x_11) ;  /* 0x00000000001c4947 */ /* 0x000fec0003800000 */
[----:B------:R-:W-:Y:S01]  /*0850*/  FMUL.FTZ R13, R19, UR13 ;  /* 0x0000000d130d7c20 */ /* 0x000fe20008410000 */
[----:B------:R-:W-:-:S03]  /*0860*/  FMUL.FTZ R12, R18, UR13 ;  /* 0x0000000d120c7c20 */ /* 0x000fc60008410000 */
[----:B------:R-:W-:Y:S01]  /*0870*/  FFMA.FTZ R13, R18, UR12, -R13 ;  /* 0x0000000c120d7c23 */ /* 0x000fe2000801080d */
[----:B------:R-:W-:-:S03]  /*0880*/  FFMA.FTZ R18, R19, UR12, R12 ;  /* 0x0000000c13127c23 */ /* 0x000fc6000801000c */
[----:B------:R-:W-:Y:S01]  /*0890*/  FADD.FTZ R12, R13, R14 ;  /* 0x0000000e0d0c7221 */ /* 0x000fe20000010000 */
[----:B------:R-:W-:Y:S01]  /*08a0*/  FADD.FTZ R13, R18, R15 ;  /* 0x0000000f120d7221 */ /* 0x000fe20000010000 */
[----:B------:R-:W-:Y:S06]  /*08b0*/  BRA `(.L_x_12) ;  /* 0x0000000000247947 */ /* 0x000fec0003800000 */
.L_x_11:
        /* <DEDUP_REMOVED lines=9> */
.L_x_12:
[----:B------:R-:W-:Y:S01]  /*0950*/  FADD.FTZ R15, R20, -R8 ;  /* 0x80000008140f7221 */ /* 0x000fe20000010000 */
        /* <DEDUP_REMOVED lines=9> */
.L_x_13:
        /* <DEDUP_REMOVED lines=9> */
.L_x_14:
[----:B------:R-:W-:Y:S01]  /*0a80*/  @P0 LEA R18, P6, R2, UR6, 0x3 ;  /* 0x0000000602120c11 */ /* 0x000fe2000f8c18ff */
[----:B------:R-:W-:Y:S01]  /*0a90*/  UIMAD.WIDE.U32 UR4, UR11, 0x4, UR4 ;  /* 0x000000040b0478a5 */ /* 0x000fe2000f8e0004 */
[----:B------:R-:W-:Y:S02]  /*0aa0*/  @P2 LEA R14, P5, R4, UR6, 0x3 ;  /* 0x00000006040e2c11 */ /* 0x000fe4000f8a18ff */
[----:B------:R-:W-:Y:S01]  /*0ab0*/  @P0 LEA.HI.X R19, R2, UR7, R3, 0x3, P6 ;  /* 0x0000000702130c11 */ /* 0x000fe2000b0f1c03 */
[----:B------:R-:W-:Y:S01]  /*0ac0*/  UISETP.LT.U32.AND UP1, UPT, UR4, UR16, UPT ;  /* 0x000000100400728c */ /* 0x000fe2000bf21070 */
[C---:B------:R-:W-:Y:S01]  /*0ad0*/  @P1 LEA R2, P6, R5.reuse, UR6, 0x3 ;  /* 0x0000000605021c11 */ /* 0x040fe2000f8c18ff */
[----:B------:R-:W-:Y:S01]  /*0ae0*/  UISETP.GE.U32.AND UP0, UPT, UR4, 0x10000, UPT ;  /* 0x000100000400788c */ /* 0x000fe2000bf06070 */
[----:B------:R-:W-:Y:S01]  /*0af0*/  @P2 LEA.HI.X R15, R4, UR7, R7, 0x3, P5 ;  /* 0x00000007040f2c11 */ /* 0x000fe2000a8f1c07 */
[----:B------:R1:W-:Y:S01]  /*0b00*/  @P0 STG.E.64 desc[UR14][R18.64], R10 ;  /* 0x0000000a12000986 */ /* 0x0003e2000c101b0e */
[C---:B------:R-:W-:Y:S01]  /*0b10*/  @P3 LEA R4, P5, R22.reuse, UR6, 0x3 ;  /* 0x0000000616043c11 */ /* 0x040fe2000f8a18ff */
[----:B------:R-:W-:Y:S01]  /*0b20*/  UISETP.GE.U32.AND.EX UP0, UPT, UR5, URZ, UPT, UP0 ;  /* 0x0000003f0500728c */ /* 0x000fe2000bf06100 */
[----:B------:R-:W-:Y:S01]  /*0b30*/  @P1 LEA.HI.X R3, R5, UR7, R6, 0x3, P6 ;  /* 0x0000000705031c11 */ /* 0x000fe2000b0f1c06 */
[----:B------:R1:W-:Y:S01]  /*0b40*/  @P2 STG.E.64 desc[UR14][R14.64], R16 ;  /* 0x000000100e002986 */ /* 0x0003e2000c101b0e */
[----:B------:R-:W-:-:S02]  /*0b50*/  @P3 LEA.HI.X R5, R22, UR7, R23, 0x3, P5 ;  /* 0x0000000716053c11 */ /* 0x000fc4000a8f1c17 */
[----:B------:R-:W-:Y:S01]  /*0b60*/  MOV R7, UR5 ;  /* 0x0000000500077c02 */ /* 0x000fe20008000f00 */
[----:B------:R1:W-:Y:S01]  /*0b70*/  @P1 STG.E.64 desc[UR14][R2.64], R12 ;  /* 0x0000000c02001986 */ /* 0x0003e2000c101b0e */
[----:B------:R-:W-:Y:S02]  /*0b80*/  PLOP3.LUT P0, PT, PT, PT, UP1, 0x80, 0x0 ;  /* 0x000000000000781c */ /* 0x000fe40003f0f018 */
[----:B------:R-:W-:Y:S01]  /*0b90*/  PLOP3.LUT P1, PT, PT, PT, UP0, 0x80, 0x0 ;  /* 0x000000000000781c */ /* 0x000fe20003f2f008 */
[----:B------:R1:W-:Y:S01]  /*0ba0*/  @P3 STG.E.64 desc[UR14][R4.64], R8 ;  /* 0x0000000804003986 */ /* 0x0003e2000c101b0e */
[----:B------:R-:W-:Y:S02]  /*0bb0*/  ISETP.LT.AND.EX P0, PT, R7, UR10, PT, P0 ;  /* 0x0000000a07007c0c */ /* 0x000fe4000bf01300 */
[----:B------:R-:W-:-:S11]  /*0bc0*/  MOV R6, UR4 ;  /* 0x0000000400067c02 */ /* 0x000fd60008000f00 */
[----:B-1----:R-:W-:Y:S05]  /*0bd0*/  @!P1 BRA P0, `(.L_x_15) ;  /* 0xfffffff400949947 */ /* 0x002fea000003ffff */
[----:B------:R-:W-:Y:S05]  /*0be0*/  EXIT ;  /* 0x000000000000794d */ /* 0x000fea0003800000 */
.L_x_8:
[----:B------:R-:W0:Y:S02]  /*0bf0*/  S2R R20, SR_TID.X ;  /* 0x0000000000147919 */ /* 0x000e240000002100 */
[----:B0-----:R-:W-:-:S03]  /*0c00*/  IMAD.WIDE.U32 R2, R20, 0x4, RZ ;  /* 0x0000000414027825 */ /* 0x001fc600078e00ff */
[----:B------:R-:W-:-:S04]  /*0c10*/  ISETP.GE.U32.AND P0, PT, R2, UR16, PT ;  /* 0x0000001002007c0c */ /* 0x000fc8000bf06070 */
[----:B------:R-:W-:-:S04]  /*0c20*/  ISETP.GE.AND.EX P0, PT, R3, UR10, PT, P0 ;  /* 0x0000000a03007c0c */ /* 0x000fc8000bf06300 */
[----:B------:R-:W-:-:S13]  /*0c30*/  ISETP.GT.U32.OR P0, PT, R20, 0x3fff, P0 ;  /* 0x00003fff1400780c */ /* 0x000fda0000704470 */
[----:B------:R-:W-:Y:S05]  /*0c40*/  @P0 EXIT ;  /* 0x000000000000094d */ /* 0x000fea0003800000 */
[----:B------:R-:W-:Y:S01]  /*0c50*/  MOV R0, UR13 ;  /* 0x0000000d00007c02 */ /* 0x000fe20008000f00 */
[----:B------:R-:W-:Y:S01]  /*0c60*/  FADD.FTZ R2, RZ, -UR13 ;  /* 0x8000000dff027e21 */ /* 0x000fe20008010000 */
[----:B------:R-:W-:Y:S01]  /*0c70*/  MOV R3, UR12 ;  /* 0x0000000c00037c02 */ /* 0x000fe20008000f00 */
[----:B------:R-:W-:Y:S02]  /*0c80*/  ULDC UR4, c[0x0][0x0] ;  /* 0x0000000000047ab9 */ /* 0x000fe40000000800 */
[----:B------:R-:W-:-:S04]  /*0c90*/  FMUL.FTZ R0, R0, UR13 ;  /* 0x0000000d00007c20 */ /* 0x000fc80008410000 */
[----:B------:R-:W-:Y:S01]  /*0ca0*/  FFMA.FTZ R0, R3, UR12, R0 ;  /* 0x0000000c03007c23 */ /* 0x000fe20008010000 */
[----:B------:R-:W-:-:S04]  /*0cb0*/  HFMA2.MMA R3, -RZ, RZ, 0, 0 ;  /* 0x00000000ff037435 */ /* 0x000fc800000001ff */
[----:B------:R-:W-:Y:S02]  /*0cc0*/  FSETP.GEU.FTZ.AND P2, PT, R0, 0.25, PT ;  /* 0x3e8000000000780b */ /* 0x000fe40003f5e000 */
[----:B------:R-:W-:-:S05]  /*0cd0*/  MOV R0, UR12 ;  /* 0x0000000c00007c02 */ /* 0x000fca0008000f00 */
[----:B------:R-:W-:-:S07]  /*0ce0*/  FADD.FTZ R0, -R0, 1 ;  /* 0x3f80000000007421 */ /* 0x000fce0000010100 */
.L_x_22:
[C---:B------:R-:W-:Y:S02]  /*0cf0*/  SHF.L.U32 R26, R20.reuse, 0x5, RZ ;  /* 0x00000005141a7819 */ /* 0x040fe400000006ff */
[----:B------:R-:W-:Y:S02]  /*0d00*/  SHF.L.U64.HI R4, R20, 0x5, R3 ;  /* 0x0000000514047819 */ /* 0x000fe40000010203 */
[C---:B------:R-:W-:Y:S02]  /*0d10*/  IADD3 R22, P0, R26.reuse, UR6, RZ ;  /* 0x000000061a167c10 */ /* 0x040fe4000ff1e0ff */
[----:B------:R-:W-:Y:S02]  /*0d20*/  IADD3 R26, P1, R26, UR8, RZ ;  /* 0x000000081a1a7c10 */ /* 0x000fe4000ff3e0ff */
[C---:B------:R-:W-:Y:S02]  /*0d30*/  IADD3.X R23, R4.reuse, UR7, RZ, P0, !PT ;  /* 0x0000000704177c10 */ /* 0x040fe400087fe4ff */
[----:B------:R-:W-:-:S03]  /*0d40*/  IADD3.X R27, R4, UR9, RZ, P1, !PT ;  /* 0x00000009041b7c10 */ /* 0x000fc60008ffe4ff */
[----:B------:R-:W2:Y:S04]  /*0d50*/  LDG.E.128 R16, desc[UR14][R22.64] ;  /* 0x0000000e16107981 */ /* 0x000ea8000c1e1d00 */
[----:B------:R-:W2:Y:S04]  /*0d60*/  LDG.E.128 R12, desc[UR14][R26.64] ;  /* 0x0000000e1a0c7981 */ /* 0x000ea8000c1e1d00 */
[----:B------:R-:W5:Y:S04]  /*0d70*/  LDG.E.128 R4, desc[UR14][R22.64+0x10] ;  /* 0x0000100e16047981 */ /* 0x000f68000c1e1d00 */
[----:B------:R0:W5:Y:S01]  /*0d80*/  LDG.E.128 R8, desc[UR14][R26.64+0x10] ;  /* 0x0000100e1a087981 */ /* 0x000162000c1e1d00 */
[----:B--2---:R-:W-:Y:S01]  /*0d90*/  FADD.FTZ R25, -R16, R12 ;  /* 0x0000000c10197221 */ /* 0x004fe20000010100 */
[----:B------:R-:W-:-:S03]  /*0da0*/  FADD.FTZ R29, -R17, R13 ;  /* 0x0000000d111d7221 */ /* 0x000fc60000010100 */
[----:B------:R-:W-:Y:S01]  /*0db0*/  @!P2 FMUL.FTZ R24, R25, UR13 ;  /* 0x0000000d1918ac20 */ /* 0x000fe20008410000 */
[C---:B------:R-:W-:Y:S01]  /*0dc0*/  @!P2 FMUL.FTZ R28, R29.reuse, UR13 ;  /* 0x0000000d1d1cac20 */ /* 0x040fe20008410000 */
[-C--:B------:R-:W-:Y:S02]  /*0dd0*/  @P2 FMUL.FTZ R21, R2, R29.reuse ;  /* 0x0000001d02152220 */ /* 0x080fe40000410000 */
[----:B------:R-:W-:Y:S01]  /*0de0*/  @!P2 FFMA.FTZ R24, R29, UR12, R24 ;  /* 0x0000000c1d18ac23 */ /* 0x000fe20008010018 */
[C---:B------:R-:W-:Y:S01]  /*0df0*/  @P2 FMUL.FTZ R29, R0.reuse, R29 ;  /* 0x0000001d001d2220 */ /* 0x040fe20000410000 */
[----:B------:R-:W-:Y:S01]  /*0e00*/  @!P2 FFMA.FTZ R28, R25, UR12, -R28 ;  /* 0x0000000c191cac23 */ /* 0x000fe2000801081c */
[-C--:B------:R-:W-:Y:S02]  /*0e10*/  @P2 FFMA.FTZ R21, R0, R25.reuse, -R21 ;  /* 0x0000001900152223 */ /* 0x080fe40000010815 */
[----:B0-----:R-:W-:Y:S01]  /*0e20*/  @P2 FFMA.FTZ R26, R2, R25, R29 ;  /* 0x00000019021a2223 */ /* 0x001fe2000001001d */
[----:B------:R-:W-:Y:S01]  /*0e30*/  @!P2 FADD.FTZ R16, R16, R28 ;  /* 0x0000001c1010a221 */ /* 0x000fe20000010000 */
[----:B------:R-:W-:Y:S01]  /*0e40*/  @!P2 FADD.FTZ R17, R17, R24 ;  /* 0x000000181111a221 */ /* 0x000fe20000010000 */
[----:B------:R-:W-:Y:S01]  /*0e50*/  @P2 FADD.FTZ R16, R12, -R21 ;  /* 0x800000150c102221 */ /* 0x000fe20000010000 */
[----:B------:R-:W-:Y:S01]  /*0e60*/  @P2 FADD.FTZ R17, R13, -R26 ;  /* 0x8000001a0d112221 */ /* 0x000fe20000010000 */
[----:B------:R-:W-:Y:S01]  /*0e70*/  FADD.FTZ R21, -R18, R14 ;  /* 0x0000000e12157221 */ /* 0x000fe20000010100 */
        /* <DEDUP_REMOVED lines=9> */
.L_x_16:
[-C--:B------:R-:W-:Y:S01]  /*0f10*/  FMUL.FTZ R13, R2, R25.reuse ;  /* 0x00000019020d7220 */ /* 0x080fe20000410000 */
[----:B------:R-:W-:-:S03]  /*0f20*/  FMUL.FTZ R19, R0, R25 ;  /* 0x0000001900137220 */ /* 0x000fc60000410000 */
[-C--:B------:R-:W-:Y:S01]  /*0f30*/  FFMA.FTZ R13, R0, R21.reuse, -R13 ;  /* 0x00000015000d7223 */ /* 0x080fe2000001080d */
[----:B------:R-:W-:-:S03]  /*0f40*/  FFMA.FTZ R12, R2, R21, R19 ;  /* 0x00000015020c7223 */ /* 0x000fc60000010013 */
[----:B------:R-:W-:Y:S01]  /*0f50*/  FADD.FTZ R18, R14, -R13 ;  /* 0x8000000d0e127221 */ /* 0x000fe20000010000 */
[----:B------:R-:W-:-:S07]  /*0f60*/  FADD.FTZ R19, R15, -R12 ;  /* 0x8000000c0f137221 */ /* 0x000fce0000010000 */
.L_x_17:
[----:B-----5:R-:W-:Y:S01]  /*0f70*/  FADD.FTZ R15, -R4, R8 ;  /* 0x00000008040f7221 */ /* 0x020fe20000010100 */
        /* <DEDUP_REMOVED lines=9> */
.L_x_18:
[-C--:B------:R-:W-:Y:S01]  /*1010*/  FMUL.FTZ R5, R2, R13.reuse ;  /* 0x0000000d02057220 */ /* 0x080fe20000410000 */
[----:B------:R-:W-:-:S03]  /*1020*/  FMUL.FTZ R13, R0, R13 ;  /* 0x0000000d000d7220 */ /* 0x000fc60000410000 */
[-C--:B------:R-:W-:Y:S01]  /*1030*/  FFMA.FTZ R5, R0, R15.reuse, -R5 ;  /* 0x0000000f00057223 */ /* 0x080fe20000010805 */
[----:B------:R-:W-:-:S03]  /*1040*/  FFMA.FTZ R12, R2, R15, R13 ;  /* 0x0000000f020c7223 */ /* 0x000fc6000001000d */
[----:B------:R-:W-:Y:S01]  /*1050*/  FADD.FTZ R4, R8, -R5 ;  /* 0x8000000508047221 */ /* 0x000fe20000010000 */
[----:B------:R-:W-:-:S07]  /*1060*/  FADD.FTZ R5, R9, -R12 ;  /* 0x8000000c09057221 */ /* 0x000fce0000010000 */
.L_x_19:
        /* <DEDUP_REMOVED lines=10> */
.L_x_20:
[-C--:B------:R-:W-:Y:S01]  /*1110*/  FMUL.FTZ R7, R2, R15.reuse ;  /* 0x0000000f02077220 */ /* 0x080fe20000410000 */
[----:B------:R-:W-:-:S03]  /*1120*/  FMUL.FTZ R9, R0, R15 ;  /* 0x0000000f00097220 */ /* 0x000fc60000410000 */
[-C--:B------:R-:W-:Y:S01]  /*1130*/  FFMA.FTZ R7, R0, R13.reuse, -R7 ;  /* 0x0000000d00077223 */ /* 0x080fe20000010807 */
[----:B------:R-:W-:-:S03]  /*1140*/  FFMA.FTZ R8, R2, R13, R9 ;  /* 0x0000000d02087223 */ /* 0x000fc60000010009 */
[----:B------:R-:W-:Y:S01]  /*1150*/  FADD.FTZ R6, R10, -R7 ;  /* 0x800000070a067221 */ /* 0x000fe20000010000 */
[----:B------:R-:W-:-:S07]  /*1160*/  FADD.FTZ R7, R11, -R8 ;  /* 0x800000080b077221 */ /* 0x000fce0000010000 */
.L_x_21:
[----:B------:R-:W-:Y:S01]  /*1170*/  IADD3 R20, P0, R20, UR4, RZ ;  /* 0x0000000414147c10 */ /* 0x000fe2000ff1e0ff */
[----:B------:R0:W-:Y:S03]  /*1180*/  STG.E.128 desc[UR14][R22.64], R16 ;  /* 0x0000001016007986 */ /* 0x0001e6000c101d0e */
[----:B------:R-:W-:Y:S01]  /*1190*/  SHF.L.U32 R8, R20, 0x2, RZ ;  /* 0x0000000214087819 */ /* 0x000fe200000006ff */
[----:B------:R0:W-:Y:S01]  /*11a0*/  STG.E.128 desc[UR14][R22.64+0x10], R4 ;  /* 0x0000100416007986 */ /* 0x0001e2000c101d0e */
[----:B------:R-:W-:Y:S02]  /*11b0*/  IADD3.X R3, RZ, R3, RZ, P0, !PT ;  /* 0x00000003ff037210 */ /* 0x000fe400007fe4ff */
[----:B------:R-:W-:Y:S02]  /*11c0*/  ISETP.GE.U32.AND P0, PT, R8, UR16, PT ;  /* 0x0000001008007c0c */ /* 0x000fe4000bf06070 */
[----:B------:R-:W-:-:S02]  /*11d0*/  SHF.L.U64.HI R8, R20, 0x2, R3 ;  /* 0x0000000214087819 */ /* 0x000fc40000010203 */
[----:B------:R-:W-:Y:S02]  /*11e0*/  ISETP.LT.U32.AND P1, PT, R20, 0x4000, PT ;  /* 0x000040001400780c */ /* 0x000fe40003f21070 */
[----:B------:R-:W-:Y:S02]  /*11f0*/  ISETP.GE.AND.EX P0, PT, R8, UR10, PT, P0 ;  /* 0x0000000a08007c0c */ /* 0x000fe4000bf06300 */
[----:B------:R-:W-:-:S13]  /*1200*/  ISETP.LT.U32.AND.EX P1, PT, R3, RZ, PT, P1 ;  /* 0x000000ff0300720c */ /* 0x000fda0003f21110 */
[----:B0-----:R-:W-:Y:S05]  /*1210*/  @!P0 BRA P1, `(.L_x_22) ;  /* 0xfffffff800b48947 */ /* 0x001fea000083ffff */
[----:B------:R-:W-:Y:S05]  /*1220*/  EXIT ;  /* 0x000000000000794d */ /* 0x000fea0003800000 */
.L_x_23:
        /* <DEDUP_REMOVED lines=13> */
.L_x_226:


//--------------------- .text._ZN2at6native52_GLOBAL__N__ff984223_19_ForeachTernaryOp_cu_5285c63625multi_tensor_apply_kernelINS1_28TensorListScalarListMetadataIN3c107complexIdEELi2EEENS1_26TernaryOpScalarListFunctorIS6_Li2ELi2ELi0EEEJNS0_11LerpFunctorIS6_EEEEEvT_T0_DpT1_ --------------------------
	.section	.text._ZN2at6native52_GLOBAL__N__ff984223_19_ForeachTernaryOp_cu_5285c63625multi_tensor_apply_kernelINS1_28TensorListScalarListMetadataIN3c107complexIdEELi2EEENS1_26TernaryOpScalarListFunctorIS6_Li2ELi2ELi0EEEJNS0_11LerpFunctorIS6_EEEEEvT_T0_DpT1_,"ax",@progbits
	.align	128
.text._ZN2at6native52_GLOBAL__N__ff984223_19_ForeachTernaryOp_cu_5285c63625multi_tensor_apply_kernelINS1_28TensorListScalarListMetadataIN3c107complexIdEELi2EEENS1_26TernaryOpScalarListFunctorIS6_Li2ELi2ELi0EEEJNS0_11LerpFunctorIS6_EEEEEvT_T0_DpT1_:
        .type           _ZN2at6native52_GLOBAL__N__ff984223_19_ForeachTernaryOp_cu_5285c63625multi_tensor_apply_kernelINS1_28TensorListScalarListMetadataIN3c107complexIdEELi2EEENS1_26TernaryOpScalarListFunctorIS6_Li2ELi2ELi0EEEJNS0_11LerpFunctorIS6_EEEEEvT_T0_DpT1_,@function
        .size           _ZN2at6native52_GLOBAL__N__ff984223_19_ForeachTernaryOp_cu_5285c63625multi_tensor_apply_kernelINS1_28TensorListScalarListMetadataIN3c107complexIdEELi2EEENS1_26TernaryOpScalarListFunctorIS6_Li2ELi2ELi0EEEJNS0_11LerpFunctorIS6_EEEEEvT_T0_DpT1_,(.L_x_227 - _ZN2at6native52_GLOBAL__N__ff984223_19_ForeachTernaryOp_cu_5285c63625multi_tensor_apply_kernelINS1_28TensorListScalarListMetadataIN3c107complexIdEELi2EEENS1_26TernaryOpScalarListFunctorIS6_Li2ELi2ELi0EEEJNS0_11LerpFunctorIS6_EEEEEvT_T0_DpT1_)
        .other          _ZN2at6native52_GLOBAL__N__ff984223_19_ForeachTernaryOp_cu_5285c63625multi_tensor_apply_kernelINS1_28TensorListScalarListMetadataIN3c107complexIdEELi2EEENS1_26TernaryOpScalarListFunctorIS6_Li2ELi2ELi0EEEJNS0_11LerpFunctorIS6_EEEEEvT_T0_DpT1_,@"STO_CUDA_ENTRY STV_DEFAULT"
_ZN2at6native52_GLOBAL__N__ff984223_19_ForeachTernaryOp_cu_5285c63625multi_tensor_apply_kernelINS1_28TensorListScalarListMetadataIN3c107complexIdEELi2EEENS1_26TernaryOpScalarListFunctorIS6_Li2ELi2ELi0EEEJNS0_11LerpFunctorIS6_EEEEEvT_T0_DpT1_:
        /* <DEDUP_REMOVED lines=13> */
[----:B------:R-:W-:Y:S02]  /*00d0*/  ULDC.64 UR10, c[0x0][UR10+0x5d0] ;  /* 0x000174000a0a7abb */ /* 0x000fe40008000a00 */
[----:B------:R-:W-:Y:S02]  /*00e0*/  UIADD3 UR18, UP1, -UR4, UR10, URZ ;  /* 0x0000000a04127290 */ /* 0x000fe4000ff3e13f */
[----:B------:R-:W-:Y:S01]  /*00f0*/  ULOP3.LUT UR4, UR8, 0x3f, UR6, 0xc8, !UPT ;  /* 0x0000003f08047892 */ /* 0x000fe2000f8ec806 */
[----:B------:R-:W-:-:S03]  /*0100*/  UMOV UR10, 0x5a0 ;  /* 0x000005a0000a7882 */ /* 0x000fc60000000000 */
[----:B------:R-:W-:Y:S02]  /*0110*/  ULOP3.LUT UP0, URZ, UR4, 0x3, UR18, 0xf8, !UPT ;  /* 0x00000003043f7892 */ /* 0x000fe4000f80f812 */
[----:B------:R-:W-:Y:S02]  /*0120*/  ULEA UR10, UR12, UR10, 0x4 ;  /* 0x0000000a0c0a7291 */ /* 0x000fe4000f8e203f */
[----:B------:R-:W-:Y:S02]  /*0130*/  ULOP3.LUT UP0, URZ, URZ, URZ, URZ, 0xfc, UP0 ;  /* 0x0000003f3f3f7292 */ /* 0x000fe4000800fc3f */
[----:B------:R-:W-:-:S04]  /*0140*/  UIADD3.X UR12, ~UR5, UR11, URZ, UP1, !UPT ;  /* 0x0000000b050c7290 */ /* 0x000fc80008ffe53f */
[----:B------:R-:W-:-:S04]  /*0150*/  PLOP3.LUT P0, PT, PT, PT, UP0, 0x80, 0x0 ;  /* 0x000000000000781c */ /* 0x000fc80003f0f008 */
[----:B------:R-:W-:Y:S01]  /*0160*/  ULDC.64 UR14, c[0x0][UR10+0x210] ;  /* 0x000084000a0e7abb */ /* 0x000fe20008000a00 */
[----:B------:R-:W-:-:S08]  /*0170*/  ULDC.64 UR10, c[0x0][UR10+0x218] ;  /* 0x000086000a0a7abb */ /* 0x000fd00008000a00 */
[----:B------:R-:W-:Y:S05]  /*0180*/  @!P0 BRA `(.L_x_24) ;  /* 0x0000000800d88947 */ /* 0x000fea0003800000 */
[----:B------:R-:W-:-:S04]  /*0190*/  UISETP.GE.U32.AND UP0, UPT, UR18, 0x1, UPT ;  /* 0x000000011200788c */ /* 0x000fc8000bf06070 */
[----:B------:R-:W-:-:S06]  /*01a0*/  UISETP.GE.AND.EX UP0, UPT, UR12, URZ, UPT, UP0 ;  /* 0x0000003f0c00728c */ /* 0x000fcc000bf06300 */
[----:B------:R-:W-:-:S13]  /*01b0*/  PLOP3.LUT P0, PT, PT, PT, UP0, 0x80, 0x0 ;  /* 0x000000000000781c */ /* 0x000fda0003f0f008 */
[----:B------:R-:W-:Y:S05]  /*01c0*/  @!P0 EXIT ;  /* 0x000000000000894d */ /* 0x000fea0003800000 */
[----:B------:R-:W0:Y:S01]  /*01d0*/  S2R R38, SR_TID.X ;  /* 0x0000000000267919 */ /* 0x000e220000002100 */
[----:B------:R-:W-:Y:S01]  /*01e0*/  IMAD.U32 R2, RZ, RZ, UR10 ;  /* 0x0000000aff027e24 */ /* 0x000fe2000f8e00ff */
[----:B------:R-:W-:Y:S01]  /*01f0*/  ULDC UR13, c[0x0][0x0] ;  /* 0x00000000000d7ab9 */ /* 0x000fe20000000800 */
[----:B------:R-:W-:Y:S01]  /*0200*/  IMAD.U32 R3, RZ, RZ, UR11 ;  /* 0x0000000bff037e24 */ /* 0x000fe2000f8e00ff */
[----:B------:R-:W-:Y:S01]  /*0210*/  UMOV UR4, URZ ;  /* 0x0000003f00047c82 */ /* 0x000fe20008000000 */
[----:B------:R-:W-:Y:S01]  /*0220*/  IMAD.U32 R4, RZ, RZ, UR14 ;  /* 0x0000000eff047e24 */ /* 0x000fe2000f8e00ff */
[----:B------:R-:W-:Y:S01]  /*0230*/  UMOV UR5, URZ ;  /* 0x0000003f00057c82 */ /* 0x000fe20008000000 */
[----:B------:R-:W-:Y:S02]  /*0240*/  IMAD.U32 R5, RZ, RZ, UR15 ;  /* 0x0000000fff057e24 */ /* 0x000fe4000f8e00ff */
[----:B------:R-:W-:-:S08]  /*0250*/  DMUL R2, R2, UR10 ;  /* 0x0000000a02027c28 */ /* 0x000fd00008000000 */
[----:B------:R-:W-:-:S11]  /*0260*/  DFMA R2, R4, UR14, R2 ;  /* 0x0000000e04027c2b */ /* 0x000fd60008000002 */
.L_x_31:
[----:B0-----:R-:W-:Y:S02]  /*0270*/  IADD3 R37, P1, R38, UR4, RZ ;  /* 0x0000000426257c10 */ /* 0x001fe4000ff3e0ff */
[----:B-1----:R-:W-:Y:S02]  /*0280*/  CS2R R6, SRZ ;  /* 0x0000000000067805 */ /* 0x002fe4000001ff00 */
[----:B------:R-:W-:Y:S02]  /*0290*/  CS2R R4, SRZ ;  /* 0x0000000000047805 */ /* 0x000fe4000001ff00 */
[----:B------:R-:W-:Y:S02]  /*02a0*/  CS2R R14, SRZ ;  /* 0x00000000000e7805 */ /* 0x000fe4000001ff00 */
[C---:B------:R-:W-:Y:S01]  /*02b0*/  ISETP.GE.U32.AND P0, PT, R37.reuse, 0x10000, PT ;  /* 0x000100002500780c */ /* 0x040fe20003f06070 */
[----:B------:R-:W-:Y:S01]  /*02c0*/  IMAD.X R36, RZ, RZ, UR5, P1 ;  /* 0x00000005ff247e24 */ /* 0x000fe200088e06ff */
[----:B------:R-:W-:-:S02]  /*02d0*/  ISETP.LT.U32.AND P1, PT, R37, UR18, PT ;  /* 0x0000001225007c0c */ /* 0x000fc4000bf21070 */
[----:B------:R-:W-:Y:S02]  /*02e0*/  CS2R R12, SRZ ;  /* 0x00000000000c7805 */ /* 0x000fe4000001ff00 */
[----:B------:R-:W-:-:S04]  /*02f0*/  ISETP.GE.U32.AND.EX P0, PT, R36, RZ, PT, P0 ;  /* 0x000000ff2400720c */ /* 0x000fc80003f06100 */
[----:B------:R-:W-:-:S13]  /*0300*/  ISETP.LT.AND.EX P0, PT, R36, UR12, !P0, P1 ;  /* 0x0000000c24007c0c */ /* 0x000fda000c701310 */
[C---:B------:R-:W-:Y:S02]  /*0310*/  @P0 LEA R8, P1, R37.reuse, UR6, 0x4 ;  /* 0x0000000625080c11 */ /* 0x040fe4000f8220ff */
[C---:B------:R-:W-:Y:S02]  /*0320*/  @P0 LEA R10, P2, R37.reuse, UR8, 0x4 ;  /* 0x00000008250a0c11 */ /* 0x040fe4000f8420ff */
[C-C-:B------:R-:W-:Y:S02]  /*0330*/  @P0 LEA.HI.X R9, R37.reuse, UR7, R36.reuse, 0x4, P1 ;  /* 0x0000000725090c11 */ /* 0x140fe400088f2424 */
[----:B------:R-:W-:-:S03]  /*0340*/  @P0 LEA.HI.X R11, R37, UR9, R36, 0x4, P2 ;  /* 0x00000009250b0c11 */ /* 0x000fc600090f2424 */
[----:B------:R-:W2:Y:S04]  /*0350*/  @P0 LDG.E.128 R4, desc[UR16][R8.64] ;  /* 0x0000001008040981 */ /* 0x000ea8000c1e1d00 */
[----:B------:R-:W2:Y:S01]  /*0360*/  @P0 LDG.E.128 R12, desc[UR16][R10.64] ;  /* 0x000000100a0c0981 */ /* 0x000ea2000c1e1d00 */
[----:B------:R-:W-:Y:S01]  /*0370*/  DSETP.GEU.AND P5, PT, R2, 0.25, PT ;  /* 0x3fd000000200742a */ /* 0x000fe20003fae000 */
[----:B------:R-:W-:Y:S01]  /*0380*/  IADD3 R35, P2, R37, UR13, RZ ;  /* 0x0000000d25237c10 */ /* 0x000fe2000ff5e0ff */
[----:B------:R-:W-:Y:S01]  /*0390*/  IMAD.U32 R16, RZ, RZ, UR14 ;  /* 0x0000000eff107e24 */ /* 0x000fe2000f8e00ff */
[----:B------:R-:W-:Y:S01]  /*03a0*/  CS2R R22, SRZ ;  /* 0x0000000000167805 */ /* 0x000fe2000001ff00 */
[----:B------:R-:W-:Y:S01]  /*03b0*/  IMAD.U32 R17, RZ, RZ, UR15 ;  /* 0x0000000fff117e24 */ /* 0x000fe2000f8e00ff */
[C---:B------:R-:W-:Y:S01]  /*03c0*/  ISETP.GE.U32.AND P1, PT, R35.reuse, 0x10000, PT ;  /* 0x000100002300780c */ /* 0x040fe20003f26070 */
[----:B------:R-:W-:Y:S01]  /*03d0*/  IMAD.X R34, RZ, RZ, R36, P2 ;  /* 0x000000ffff227224 */ /* 0x000fe200010e0624 */
[----:B------:R-:W-:Y:S01]  /*03e0*/  ISETP.LT.U32.AND P2, PT, R35, UR18, PT ;  /* 0x0000001223007c0c */ /* 0x000fe2000bf41070 */
[----:B------:R-:W-:-:S03]  /*03f0*/  IMAD.U32 R0, RZ, RZ, UR13 ;  /* 0x0000000dff007e24 */ /* 0x000fc6000f8e00ff */
[----:B------:R-:W-:Y:S02]  /*0400*/  ISETP.GE.U32.AND.EX P1, PT, R34, RZ, PT, P1 ;  /* 0x000000ff2200720c */ /* 0x000fe40003f26110 */
[-C--:B------:R-:W-:Y:S01]  /*0410*/  LEA R33, P3, R0, R37.reuse, 0x1 ;  /* 0x0000002500217211 */ /* 0x080fe200078608ff */
[----:B------:R-:W-:Y:S01]  /*0420*/  @P5 DADD R18, RZ, -UR10 ;  /* 0x8000000aff125e29 */ /* 0x000fe20008000000 */
[----:B------:R-:W-:Y:S01]  /*0430*/  ISETP.LT.AND.EX P1, PT, R34, UR12, !P1, P2 ;  /* 0x0000000c22007c0c */ /* 0x000fe2000cf21320 */
[----:B------:R-:W-:Y:S01]  /*0440*/  @P5 DADD R16, -R16, 1 ;  /* 0x3ff0000010105429 */ /* 0x000fe20000000100 */
[----:B------:R-:W-:Y:S01]  /*0450*/  IMAD R0, R0, 0x3, RZ ;  /* 0x0000000300007824 */ /* 0x000fe200078e02ff */
[C---:B------:R-:W-:Y:S01]  /*0460*/  ISETP.GE.U32.AND P2, PT, R33.reuse, 0x10000, PT ;  /* 0x000100002100780c */ /* 0x040fe20003f46070 */
[----:B------:R-:W-:Y:S01]  /*0470*/  IMAD.X R32, RZ, RZ, R36, P3 ;  /* 0x000000ffff207224 */ /* 0x000fe200018e0624 */
[----:B------:R-:W-:Y:S02]  /*0480*/  ISETP.LT.U32.AND P3, PT, R33, UR18, PT ;  /* 0x0000001221007c0c */ /* 0x000fe4000bf61070 */
[----:B------:R-:W-:-:S02]  /*0490*/  IADD3 R0, P6, R0, R37, RZ ;  /* 0x0000002500007210 */ /* 0x000fc40007fde0ff */
[----:B------:R-:W-:-:S03]  /*04a0*/  ISETP.GE.U32.AND.EX P2, PT, R32, RZ, PT, P2 ;  /* 0x000000ff2000720c */ /* 0x000fc60003f46120 */
[----:B------:R-:W-:Y:S01]  /*04b0*/  IMAD.X R39, RZ, RZ, R36, P6 ;  /* 0x000000ffff277224 */ /* 0x000fe200030e0624 */
[----:B------:R-:W-:Y:S02]  /*04c0*/  ISETP.LT.AND.EX P2, PT, R32, UR12, !P2, P3 ;  /* 0x0000000c20007c0c */ /* 0x000fe4000d741330 */
[----:B------:R-:W-:-:S04]  /*04d0*/  @P1 LEA R40, P3, R35, UR8, 0x4 ;  /* 0x0000000823281c11 */ /* 0x000fc8000f8620ff */
[----:B------:R-:W-:Y:S02]  /*04e0*/  @P1 LEA.HI.X R41, R35, UR9, R34, 0x4, P3 ;  /* 0x0000000923291c11 */ /* 0x000fe400098f2422 */
[----:B------:R-:W-:Y:S02]  /*04f0*/  ISETP.LT.U32.AND P3, PT, R0, UR18, PT ;  /* 0x0000001200007c0c */ /* 0x000fe4000bf61070 */
[----:B------:R-:W-:Y:S02]  /*0500*/  CS2R R30, SRZ ;  /* 0x00000000001e7805 */ /* 0x000fe4000001ff00 */
[----:B------:R-:W-:Y:S01]  /*0510*/  CS2R R28, SRZ ;  /* 0x00000000001c7805 */ /* 0x000fe2000001ff00 */
[----:B--2---:R-:W-:Y:S02]  /*0520*/  DADD R26, -R6, R14 ;  /* 0x00000000061a7229 */ /* 0x004fe4000000010e */
[----:B------:R-:W-:-:S06]  /*0530*/  DADD R24, R12, -R4 ;  /* 0x000000000c187229 */ /* 0x000fcc0000000804 */
[C---:B------:R-:W-:Y:S02]  /*0540*/  @P5 DMUL R8, R26.reuse, R18 ;  /* 0x000000121a085228 */ /* 0x040fe40000000000 */
[C---:B------:R-:W-:Y:S02]  /*0550*/  @P5 DMUL R10, R26.reuse, R16 ;  /* 0x000000101a0a5228 */ /* 0x040fe40000000000 */
[----:B------:R-:W-:-:S04]  /*0560*/  @!P5 DMUL R20, R26, UR10 ;  /* 0x0000000a1a14dc28 */ /* 0x000fc80008000000 */
[C---:B------:R-:W-:Y:S02]  /*0570*/  @P5 DFMA R16, R24.reuse, R16, -R8 ;  /* 0x000000101810522b */ /* 0x040fe40000000808 */
[C---:B------:R-:W-:Y:S02]  /*0580*/  @P5 DFMA R18, R24.reuse, R18, R10 ;  /* 0x000000121812522b */ /* 0x040fe4000000000a */
[C---:B------:R-:W-:Y:S02]  /*0590*/  @!P5 DFMA R8, R24.reuse, UR14, -R20 ;  /* 0x0000000e1808dc2b */ /* 0x040fe40008000814 */
[----:B------:R-:W-:Y:S01]  /*05a0*/  @!P5 DMUL R10, R24, UR10 ;  /* 0x0000000a180adc28 */ /* 0x000fe20008000000 */
[----:B------:R-:W-:Y:S02]  /*05b0*/  CS2R R20, SRZ ;  /* 0x0000000000147805 */ /* 0x000fe4000001ff00 */
[----:B------:R-:W-:-:S04]  /*05c0*/  @P1 LEA R24, P4, R35, UR6, 0x4 ;  /* 0x0000000623181c11 */ /* 0x000fc8000f8820ff */
[----:B------:R-:W-:Y:S02]  /*05d0*/  @P1 LEA.HI.X R25, R35, UR7, R34, 0x4, P4 ;  /* 0x0000000723191c11 */ /* 0x000fe4000a0f2422 */
[----:B------:R-:W-:Y:S01]  /*05e0*/  ISETP.GE.U32.AND P4, PT, R0, 0x10000, PT ;  /* 0x000100000000780c */ /* 0x000fe20003f86070 */
[----:B------:R-:W-:Y:S02]  /*05f0*/  @!P5 DFMA R10, R26, UR14, R10 ;  /* 0x0000000e1a0adc2b */ /* 0x000fe4000800000a */
[----:B------:R0:W2:Y:S01]  /*0600*/  @P1 LDG.E.128 R20, desc[UR16][R24.64] ;  /* 0x0000001018141981 */ /* 0x0000a2000c1e1d00 */
[----:B------:R-:W-:Y:S02]  /*0610*/  ISETP.GE.U32.AND.EX P6, PT, R39, RZ, PT, P4 ;  /* 0x000000ff2700720c */ /* 0x000fe40003fc6140 */
[----:B------:R-:W-:Y:S02]  /*0620*/  CS2R R26, SRZ ;  /* 0x00000000001a7805 */ /* 0x000fe4000001ff00 */
[----:B------:R-:W-:Y:S01]  /*0630*/  @P2 LEA R42, P4, R33, UR6, 0x4 ;  /* 0x00000006212a2c11 */ /* 0x000fe2000f8820ff */
[----:B------:R-:W-:Y:S01]  /*0640*/  @!P5 DADD R4, R8, R4 ;  /* 0x000000000804d229 */ /* 0x000fe20000000004 */
[----:B------:R-:W-:Y:S01]  /*0650*/  ISETP.LT.AND.EX P3, PT, R39, UR12, !P6, P3 ;  /* 0x0000000c27007c0c */ /* 0x000fe2000f761330 */
[----:B------:R-:W-:Y:S01]  /*0660*/  @!P5 DADD R6, R10, R6 ;  /* 0x000000000a06d229 */ /* 0x000fe20000000006 */
[----:B------:R-:W-:-:S02]  /*0670*/  @P2 LEA.HI.X R43, R33, UR7, R32, 0x4, P4 ;  /* 0x00000007212b2c11 */ /* 0x000fc4000a0f2420 */
[----:B0-----:R-:W-:Y:S02]  /*0680*/  CS2R R24, SRZ ;  /* 0x0000000000187805 */ /* 0x001fe4000001ff00 */
[C---:B------:R-:W-:Y:S01]  /*0690*/  @P2 LEA R44, P4, R33.reuse, UR8, 0x4 ;  /* 0x00000008212c2c11 */ /* 0x040fe2000f8820ff */
[----:B------:R-:W-:Y:S01]  /*06a0*/  @P5 DADD R6, -R18, R14 ;  /* 0x0000000012065229 */ /* 0x000fe2000000010e */
[----:B------:R-:W-:Y:S02]  /*06b0*/  CS2R R10, SRZ ;  /* 0x00000000000a7805 */ /* 0x000fe4000001ff00 */
[----:B------:R-:W-:Y:S02]  /*06c0*/  CS2R R8, SRZ ;  /* 0x0000000000087805 */ /* 0x000fe4000001ff00 */
[----:B------:R-:W-:Y:S01]  /*06d0*/  @P2 LEA.HI.X R45, R33, UR9, R32, 0x4, P4 ;  /* 0x00000009212d2c11 */ /* 0x000fe2000a0f2420 */
[----:B------:R-:W-:Y:S01]  /*06e0*/  @P5 DADD R4, -R16, R12 ;  /* 0x0000000010045229 */ /* 0x000fe2000000010c */
[----:B------:R-:W2:Y:S01]  /*06f0*/  @P1 LDG.E.128 R24, desc[UR16][R40.64] ;  /* 0x0000001028181981 */ /* 0x000ea2000c1e1d00 */
[----:B------:R-:W-:-:S02]  /*0700*/  @P3 LEA R46, P6, R0, UR6, 0x4 ;  /* 0x00000006002e3c11 */ /* 0x000fc4000f8c20ff */
[C---:B------:R-:W-:Y:S02]  /*0710*/  @P3 LEA R48, P4, R0.reuse, UR8, 0x4 ;  /* 0x0000000800303c11 */ /* 0x040fe4000f8820ff */
[----:B------:R-:W-:Y:S02]  /*0720*/  CS2R R14, SRZ ;  /* 0x00000000000e7805 */ /* 0x000fe4000001ff00 */
[----:B------:R-:W-:Y:S02]  /*0730*/  CS2R R12, SRZ ;  /* 0x00000000000c7805 */ /* 0x000fe4000001ff00 */
[----:B------:R-:W-:Y:S02]  /*0740*/  CS2R R18, SRZ ;  /* 0x0000000000127805 */ /* 0x000fe4000001ff00 */
[----:B------:R-:W-:Y:S02]  /*0750*/  CS2R R16, SRZ ;  /* 0x0000000000107805 */ /* 0x000fe4000001ff00 */
[C-C-:B------:R-:W-:Y:S01]  /*0760*/  @P3 LEA.HI.X R47, R0.reuse, UR7, R39.reuse, 0x4, P6 ;  /* 0x00000007002f3c11 */ /* 0x140fe2000b0f2427 */
[----:B------:R-:W5:Y:S01]  /*0770*/  @P2 LDG.E.128 R28, desc[UR16][R44.64] ;  /* 0x000000102c1c2981 */ /* 0x000f62000c1e1d00 */
[----:B------:R-:W-:-:S03]  /*0780*/  @P3 LEA.HI.X R49, R0, UR9, R39, 0x4, P4 ;  /* 0x0000000900313c11 */ /* 0x000fc6000a0f2427 */
[----:B------:R-:W5:Y:S04]  /*0790*/  @P3 LDG.E.128 R12, desc[UR16][R46.64] ;  /* 0x000000102e0c3981 */ /* 0x000f68000c1e1d00 */
[----:B------:R-:W5:Y:S04]  /*07a0*/  @P3 LDG.E.128 R16, desc[UR16][R48.64] ;  /* 0x0000001030103981 */ /* 0x000f68000c1e1d00 */
[----:B------:R0:W5:Y:S01]  /*07b0*/  @P2 LDG.E.128 R8, desc[UR16][R42.64] ;  /* 0x000000102a082981 */ /* 0x000162000c1e1d00 */
[----:B--2---:R-:W-:Y:S02]  /*07c0*/  DADD R40, R24, -R20 ;  /* 0x0000000018287229 */ /* 0x004fe40000000814 */
[----:B0-----:R-:W-:Y:S01]  /*07d0*/  DADD R42, -R22, R26 ;  /* 0x00000000162a7229 */ /* 0x001fe2000000011a */
[----:B------:R-:W-:Y:S10]  /*07e0*/  @P5 BRA `(.L_x_25) ;  /* 0x00000000001c5947 */ /* 0x000ff40003800000 */
[----:B------:R-:W-:-:S08]  /*07f0*/  DMUL R24, R42, UR10 ;  /* 0x0000000a2a187c28 */ /* 0x000fd00008000000 */
[C---:B------:R-:W-:Y:S02]  /*0800*/  DFMA R24, R40.reuse, UR14, -R24 ;  /* 0x0000000e28187c2b */ /* 0x040fe40008000818 */
[----:B------:R-:W-:-:S06]  /*0810*/  DMUL R40, R40, UR10 ;  /* 0x0000000a28287c28 */ /* 0x000fcc0008000000 */
[----:B------:R-:W-:Y:S02]  /*0820*/  DADD R20, R24, R20 ;  /* 0x0000000018147229 */ /* 0x000fe40000000014 */
[----:B------:R-:W-:-:S08]  /*0830*/  DFMA R40, R42, UR14, R40 ;  /* 0x0000000e2a287c2b */ /* 0x000fd00008000028 */
[----:B------:R-:W-:Y:S01]  /*0840*/  DADD R22, R40, R22 ;  /* 0x0000000028167229 */ /* 0x000fe20000000016 */
[----:B------:R-:W-:Y:S10]  /*0850*/  BRA `(.L_x_26) ;  /* 0x0000000000287947 */ /* 0x000ff40003800000 */
.L_x_25:
[----:B------:R-:W-:Y:S01]  /*0860*/  IMAD.U32 R22, RZ, RZ, UR14 ;  /* 0x0000000eff167e24 */ /* 0x000fe2000f8e00ff */
[----:B------:R-:W-:Y:S01]  /*0870*/  DADD R44, RZ, -UR10 ;  /* 0x8000000aff2c7e29 */ /* 0x000fe20008000000 */
[----:B------:R-:W-:-:S06]  /*0880*/  IMAD.U32 R23, RZ, RZ, UR15 ;  /* 0x0000000fff177e24 */ /* 0x000fcc000f8e00ff */
[----:B------:R-:W-:Y:S02]  /*0890*/  DADD R22, -R22, 1 ;  /* 0x3ff0000016167429 */ /* 0x000fe40000000100 */
[----:B------:R-:W-:-:S06]  /*08a0*/  DMUL R20, R44, R42 ;  /* 0x0000002a2c147228 */ /* 0x000fcc0000000000 */
[C---:B------:R-:W-:Y:S02]  /*08b0*/  DMUL R42, R22.reuse, R42 ;  /* 0x0000002a162a7228 */ /* 0x040fe40000000000 */
[----:B------:R-:W-:-:S06]  /*08c0*/  DFMA R20, R22, R40, -R20 ;  /* 0x000000281614722b */ /* 0x000fcc0000000814 */
[----:B------:R-:W-:Y:S02]  /*08d0*/  DFMA R42, R44, R40, R42 ;  /* 0x000000282c2a722b */ /* 0x000fe4000000002a */
[----:B------:R-:W-:-:S06]  /*08e0*/  DADD R20, -R20, R24 ;  /* 0x0000000014147229 */ /* 0x000fcc0000000118 */
[----:B------:R-:W-:-:S11]  /*08f0*/  DADD R22, -R42, R26 ;  /* 0x000000002a167229 */ /* 0x000fd6000000011a */
.L_x_26:
[----:B-----5:R-:W-:Y:S02]  /*0900*/  DADD R24, R28, -R8 ;  /* 0x000000001c187229 */ /* 0x020fe40000000808 */
[----:B------:R-:W-:Y:S01]  /*0910*/  DADD R26, -R10, R30 ;  /* 0x000000000a1a7229 */ /* 0x000fe2000000011e */
[----:B------:R-:W-:Y:S10]  /*0920*/  @P5 BRA `(.L_x_27) ;  /* 0x00000000001c5947 */ /* 0x000ff40003800000 */
[----:B------:R-:W-:Y:S02]  /*0930*/  DMUL R28, R26, UR10 ;  /* 0x0000000a1a1c7c28 */ /* 0x000fe40008000000 */
[----:B------:R-:W-:-:S06]  /*0940*/  DMUL R30, R24, UR10 ;  /* 0x0000000a181e7c28 */ /* 0x000fcc0008000000 */
[----:B------:R-:W-:Y:S02]  /*0950*/  DFMA R28, R24, UR14, -R28 ;  /* 0x0000000e181c7c2b */ /* 0x000fe4000800081c */
[----:B------:R-:W-:-:S06]  /*0960*/  DFMA R30, R26, UR14, R30 ;  /* 0x0000000e1a1e7c2b */ /* 0x000fcc000800001e */
[----:B------:R-:W-:Y:S02]  /*0970*/  DADD R8, R28, R8 ;  /* 0x000000001c087229 */ /* 0x000fe40000000008 */
[----:B------:R-:W-:Y:S01]  /*0980*/  DADD R10, R30, R10 ;  /* 0x000000001e0a7229 */ /* 0x000fe2000000000a */
[----:B------:R-:W-:Y:S10]  /*0990*/  BRA `(.L_x_28) ;  /* 0x0000000000287947 */ /* 0x000ff40003800000 */
.L_x_27:
        /* <DEDUP_REMOVED lines=10> */
.L_x_28:
[----:B------:R-:W-:Y:S02]  /*0a40*/  DADD R24, R16, -R12 ;  /* 0x0000000010187229 */ /* 0x000fe4000000080c */
        /* <DEDUP_REMOVED lines=9> */
.L_x_29:
        /* <DEDUP_REMOVED lines=10> */
.L_x_30:
[----:B------:R-:W-:Y:S01]  /*0b80*/  @P0 LEA R16, P6, R37, UR6, 0x4 ;  /* 0x0000000625100c11 */ /* 0x000fe2000f8c20ff */
[----:B------:R-:W-:Y:S01]  /*0b90*/  UIMAD.WIDE.U32 UR4, UR13, 0x4, UR4 ;  /* 0x000000040d0478a5 */ /* 0x000fe2000f8e0004 */
[----:B------:R-:W-:Y:S02]  /*0ba0*/  @P1 LEA R18, P5, R35, UR6, 0x4 ;  /* 0x0000000623121c11 */ /* 0x000fe4000f8a20ff */
[----:B------:R-:W-:Y:S01]  /*0bb0*/  @P2 LEA R24, P4, R33, UR6, 0x4 ;  /* 0x0000000621182c11 */ /* 0x000fe2000f8820ff */
[----:B------:R-:W-:Y:S01]  /*0bc0*/  UISETP.LT.U32.AND UP1, UPT, UR4, UR18, UPT ;  /* 0x000000120400728c */ /* 0x000fe2000bf21070 */
[----:B------:R-:W-:Y:S01]  /*0bd0*/  @P0 LEA.HI.X R17, R37, UR7, R36, 0x4, P6 ;  /* 0x0000000725110c11 */ /* 0x000fe2000b0f2424 */
[----:B------:R-:W-:Y:S01]  /*0be0*/  UISETP.GE.U32.AND UP0, UPT, UR4, 0x10000, UPT ;  /* 0x000100000400788c */ /* 0x000fe2000bf06070 */
[C---:B------:R-:W-:Y:S01]  /*0bf0*/  @P3 LEA R26, P6, R0.reuse, UR6, 0x4 ;  /* 0x00000006001a3c11 */ /* 0x040fe2000f8c20ff */
[----:B------:R-:W-:Y:S01]  /*0c00*/  IMAD.U32 R29, RZ, RZ, UR5 ;  /* 0x00000005ff1d7e24 */ /* 0x000fe2000f8e00ff */
[----:B------:R-:W-:Y:S01]  /*0c10*/  @P1 LEA.HI.X R19, R35, UR7, R34, 0x4, P5 ;  /* 0x0000000723131c11 */ /* 0x000fe2000a8f2422 */
[----:B------:R1:W-:Y:S01]  /*0c20*/  @P0 STG.E.128 desc[UR16][R16.64], R4 ;  /* 0x0000000410000986 */ /* 0x0003e2000c101d10 */
[----:B------:R-:W-:Y:S01]  /*0c30*/  @P2 LEA.HI.X R25, R33, UR7, R32, 0x4, P4 ;  /* 0x0000000721192c11 */ /* 0x000fe2000a0f2420 */
[----:B------:R-:W-:Y:S01]  /*0c40*/  UISETP.GE.U32.AND.EX UP0, UPT, UR5, URZ, UPT, UP0 ;  /* 0x0000003f0500728c */ /* 0x000fe2000bf06100 */
[----:B------:R-:W-:Y:S01]  /*0c50*/  @P3 LEA.HI.X R27, R0, UR7, R39, 0x4, P6 ;  /* 0x00000007001b3c11 */ /* 0x000fe2000b0f2427 */
[----:B------:R1:W-:Y:S01]  /*0c60*/  @P1 STG.E.128 desc[UR16][R18.64], R20 ;  /* 0x0000001412001986 */ /* 0x0003e2000c101d10 */
[----:B------:R-:W-:Y:S01]  /*0c70*/  PLOP3.LUT P0, PT, PT, PT, UP1, 0x80, 0x0 ;  /* 0x000000000000781c */ /* 0x000fe20003f0f018 */
[----:B------:R-:W-:-:S02]  /*0c80*/  IMAD.U32 R28, RZ, RZ, UR4 ;  /* 0x00000004ff1c7e24 */ /* 0x000fc4000f8e00ff */
[----:B------:R1:W-:Y:S01]  /*0c90*/  @P2 STG.E.128 desc[UR16][R24.64], R8 ;  /* 0x0000000818002986 */ /* 0x0003e2000c101d10 */
[----:B------:R-:W-:Y:S02]  /*0ca0*/  ISETP.LT.AND.EX P0, PT, R29, UR12, PT, P0 ;  /* 0x0000000c1d007c0c */ /* 0x000fe4000bf01300 */
[----:B------:R-:W-:Y:S01]  /*0cb0*/  PLOP3.LUT P1, PT, PT, PT, UP0, 0x80, 0x0 ;  /* 0x000000000000781c */ /* 0x000fe20003f2f008 */
[----:B------:R1:W-:-:S12]  /*0cc0*/  @P3 STG.E.128 desc[UR16][R26.64], R12 ;  /* 0x0000000c1a003986 */ /* 0x0003d8000c101d10 */
[----:B------:R-:W-:Y:S05]  /*0cd0*/  @!P1 BRA P0, `(.L_x_31) ;  /* 0xfffffff400649947 */ /* 0x000fea000003ffff */
[----:B------:R-:W-:Y:S05]  /*0ce0*/  EXIT ;  /* 0x000000000000794d */ /* 0x000fea0003800000 */
.L_x_24:
[----:B------:R-:W0:Y:S02]  /*0cf0*/  S2R R0, SR_TID.X ;  /* 0x0000000000007919 */ /* 0x000e240000002100 */
[----:B0-----:R-:W-:-:S03]  /*0d00*/  IMAD.WIDE.U32 R2, R0, 0x4, RZ ;  /* 0x0000000400027825 */ /* 0x001fc600078e00ff */
[----:B------:R-:W-:-:S04]  /*0d10*/  ISETP.GE.U32.AND P0, PT, R2, UR18, PT ;  /* 0x0000001202007c0c */ /* 0x000fc8000bf06070 */
[----:B------:R-:W-:-:S04]  /*0d20*/  ISETP.GE.AND.EX P0, PT, R3, UR12, PT, P0 ;  /* 0x0000000c03007c0c */ /* 0x000fc8000bf06300 */
[----:B------:R-:W-:-:S13]  /*0d30*/  ISETP.GT.U32.OR P0, PT, R0, 0x3fff, P0 ;  /* 0x00003fff0000780c */ /* 0x000fda0000704470 */
[----:B------:R-:W-:Y:S05]  /*0d40*/  @P0 EXIT ;  /* 0x000000000000094d */ /* 0x000fea0003800000 */
[----:B------:R-:W-:Y:S01]  /*0d50*/  IMAD.U32 R2, RZ, RZ, UR10 ;  /* 0x0000000aff027e24 */ /* 0x000fe2000f8e00ff */
[----:B------:R-:W-:Y:S01]  /*0d60*/  ULDC UR4, c[0x0][0x0] ;  /* 0x0000000000047ab9 */ /* 0x000fe20000000800 */
[----:B------:R-:W-:Y:S02]  /*0d70*/  IMAD.U32 R3, RZ, RZ, UR11 ;  /* 0x0000000bff037e24 */ /* 0x000fe4000f8e00ff */
[----:B------:R-:W-:Y:S02]  /*0d80*/  IMAD.U32 R4, RZ, RZ, UR14 ;  /* 0x0000000eff047e24 */ /* 0x000fe4000f8e00ff */
[----:B------:R-:W-:Y:S02]  /*0d90*/  IMAD.U32 R5, RZ, RZ, UR15 ;  /* 0x0000000fff057e24 */ /* 0x000fe4000f8e00ff */
[----:B------:R-:W-:Y:S01]  /*0da0*/  DMUL R2, R2, UR10 ;  /* 0x0000000a02027c28 */ /* 0x000fe20008000000 */
[----:B------:R-:W-:Y:S02]  /*0db0*/  IMAD.U32 R36, RZ, RZ, UR14 ;  /* 0x0000000eff247e24 */ /* 0x000fe4000f8e00ff */
[----:B------:R-:W-:-:S02]  /*0dc0*/  IMAD.U32 R37, RZ, RZ, UR15 ;  /* 0x0000000fff257e24 */ /* 0x000fc4000f8e00ff */
[----:B------:R-:W-:-:S03]  /*0dd0*/  IMAD.MOV.U32 R41, RZ, RZ, RZ ;  /* 0x000000ffff297224 */ /* 0x000fc600078e00ff */
[----:B------:R-:W-:Y:S02]  /*0de0*/  DFMA R2, R4, UR14, R2 ;  /* 0x0000000e04027c2b */ /* 0x000fe40008000002 */
[----:B------:R-:W-:-:S06]  /*0df0*/  DADD R36, -R36, 1 ;  /* 0x3ff0000024247429 */ /* 0x000fcc0000000100 */
[----:B------:R-:W-:Y:S02]  /*0e00*/  DSETP.GEU.AND P2, PT, R2, 0.25, PT ;  /* 0x3fd000000200742a */ /* 0x000fe40003f4e000 */
[----:B------:R-:W-:-:S12]  /*0e10*/  DADD R2, RZ, -UR10 ;  /* 0x8000000aff027e29 */ /* 0x000fd80008000000 */
.L_x_38:
[C---:B0-----:R-:W-:Y:S01]  /*0e20*/  IMAD.SHL.U32 R42, R0.reuse, 0x40, RZ ;  /* 0x00000040002a7824 */ /* 0x041fe200078e00ff */
[----:B-1----:R-:W-:-:S04]  /*0e30*/  SHF.L.U64.HI R4, R0, 0x6, R41 ;  /* 0x0000000600047819 */ /* 0x002fc80000010229 */
[C---:B------:R-:W-:Y:S02]  /*0e40*/  IADD3 R38, P0, R42.reuse, UR6, RZ ;  /* 0x000000062a267c10 */ /* 0x040fe4000ff1e0ff */
[----:B------:R-:W-:Y:S02]  /*0e50*/  IADD3 R42, P1, R42, UR8, RZ ;  /* 0x000000082a2a7c10 */ /* 0x000fe4000ff3e0ff */
[C---:B------:R-:W-:Y:S02]  /*0e60*/  IADD3.X R39, R4.reuse, UR7, RZ, P0, !PT ;  /* 0x0000000704277c10 */ /* 0x040fe400087fe4ff */
[----:B------:R-:W-:-:S03]  /*0e70*/  IADD3.X R43, R4, UR9, RZ, P1, !PT ;  /* 0x00000009042b7c10 */ /* 0x000fc60008ffe4ff */
[----:B------:R-:W2:Y:S04]  /*0e80*/  LDG.E.128 R20, desc[UR16][R38.64] ;  /* 0x0000001026147981 */ /* 0x000ea8000c1e1d00 */
[----:B------:R-:W2:Y:S04]  /*0e90*/  LDG.E.128 R32, desc[UR16][R42.64] ;  /* 0x000000102a207981 */ /* 0x000ea8000c1e1d00 */
[----:B------:R-:W3:Y:S04]  /*0ea0*/  LDG.E.128 R28, desc[UR16][R38.64+0x10] ;  /* 0x00001010261c7981 */ /* 0x000ee8000c1e1d00 */
[----:B------:R-:W3:Y:S04]  /*0eb0*/  LDG.E.128 R24, desc[UR16][R42.64+0x10] ;  /* 0x000010102a187981 */ /* 0x000ee8000c1e1d00 */
[----:B------:R0:W5:Y:S04]  /*0ec0*/  LDG.E.128 R16, desc[UR16][R42.64+0x20] ;  /* 0x000020102a107981 */ /* 0x000168000c1e1d00 */
[----:B------:R0:W5:Y:S01]  /*0ed0*/  LDG.E.128 R12, desc[UR16][R42.64+0x30] ;  /* 0x000030102a0c7981 */ /* 0x000162000c1e1d00 */
[----:B--2---:R-:W-:-:S02]  /*0ee0*/  DADD R46, -R22, R34 ;  /* 0x00000000162e7229 */ /* 0x004fc40000000122 */
[----:B------:R-:W-:-:S06]  /*0ef0*/  DADD R44, -R20, R32 ;  /* 0x00000000142c7229 */ /* 0x000fcc0000000120 */
[----:B------:R-:W-:Y:S02]  /*0f00*/  @!P2 DMUL R4, R46, UR10 ;  /* 0x0000000a2e04ac28 */ /* 0x000fe40008000000 */
[----:B------:R-:W-:-:S06]  /*0f10*/  @!P2 DMUL R8, R44, UR10 ;  /* 0x0000000a2c08ac28 */ /* 0x000fcc0008000000 */
[----:B------:R-:W-:Y:S02]  /*0f20*/  @!P2 DFMA R6, R44, UR14, -R4 ;  /* 0x0000000e2c06ac2b */ /* 0x000fe40008000804 */
[----:B------:R-:W-:-:S06]  /*0f30*/  @P2 DMUL R4, R2, R46 ;  /* 0x0000002e02042228 */ /* 0x000fcc0000000000 */
[----:B------:R-:W-:Y:S02]  /*0f40*/  @!P2 DADD R20, R20, R6 ;  /* 0x000000001414a229 */ /* 0x000fe40000000006 */
[C---:B------:R-:W-:Y:S02]  /*0f50*/  @P2 DMUL R6, R36.reuse, R46 ;  /* 0x0000002e24062228 */ /* 0x040fe40000000000 */
[-C--:B------:R-:W-:Y:S02]  /*0f60*/  @P2 DFMA R4, R36, R44.reuse, -R4 ;  /* 0x0000002c2404222b */ /* 0x080fe40000000804 */
[----:B------:R-:W-:Y:S01]  /*0f70*/  @!P2 DFMA R46, R46, UR14, R8 ;  /* 0x0000000e2e2eac2b */ /* 0x000fe20008000008 */
[----:B------:R0:W5:Y:S03]  /*0f80*/  LDG.E.128 R8, desc[UR16][R38.64+0x20] ;  /* 0x0000201026087981 */ /* 0x000166000c1e1d00 */
[----:B------:R-:W-:-:S02]  /*0f90*/  @P2 DFMA R44, R2, R44, R6 ;  /* 0x0000002c022c222b */ /* 0x000fc40000000006 */
[----:B------:R-:W-:Y:S02]  /*0fa0*/  @P2 DADD R20, R32, -R4 ;  /* 0x0000000020142229 */ /* 0x000fe40000000804 */
[----:B------:R0:W5:Y:S01]  /*0fb0*/  LDG.E.128 R4, desc[UR16][R38.64+0x30] ;  /* 0x0000301026047981 */ /* 0x000162000c1e1d00 */
[----:B------:R-:W-:Y:S02]  /*0fc0*/  @!P2 DADD R22, R22, R46 ;  /* 0x000000001616a229 */ /* 0x000fe4000000002e */
[----:B---3--:R-:W-:Y:S02]  /*0fd0*/  DADD R32, -R28, R24 ;  /* 0x000000001c207229 */ /* 0x008fe40000000118 */
[----:B------:R-:W-:Y:S02]  /*0fe0*/  @P2 DADD R22, R34, -R44 ;  /* 0x0000000022162229 */ /* 0x000fe4000000082c */
        /* <DEDUP_REMOVED lines=9> */
.L_x_32:
[-C--:B------:R-:W-:Y:S02]  /*1080*/  DMUL R28, R2, R34.reuse ;  /* 0x00000022021c7228 */ /* 0x080fe40000000000 */
[----:B------:R-:W-:-:S06]  /*1090*/  DMUL R30, R36, R34 ;  /* 0x00000022241e7228 */ /* 0x000fcc0000000000 */
[-C--:B------:R-:W-:Y:S02]  /*10a0*/  DFMA R28, R36, R32.reuse, -R28 ;  /* 0x00000020241c722b */ /* 0x080fe4000000081c */
[----:B------:R-:W-:-:S06]  /*10b0*/  DFMA R30, R2, R32, R30 ;  /* 0x00000020021e722b */ /* 0x000fcc000000001e */
[----:B------:R-:W-:Y:S02]  /*10c0*/  DADD R24, R24, -R28 ;  /* 0x0000000018187229 */ /* 0x000fe4000000081c */
[----:B------:R-:W-:-:S11]  /*10d0*/  DADD R26, R26, -R30 ;  /* 0x000000001a1a7229 */ /* 0x000fd6000000081e */
.L_x_33:
[----:B-----5:R-:W-:Y:S02]  /*10e0*/  DADD R28, -R8, R16 ;  /* 0x00000000081c7229 */ /* 0x020fe40000000110 */
        /* <DEDUP_REMOVED lines=9> */
.L_x_34:
[-C--:B------:R-:W-:Y:S02]  /*1180*/  DMUL R8, R2, R30.reuse ;  /* 0x0000001e02087228 */ /* 0x080fe40000000000 */
[----:B------:R-:W-:-:S06]  /*1190*/  DMUL R10, R36, R30 ;  /* 0x0000001e240a7228 */ /* 0x000fcc0000000000 */
[-C--:B------:R-:W-:Y:S02]  /*11a0*/  DFMA R8, R36, R28.reuse, -R8 ;  /* 0x0000001c2408722b */ /* 0x080fe40000000808 */
[----:B------:R-:W-:-:S06]  /*11b0*/  DFMA R10, R2, R28, R10 ;  /* 0x0000001c020a722b */ /* 0x000fcc000000000a */
[----:B------:R-:W-:Y:S02]  /*11c0*/  DADD R8, R16, -R8 ;  /* 0x0000000010087229 */ /* 0x000fe40000000808 */
[----:B------:R-:W-:-:S11]  /*11d0*/  DADD R10, R18, -R10 ;  /* 0x00000000120a7229 */ /* 0x000fd6000000080a */
.L_x_35:
[----:B------:R-:W-:Y:S02]  /*11e0*/  DADD R16, -R4, R12 ;  /* 0x0000000004107229 */ /* 0x000fe4000000010c */
        /* <DEDUP_REMOVED lines=9> */
.L_x_36:
[-C--:B------:R-:W-:Y:S02]  /*1280*/  DMUL R4, R2, R18.reuse ;  /* 0x0000001202047228 */ /* 0x080fe40000000000 */
[----:B------:R-:W-:-:S06]  /*1290*/  DMUL R6, R36, R18 ;  /* 0x0000001224067228 */ /* 0x000fcc0000000000 */
[-C--:B------:R-:W-:Y:S02]  /*12a0*/  DFMA R4, R36, R16.reuse, -R4 ;  /* 0x000000102404722b */ /* 0x080fe40000000804 */
[----:B------:R-:W-:-:S06]  /*12b0*/  DFMA R6, R2, R16, R6 ;  /* 0x000000100206722b */ /* 0x000fcc0000000006 */
[----:B------:R-:W-:Y:S02]  /*12c0*/  DADD R4, R12, -R4 ;  /* 0x000000000c047229 */ /* 0x000fe40000000804 */
[----:B------:R-:W-:-:S11]  /*12d0*/  DADD R6, R14, -R6 ;  /* 0x000000000e067229 */ /* 0x000fd60000000806 */
.L_x_37:
[----:B------:R-:W-:Y:S01]  /*12e0*/  IADD3 R0, P0, R0, UR4, RZ ;  /* 0x0000000400007c10 */ /* 0x000fe2000ff1e0ff */
[----:B------:R1:W-:Y:S03]  /*12f0*/  STG.E.128 desc[UR16][R38.64], R20 ;  /* 0x0000001426007986 */ /* 0x0003e6000c101d10 */
[C---:B------:R-:W-:Y:S01]  /*1300*/  ISETP.LT.U32.AND P1, PT, R0.reuse, 0x4000, PT ;  /* 0x000040000000780c */ /* 0x040fe20003f21070 */
[----:B------:R-:W-:Y:S01]  /*1310*/  IMAD.SHL.U32 R12, R0, 0x4, RZ ;  /* 0x00000004000c7824 */ /* 0x000fe200078e00ff */
[----:B------:R1:W-:Y:S01]  /*1320*/  STG.E.128 desc[UR16][R38.64+0x10], R24 ;  /* 0x0000101826007986 */ /* 0x0003e2000c101d10 */
[----:B------:R-:W-:-:S03]  /*1330*/  IMAD.X R41, RZ, RZ, R41, P0 ;  /* 0x000000ffff297224 */ /* 0x000fc600000e0629 */
[----:B------:R1:W-:Y:S01]  /*1340*/  STG.E.128 desc[UR16][R38.64+0x20], R8 ;  /* 0x0000200826007986 */ /* 0x0003e2000c101d10 */
[----:B------:R-:W-:Y:S02]  /*1350*/  ISETP.GE.U32.AND P0, PT, R12, UR18, PT ;  /* 0x000000120c007c0c */ /* 0x000fe4000bf06070 */
[----:B------:R-:W-:Y:S01]  /*1360*/  SHF.L.U64.HI R12, R0, 0x2, R41 ;  /* 0x00000002000c7819 */ /* 0x000fe20000010229 */
[----:B------:R1:W-:Y:S01]  /*1370*/  STG.E.128 desc[UR16][R38.64+0x30], R4 ;  /* 0x0000300426007986 */ /* 0x0003e2000c101d10 */
[----:B------:R-:W-:Y:S02]  /*1380*/  ISETP.LT.U32.AND.EX P1, PT, R41, RZ, PT, P1 ;  /* 0x000000ff2900720c */ /* 0x000fe40003f21110 */
[----:B------:R-:W-:-:S13]  /*1390*/  ISETP.GE.AND.EX P0, PT, R12, UR12, PT, P0 ;  /* 0x0000000c0c007c0c */ /* 0x000fda000bf06300 */
[----:B------:R-:W-:Y:S05]  /*13a0*/  @!P0 BRA P1, `(.L_x_38) ;  /* 0xfffffff8009c8947 */ /* 0x000fea000083ffff */
[----:B------:R-:W-:Y:S05]  /*13b0*/  EXIT ;  /* 0x000000000000794d */ /* 0x000fea0003800000 */
.L_x_39:
        /* <DEDUP_REMOVED lines=12> */
.L_x_227:


//--------------------- .text._ZN2at6native52_GLOBAL__N__ff984223_19_ForeachTernaryOp_cu_5285c63625multi_tensor_apply_kernelINS1_28TensorListScalarListMetadataIfLi2EEENS1_26TernaryOpScalarListFunctorIfLi2ELi2ELi0EEEJNS0_11LerpFunctorIfEEEEEvT_T0_DpT1_ --------------------------
	.section	.text._ZN2at6native52_GLOBAL__N__ff984223_19_ForeachTernaryOp_cu_5285c63625multi_tensor_apply_kernelINS1_28TensorListScalarListMetadataIfLi2EEENS1_26TernaryOpScalarListFunctorIfLi2ELi2ELi0EEEJNS0_11LerpFunctorIfEEEEEvT_T0_DpT1_,"ax",@progbits
	.align	128
.text._ZN2at6native52_GLOBAL__N__ff984223_19_ForeachTernaryOp_cu_5285c63625multi_tensor_apply_kernelINS1_28TensorListScalarListMetadataIfLi2EEENS1_26TernaryOpScalarListFunctorIfLi2ELi2ELi0EEEJNS0_11LerpFunctorIfEEEEEvT_T0_DpT1_:
        .type           _ZN2at6native52_GLOBAL__N__ff984223_19_ForeachTernaryOp_cu_5285c63625multi_tensor_apply_kernelINS1_28TensorListScalarListMetadataIfLi2EEENS1_26TernaryOpScalarListFunctorIfLi2ELi2ELi0EEEJNS0_11LerpFunctorIfEEEEEvT_T0_DpT1_,@function
        .size           _ZN2at6native52_GLOBAL__N__ff984223_19_ForeachTernaryOp_cu_5285c63625multi_tensor_apply_kernelINS1_28TensorListScalarListMetadataIfLi2EEENS1_26TernaryOpScalarListFunctorIfLi2ELi2ELi0EEEJNS0_11LerpFunctorIfEEEEEvT_T0_DpT1_,(.L_x_228 - _ZN2at6native52_GLOBAL__N__ff984223_19_ForeachTernaryOp_cu_5285c63625multi_tensor_apply_kernelINS1_28TensorListScalarListMetadataIfLi2EEENS1_26TernaryOpScalarListFunctorIfLi2ELi2ELi0EEEJNS0_11LerpFunctorIfEEEEEvT_T0_DpT1_)
        .other          _ZN2at6native52_GLOBAL__N__ff984223_19_ForeachTernaryOp_cu_5285c63625multi_tensor_apply_kernelINS1_28TensorListScalarListMetadataIfLi2EEENS1_26TernaryOpScalarListFunctorIfLi2ELi2ELi0EEEJNS0_11LerpFunctorIfEEEEEvT_T0_DpT1_,@"STO_CUDA_ENTRY STV_DEFAULT"
_ZN2at6native52_GLOBAL__N__ff984223_19_ForeachTernaryOp_cu_5285c63625multi_tensor_apply_kernelINS1_28TensorListScalarListMetadataIfLi2EEENS1_26TernaryOpScalarListFunctorIfLi2ELi2ELi0EEEJNS0_11LerpFunctorIfEEEEEvT_T0_DpT1_:
        /* <DEDUP_REMOVED lines=29> */
.L_x_41:
[----:B-1----:R-:W-:Y:S01]  /*01d0*/  IADD3 R11, P1, R19, R22, RZ ;  /* 0x00000016130b7210 */ /* 0x002fe20007f3e0ff */
[----:B------:R-:W-:Y:S02]  /*01e0*/  IMAD.MOV.U32 R26, RZ, RZ, RZ ;  /* 0x000000ffff1a7224 */ /* 0x000fe400078e00ff */
[----:B------:R-:W-:Y:S01]  /*01f0*/  IMAD.MOV.U32 R8, RZ, RZ, RZ ;  /* 0x000000ffff087224 */ /* 0x000fe200078e00ff */
[C---:B------:R-:W-:Y:S01]  /*0200*/  ISETP.GE.U32.AND P0, PT, R11.reuse, 0x10000, PT ;  /* 0x000100000b00780c */ /* 0x040fe20003f06070 */
[C---:B------:R-:W-:Y:S01]  /*0210*/  IMAD.SHL.U32 R5, R11.reuse, 0x4, RZ ;  /* 0x000000040b057824 */ /* 0x040fe200078e00ff */
[----:B------:R-:W-:Y:S02]  /*0220*/  IADD3.X R9, RZ, R23, RZ, P1, !PT ;  /* 0x00000017ff097210 */ /* 0x000fe40000ffe4ff */
[----:B------:R-:W-:Y:S02]  /*0230*/  ISETP.LT.U32.AND P1, PT, R11, R0, PT ;  /* 0x000000000b00720c */ /* 0x000fe40003f21070 */
[----:B------:R-:W-:-:S02]  /*0240*/  ISETP.GE.U32.AND.EX P0, PT, R9, RZ, PT, P0 ;  /* 0x000000ff0900720c */ /* 0x000fc40003f06100 */
[----:B------:R-:W-:Y:S02]  /*0250*/  SHF.L.U64.HI R7, R11, 0x2, R9 ;  /* 0x000000020b077819 */ /* 0x000fe40000010209 */
[----:B------:R-:W-:Y:S02]  /*0260*/  ISETP.LT.AND.EX P0, PT, R9, R14, !P0, P1 ;  /* 0x0000000e0900720c */ /* 0x000fe40004701310 */
[----:B------:R-:W-:-:S11]  /*0270*/  IADD3 R4, P1, R2, R5, RZ ;  /* 0x0000000502047210 */ /* 0x000fd60007f3e0ff */
[----:B------:R-:W-:Y:S01]  /*0280*/  @P0 IADD3 R6, P2, R12, R5, RZ ;  /* 0x000000050c060210 */ /* 0x000fe20007f5e0ff */
[----:B------:R-:W-:-:S04]  /*0290*/  IMAD.X R5, R3, 0x1, R7, P1 ;  /* 0x0000000103057824 */ /* 0x000fc800008e0607 */
[----:B------:R-:W-:Y:S01]  /*02a0*/  @P0 IMAD.X R7, R13, 0x1, R7, P2 ;  /* 0x000000010d070824 */ /* 0x000fe200010e0607 */
[----:B------:R-:W3:Y:S04]  /*02b0*/  @P0 LDG.E R26, desc[UR4][R4.64] ;  /* 0x00000004041a0981 */ /* 0x000ee8000c1e1900 */
[----:B------:R1:W3:Y:S01]  /*02c0*/  @P0 LDG.E R8, desc[UR4][R6.64] ;  /* 0x0000000406080981 */ /* 0x0002e2000c1e1900 */
[CC--:B--2---:R-:W-:Y:S01]  /*02d0*/  IADD3 R25, P2, R20.reuse, R11.reuse, RZ ;  /* 0x0000000b14197210 */ /* 0x0c4fe20007f5e0ff */
[C---:B------:R-:W-:Y:S01]  /*02e0*/  IMAD R18, R20.reuse, 0x3, RZ ;  /* 0x0000000314127824 */ /* 0x040fe200078e02ff */
[----:B------:R-:W-:Y:S02]  /*02f0*/  LEA R27, P3, R20, R11, 0x1 ;  /* 0x0000000b141b7211 */ /* 0x000fe400078608ff */
[C---:B------:R-:W-:Y:S01]  /*0300*/  ISETP.GE.U32.AND P1, PT, R25.reuse, 0x10000, PT ;  /* 0x000100001900780c */ /* 0x040fe20003f26070 */
[C---:B------:R-:W-:Y:S01]  /*0310*/  IMAD.SHL.U32 R10, R25.reuse, 0x4, RZ ;  /* 0x00000004190a7824 */ /* 0x040fe200078e00ff */
[----:B------:R-:W-:Y:S01]  /*0320*/  IADD3.X R16, RZ, R9, RZ, P2, !PT ;  /* 0x00000009ff107210 */ /* 0x000fe200017fe4ff */
[----:B------:R-:W-:Y:S01]  /*0330*/  IMAD.X R17, RZ, RZ, R9, P3 ;  /* 0x000000ffff117224 */ /* 0x000fe200018e0609 */
[----:B------:R-:W-:-:S02]  /*0340*/  ISETP.LT.U32.AND P2, PT, R25, R0, PT ;  /* 0x000000001900720c */ /* 0x000fc40003f41070 */
[----:B------:R-:W-:Y:S02]  /*0350*/  ISETP.GE.U32.AND.EX P1, PT, R16, RZ, PT, P1 ;  /* 0x000000ff1000720c */ /* 0x000fe40003f26110 */
[----:B------:R-:W-:Y:S01]  /*0360*/  IADD3 R11, P5, R18, R11, RZ ;  /* 0x0000000b120b7210 */ /* 0x000fe20007fbe0ff */
[----:B------:R-:W-:Y:S01]  /*0370*/  IMAD.MOV.U32 R18, RZ, RZ, RZ ;  /* 0x000000ffff127224 */ /* 0x000fe200078e00ff */
[----:B------:R-:W-:Y:S02]  /*0380*/  ISETP.LT.AND.EX P1, PT, R16, R14, !P1, P2 ;  /* 0x0000000e1000720c */ /* 0x000fe40004f21320 */
[C---:B------:R-:W-:Y:S02]  /*0390*/  ISETP.GE.U32.AND P2, PT, R27.reuse, 0x10000, PT ;  /* 0x000100001b00780c */ /* 0x040fe40003f46070 */
[----:B------:R-:W-:Y:S02]  /*03a0*/  ISETP.LT.U32.AND P3, PT, R27, R0, PT ;  /* 0x000000001b00720c */ /* 0x000fe40003f61070 */
[----:B------:R-:W-:-:S02]  /*03b0*/  ISETP.GE.U32.AND.EX P2, PT, R17, RZ, PT, P2 ;  /* 0x000000ff1100720c */ /* 0x000fc40003f46120 */
[----:B------:R-:W-:Y:S01]  /*03c0*/  SHF.L.U64.HI R25, R25, 0x2, R16 ;  /* 0x0000000219197819 */ /* 0x000fe20000010210 */
[----:B------:R-:W-:Y:S01]  /*03d0*/  IMAD.X R16, RZ, RZ, R9, P5 ;  /* 0x000000ffff107224 */ /* 0x000fe200028e0609 */
[----:B------:R-:W-:Y:S02]  /*03e0*/  ISETP.LT.AND.EX P2, PT, R17, R14, !P2, P3 ;  /* 0x0000000e1100720c */ /* 0x000fe40005741330 */
[----:B------:R-:W-:Y:S02]  /*03f0*/  ISETP.GE.U32.AND P3, PT, R11, 0x10000, PT ;  /* 0x000100000b00780c */ /* 0x000fe40003f66070 */
[----:B------:R-:W-:Y:S02]  /*0400*/  @P1 IADD3 R28, P4, R12, R10, RZ ;  /* 0x0000000a0c1c1210 */ /* 0x000fe40007f9e0ff */
[----:B------:R-:W-:Y:S02]  /*0410*/  ISETP.GE.U32.AND.EX P3, PT, R16, RZ, PT, P3 ;  /* 0x000000ff1000720c */ /* 0x000fe40003f66130 */
[----:B------:R-:W-:Y:S01]  /*0420*/  SHF.L.U64.HI R9, R27, 0x2, R17 ;  /* 0x000000021b097819 */ /* 0x000fe20000010211 */
[----:B------:R-:W-:Y:S01]  /*0430*/  @P1 IMAD.X R29, R13, 0x1, R25, P4 ;  /* 0x000000010d1d1824 */ /* 0x000fe200020e0619 */
[----:B------:R-:W-:-:S02]  /*0440*/  ISETP.LT.U32.AND P4, PT, R11, R0, PT ;  /* 0x000000000b00720c */ /* 0x000fc40003f81070 */
[----:B------:R-:W-:Y:S02]  /*0450*/  SHF.L.U32 R27, R27, 0x2, RZ ;  /* 0x000000021b1b7819 */ /* 0x000fe400000006ff */
[----:B------:R-:W-:Y:S01]  /*0460*/  ISETP.LT.AND.EX P3, PT, R16, R14, !P3, P4 ;  /* 0x0000000e1000720c */ /* 0x000fe20005f61340 */
[----:B------:R2:W4:Y:S01]  /*0470*/  @P1 LDG.E R18, desc[UR4][R28.64] ;  /* 0x000000041c121981 */ /* 0x000522000c1e1900 */
[----:B-1----:R-:W-:Y:S01]  /*0480*/  @P2 IADD3 R6, P5, R12, R27, RZ ;  /* 0x0000001b0c062210 */ /* 0x002fe20007fbe0ff */
[----:B------:R-:W-:-:S04]  /*0490*/  IMAD.MOV.U32 R21, RZ, RZ, RZ ;  /* 0x000000ffff157224 */ /* 0x000fc800078e00ff */
[----:B------:R-:W-:Y:S02]  /*04a0*/  @P2 IMAD.X R7, R13, 0x1, R9, P5 ;  /* 0x000000010d072824 */ /* 0x000fe400028e0609 */
[C---:B--2---:R-:W-:Y:S01]  /*04b0*/  IMAD.SHL.U32 R29, R11.reuse, 0x4, RZ ;  /* 0x000000040b1d7824 */ /* 0x044fe200078e00ff */
[----:B------:R-:W-:Y:S02]  /*04c0*/  SHF.L.U64.HI R11, R11, 0x2, R16 ;  /* 0x000000020b0b7819 */ /* 0x000fe40000010210 */
[----:B------:R1:W2:Y:S01]  /*04d0*/  @P2 LDG.E R21, desc[UR4][R6.64] ;  /* 0x0000000406152981 */ /* 0x0002a2000c1e1900 */
[----:B------:R-:W-:Y:S01]  /*04e0*/  IMAD.MOV.U32 R24, RZ, RZ, RZ ;  /* 0x000000ffff187224 */ /* 0x000fe200078e00ff */
[----:B------:R-:W-:-:S05]  /*04f0*/  @P3 IADD3 R16, P4, R12, R29, RZ ;  /* 0x0000001d0c103210 */ /* 0x000fca0007f9e0ff */
[--C-:B------:R-:W-:Y:S01]  /*0500*/  @P3 IMAD.X R17, R13, 0x1, R11.reuse, P4 ;  /* 0x000000010d113824 */ /* 0x100fe200020e060b */
[C---:B0-----:R-:W-:Y:S01]  /*0510*/  FSETP.GEU.FTZ.AND P4, PT, |R15|.reuse, 0.5, PT ;  /* 0x3f0000000f00780b */ /* 0x041fe20003f9e200 */
[----:B------:R-:W-:Y:S01]  /*0520*/  FADD.FTZ R28, -R15, 1 ;  /* 0x3f8000000f1c7421 */ /* 0x000fe20000010100 */
[C---:B-1----:R-:W-:Y:S02]  /*0530*/  IADD3 R6, P5, R2.reuse, R10, RZ ;  /* 0x0000000a02067210 */ /* 0x042fe40007fbe0ff */
[----:B------:R-:W-:Y:S01]  /*0540*/  IADD3 R10, P6, R2, R29, RZ ;  /* 0x0000001d020a7210 */ /* 0x000fe20007fde0ff */
[----:B------:R0:W5:Y:S04]  /*0550*/  @P3 LDG.E R24, desc[UR4][R16.64] ;  /* 0x0000000410183981 */ /* 0x000168000c1e1900 */
[----:B------:R-:W-:Y:S01]  /*0560*/  IMAD.X R11, R3, 0x1, R11, P6 ;  /* 0x00000001030b7824 */ /* 0x000fe200030e060b */
[----:B0-----:R-:W-:-:S06]  /*0570*/  CS2R R16, SRZ ;  /* 0x0000000000107805 */ /* 0x001fcc000001ff00 */
[----:B------:R-:W5:Y:S01]  /*0580*/  @P3 LDG.E R16, desc[UR4][R10.64] ;  /* 0x000000040a103981 */ /* 0x000f62000c1e1900 */
[----:B---3--:R-:W-:-:S04]  /*0590*/  FADD.FTZ R7, -R26, R8 ;  /* 0x000000081a077221 */ /* 0x008fc80000010100 */
[----:B------:R-:W-:Y:S01]  /*05a0*/  FFMA.FTZ R26, R15, R7, R26 ;  /* 0x000000070f1a7223 */ /* 0x000fe2000001001a */
[----:B------:R-:W-:Y:S01]  /*05b0*/  @P4 FFMA.FTZ R26, R7, -R28, R8 ;  /* 0x8000001c071a4223 */ /* 0x000fe20000010008 */
[----:B------:R-:W-:Y:S01]  /*05c0*/  IADD3.X R7, R3, R25, RZ, P5, !PT ;  /* 0x0000001903077210 */ /* 0x000fe20002ffe4ff */
[----:B------:R-:W-:Y:S01]  /*05d0*/  IMAD.MOV.U32 R25, RZ, RZ, RZ ;  /* 0x000000ffff197224 */ /* 0x000fe200078e00ff */
[----:B------:R-:W-:-:S05]  /*05e0*/  IADD3 R8, P5, R2, R27, RZ ;  /* 0x0000001b02087210 */ /* 0x000fca0007fbe0ff */
[----:B------:R-:W4:Y:S01]  /*05f0*/  @P1 LDG.E R25, desc[UR4][R6.64] ;  /* 0x0000000406191981 */ /* 0x000f22000c1e1900 */
[----:B------:R-:W-:-:S05]  /*0600*/  IMAD.X R9, R3, 0x1, R9, P5 ;  /* 0x0000000103097824 */ /* 0x000fca00028e0609 */
[----:B------:R-:W2:Y:S01]  /*0610*/  @P2 LDG.E R17, desc[UR4][R8.64] ;  /* 0x0000000408112981 */ /* 0x000ea2000c1e1900 */
[----:B------:R-:W-:-:S03]  /*0620*/  IMAD.WIDE.U32 R22, R20, 0x4, R22 ;  /* 0x0000000414167825 */ /* 0x000fc600078e0016 */
[----:B------:R3:W-:Y:S01]  /*0630*/  @P0 STG.E desc[UR4][R4.64], R26 ;  /* 0x0000001a04000986 */ /* 0x0007e2000c101904 */
[----:B------:R-:W-:-:S04]  /*0640*/  ISETP.GE.U32.AND P0, PT, R22, 0x10000, PT ;  /* 0x000100001600780c */ /* 0x000fc80003f06070 */
[----:B------:R-:W-:Y:S01]  /*0650*/  ISETP.GE.U32.AND.EX P0, PT, R23, RZ, PT, P0 ;  /* 0x000000ff1700720c */ /* 0x000fe20003f06100 */
[----:B----4-:R-:W-:-:S04]  /*0660*/  FADD.FTZ R27, -R25, R18 ;  /* 0x00000012191b7221 */ /* 0x010fc80000010100 */
[-C--:B------:R-:W-:Y:S01]  /*0670*/  FFMA.FTZ R29, R15, R27.reuse, R25 ;  /* 0x0000001b0f1d7223 */ /* 0x080fe20000010019 */
[----:B------:R-:W-:Y:S01]  /*0680*/  @P4 FFMA.FTZ R29, -R28, R27, R18 ;  /* 0x0000001b1c1d4223 */ /* 0x000fe20000010112 */
[----:B--2---:R-:W-:Y:S01]  /*0690*/  FADD.FTZ R18, -R17, R21 ;  /* 0x0000001511127221 */ /* 0x004fe20000010100 */
[----:B-----5:R-:W-:-:S03]  /*06a0*/  FADD.FTZ R25, -R16, R24 ;  /* 0x0000001810197221 */ /* 0x020fc60000010100 */
[CC--:B------:R-:W-:Y:S01]  /*06b0*/  FFMA.FTZ R17, R15.reuse, R18.reuse, R17 ;  /* 0x000000120f117223 */ /* 0x0c0fe20000010011 */
[-C--:B------:R-:W-:Y:S01]  /*06c0*/  FFMA.FTZ R27, R15, R25.reuse, R16 ;  /* 0x000000190f1b7223 */ /* 0x080fe20000010010 */
[C---:B------:R-:W-:Y:S01]  /*06d0*/  @P4 FFMA.FTZ R17, -R28.reuse, R18, R21 ;  /* 0x000000121c114223 */ /* 0x040fe20000010115 */
[----:B------:R-:W-:Y:S01]  /*06e0*/  @P4 FFMA.FTZ R27, -R28, R25, R24 ;  /* 0x000000191c1b4223 */ /* 0x000fe20000010118 */
[----:B------:R3:W-:Y:S01]  /*06f0*/  @P1 STG.E desc[UR4][R6.64], R29 ;  /* 0x0000001d06001986 */ /* 0x0007e2000c101904 */
[----:B------:R-:W-:-:S03]  /*0700*/  ISETP.LT.U32.AND P1, PT, R22, R0, PT ;  /* 0x000000001600720c */ /* 0x000fc60003f21070 */
[----:B------:R3:W-:Y:S04]  /*0710*/  @P2 STG.E desc[UR4][R8.64], R17 ;  /* 0x0000001108002986 */ /* 0x0007e8000c101904 */
[----:B------:R3:W-:Y:S01]  /*0720*/  @P3 STG.E desc[UR4][R10.64], R27 ;  /* 0x0000001b0a003986 */ /* 0x0007e2000c101904 */
[----:B------:R-:W-:-:S13]  /*0730*/  ISETP.LT.AND.EX P1, PT, R23, R14, PT, P1 ;  /* 0x0000000e1700720c */ /* 0x000fda0003f21310 */
[----:B---3--:R-:W-:Y:S05]  /*0740*/  @!P0 BRA P1, `(.L_x_41) ;  /* 0xfffffff800a08947 */ /* 0x008fea000083ffff */
[----:B------:R-:W-:Y:S05]  /*0750*/  EXIT ;  /* 0x000000000000794d */ /* 0x000fea0003800000 */
.L_x_40:
[----:B------:R-:W1:Y:S02]  /*0760*/  S2R R21, SR_TID.X ;  /* 0x0000000000157919 */ /* 0x000e640000002100 */
[----:B-1----:R-:W-:-:S03]  /*0770*/  IMAD.WIDE.U32 R4, R21, 0x4, RZ ;  /* 0x0000000415047825 */ /* 0x002fc600078e00ff */
[----:B------:R-:W-:-:S04]  /*0780*/  ISETP.GE.U32.AND P0, PT, R4, R0, PT ;  /* 0x000000000400720c */ /* 0x000fc80003f06070 */
[----:B------:R-:W-:-:S04]  /*0790*/  ISETP.GE.AND.EX P0, PT, R5, R14, PT, P0 ;  /* 0x0000000e0500720c */ /* 0x000fc80003f06300 */
[----:B------:R-:W-:-:S13]  /*07a0*/  ISETP.GT.U32.OR P0, PT, R21, 0x3fff, P0 ;  /* 0x00003fff1500780c */ /* 0x000fda0000704470 */
[----:B------:R-:W-:Y:S05]  /*07b0*/  @P0 EXIT ;  /* 0x000000000000094d */ /* 0x000fea0003800000 */
[C---:B0-----:R-:W-:Y:S01]  /*07c0*/  FSETP.GEU.FTZ.AND P2, PT, |R15|.reuse, 0.5, PT ;  /* 0x3f0000000f00780b */ /* 0x041fe20003f5e200 */
[----:B------:R-:W-:Y:S02]  /*07d0*/  IMAD.MOV.U32 R18, RZ, RZ, RZ ;  /* 0x000000ffff127224 */ /* 0x000fe400078e00ff */
[----:B------:R-:W-:Y:S01]  /*07e0*/  FADD.FTZ R19, -R15, 1 ;  /* 0x3f8000000f137421 */ /* 0x000fe20000010100 */
[----:B------:R-:W-:-:S09]  /*07f0*/  ULDC UR6, c[0x0][0x0] ;  /* 0x0000000000067ab9 */ /* 0x000fd20000000800 */
.L_x_42:
[C---:B------:R-:W-:Y:S01]  /*0800*/  IMAD.SHL.U32 R5, R21.reuse, 0x10, RZ ;  /* 0x0000001015057824 */ /* 0x040fe200078e00ff */
[----:B------:R-:W-:-:S04]  /*0810*/  SHF.L.U64.HI R7, R21, 0x4, R18 ;  /* 0x0000000415077819 */ /* 0x000fc80000010212 */
[-C--:B------:R-:W-:Y:S02]  /*0820*/  IADD3 R4, P1, R12, R5.reuse, RZ ;  /* 0x000000050c047210 */ /* 0x080fe40007f3e0ff */
[----:B------:R-:W-:-:S03]  /*0830*/  IADD3 R16, P0, R2, R5, RZ ;  /* 0x0000000502107210 */ /* 0x000fc60007f1e0ff */
[----:B------:R-:W-:Y:S01]  /*0840*/  IMAD.X R5, R13, 0x1, R7, P1 ;  /* 0x000000010d057824 */ /* 0x000fe200008e0607 */
[----:B------:R-:W-:-:S05]  /*0850*/  IADD3.X R17, R3, R7, RZ, P0, !PT ;  /* 0x0000000703117210 */ /* 0x000fca00007fe4ff */
[----:B------:R-:W2:Y:S04]  /*0860*/  LDG.E.128 R4, desc[UR4][R4.64] ;  /* 0x0000000404047981 */ /* 0x000ea8000c1e1d00 */
[----:B------:R-:W2:Y:S01]  /*0870*/  LDG.E.128 R8, desc[UR4][R16.64] ;  /* 0x0000000410087981 */ /* 0x000ea2000c1e1d00 */
[----:B------:R-:W-:-:S04]  /*0880*/  IADD3 R21, P0, R21, UR6, RZ ;  /* 0x0000000615157c10 */ /* 0x000fc8000ff1e0ff */
[----:B------:R-:W-:Y:S01]  /*0890*/  ISETP.LT.U32.AND P1, PT, R21, 0x4000, PT ;  /* 0x000040001500780c */ /* 0x000fe20003f21070 */
[----:B------:R-:W-:-:S05]  /*08a0*/  IMAD.X R18, RZ, RZ, R18, P0 ;  /* 0x000000ffff127224 */ /* 0x000fca00000e0612 */
[----:B------:R-:W-:Y:S01]  /*08b0*/  ISETP.LT.U32.AND.EX P1, PT, R18, RZ, PT, P1 ;  /* 0x000000ff1200720c */ /* 0x000fe20003f21110 */
[----:B--2---:R-:W-:Y:S01]  /*08c0*/  FADD.FTZ R22, -R9, R5 ;  /* 0x0000000509167221 */ /* 0x004fe20000010100 */
[----:B------:R-:W-:Y:S01]  /*08d0*/  FADD.FTZ R20, -R8, R4 ;  /* 0x0000000408147221 */ /* 0x000fe20000010100 */
[----:B------:R-:W-:Y:S01]  /*08e0*/  FADD.FTZ R23, -R10, R6 ;  /* 0x000000060a177221 */ /* 0x000fe20000010100 */
[----:B------:R-:W-:Y:S01]  /*08f0*/  FADD.FTZ R24, -R11, R7 ;  /* 0x000000070b187221 */ /* 0x000fe20000010100 */
[C---:B------:R-:W-:Y:S01]  /*0900*/  FFMA.FTZ R9, R15.reuse, R22, R9 ;  /* 0x000000160f097223 */ /* 0x040fe20000010009 */
[C---:B------:R-:W-:Y:S01]  /*0910*/  FFMA.FTZ R8, R15.reuse, R20, R8 ;  /* 0x000000140f087223 */ /* 0x040fe20000010008 */
[CC--:B------:R-:W-:Y:S01]  /*0920*/  FFMA.FTZ R10, R15.reuse, R23.reuse, R10 ;  /* 0x000000170f0a7223 */ /* 0x0c0fe2000001000a */
[----:B------:R-:W-:Y:S01]  /*0930*/  FFMA.FTZ R11, R15, R24, R11 ;  /* 0x000000180f0b7223 */ /* 0x000fe2000001000b */
[C---:B------:R-:W-:Y:S01]  /*0940*/  @P2 FFMA.FTZ R9, -R19.reuse, R22, R5 ;  /* 0x0000001613092223 */ /* 0x040fe20000010105 */
[C---:B------:R-:W-:Y:S01]  /*0950*/  @P2 FFMA.FTZ R8, -R19.reuse, R20, R4 ;  /* 0x0000001413082223 */ /* 0x040fe20000010104 */
[C---:B------:R-:W-:Y:S01]  /*0960*/  @P2 FFMA.FTZ R10, -R19.reuse, R23, R6 ;  /* 0x00000017130a2223 */ /* 0x040fe20000010106 */
[----:B------:R-:W-:Y:S01]  /*0970*/  @P2 FFMA.FTZ R11, -R19, R24, R7 ;  /* 0x00000018130b2223 */ /* 0x000fe20000010107 */
[----:B------:R-:W-:-:S04]  /*0980*/  IMAD.SHL.U32 R5, R21, 0x4, RZ ;  /* 0x0000000415057824 */ /* 0x000fc800078e00ff */
[----:B------:R0:W-:Y:S01]  /*0990*/  STG.E.128 desc[UR4][R16.64], R8 ;  /* 0x0000000810007986 */ /* 0x0001e2000c101d04 */
[----:B------:R-:W-:Y:S02]  /*09a0*/  ISETP.GE.U32.AND P0, PT, R5, R0, PT ;  /* 0x000000000500720c */ /* 0x000fe40003f06070 */
[----:B------:R-:W-:-:S04]  /*09b0*/  SHF.L.U64.HI R5, R21, 0x2, R18 ;  /* 0x0000000215057819 */ /* 0x000fc80000010212 */
[----:B------:R-:W-:-:S13]  /*09c0*/  ISETP.GE.AND.EX P0, PT, R5, R14, PT, P0 ;  /* 0x0000000e0500720c */ /* 0x000fda0003f06300 */
[----:B0-----:R-:W-:Y:S05]  /*09d0*/  @!P0 BRA P1, `(.L_x_42) ;  /* 0xfffffffc00888947 */ /* 0x001fea000083ffff */
[----:B------:R-:W-:Y:S05]  /*09e0*/  EXIT ;  /* 0x000000000000794d */ /* 0x000fea0003800000 */
.L_x_43:
        /* <DEDUP_REMOVED lines=9> */
.L_x_228:


//--------------------- .text._ZN2at6native52_GLOBAL__N__ff984223_19_ForeachTernaryOp_cu_5285c63625multi_tensor_apply_kernelINS1_28TensorListScalarListMetadataIdLi2EEENS1_26TernaryOpScalarListFunctorIdLi2ELi2ELi0EEEJNS0_11LerpFunctorIdEEEEEvT_T0_DpT1_ --------------------------
	.section	.text._ZN2at6native52_GLOBAL__N__ff984223_19_ForeachTernaryOp_cu_5285c63625multi_tensor_apply_kernelINS1_28TensorListScalarListMetadataIdLi2EEENS1_26TernaryOpScalarListFunctorIdLi2ELi2ELi0EEEJNS0_11LerpFunctorIdEEEEEvT_T0_DpT1_,"ax",@progbits
	.align	128
.text._ZN2at6native52_GLOBAL__N__ff984223_19_ForeachTernaryOp_cu_5285c63625multi_tensor_apply_kernelINS1_28TensorListScalarListMetadataIdLi2EEENS1_26TernaryOpScalarListFunctorIdLi2ELi2ELi0EEEJNS0_11LerpFunctorIdEEEEEvT_T0_DpT1_:
        .type           _ZN2at6native52_GLOBAL__N__ff984223_19_ForeachTernaryOp_cu_5285c63625multi_tensor_apply_kernelINS1_28TensorListScalarListMetadataIdLi2EEENS1_26TernaryOpScalarListFunctorIdLi2ELi2ELi0EEEJNS0_11LerpFunctorIdEEEEEvT_T0_DpT1_,@function
        .size           _ZN2at6native52_GLOBAL__N__ff984223_19_ForeachTernaryOp_cu_5285c63625multi_tensor_apply_kernelINS1_28TensorListScalarListMetadataIdLi2EEENS1_26TernaryOpScalarListFunctorIdLi2ELi2ELi0EEEJNS0_11LerpFunctorIdEEEEEvT_T0_DpT1_,(.L_x_229 - _ZN2at6native52_GLOBAL__N__ff984223_19_ForeachTernaryOp_cu_5285c63625multi_tensor_apply_kernelINS1_28TensorListScalarListMetadataIdLi2EEENS1_26TernaryOpScalarListFunctorIdLi2ELi2ELi0EEEJNS0_11LerpFunctorIdEEEEEvT_T0_DpT1_)
        .other          _ZN2at6native52_GLOBAL__N__ff984223_19_ForeachTernaryOp_cu_5285c63625multi_tensor_apply_kernelINS1_28TensorListScalarListMetadataIdLi2EEENS1_26TernaryOpScalarListFunctorIdLi2ELi2ELi0EEEJNS0_11LerpFunctorIdEEEEEvT_T0_DpT1_,@"STO_CUDA_ENTRY STV_DEFAULT"
_ZN2at6native52_GLOBAL__N__ff984223_19_ForeachTernaryOp_cu_5285c63625multi_tensor_apply_kernelINS1_28TensorListScalarListMetadataIdLi2EEENS1_26TernaryOpScalarListFunctorIdLi2ELi2ELi0EEEJNS0_11LerpFunctorIdEEEEEvT_T0_DpT1_:
        /* <DEDUP_REMOVED lines=15> */
[----:B------:R-:W-:Y:S02]  /*00f0*/  ULOP3.LUT UR4, UR8, 0x1f, UR6, 0xc8, !UPT ;  /* 0x0000001f08047892 */ /* 0x000fe4000f8ec806 */
[----:B------:R-:W-:Y:S02]  /*0100*/  UIADD3.X UR13, ~UR5, UR11, URZ, UP1, !UPT ;  /* 0x0000000b050d7290 */ /* 0x000fe40008ffe53f */
[----:B------:R-:W-:Y:S01]  /*0110*/  ULOP3.LUT UP0, URZ, UR4, 0x3, UR16, 0xf8, !UPT ;  /* 0x00000003043f7892 */ /* 0x000fe2000f80f810 */
[----:B------:R-:W-:-:S03]  /*0120*/  ULDC.64 UR10, c[0x0][UR12+0x810] ;  /* 0x000204000c0a7abb */ /* 0x000fc60008000a00 */
        /* <DEDUP_REMOVED lines=8> */
[----:B------:R-:W-:Y:S01]  /*01b0*/  ULDC UR12, c[0x0][0x0] ;  /* 0x00000000000c7ab9 */ /* 0x000fe20000000800 */
[----:B------:R-:W-:Y:S01]  /*01c0*/  UMOV UR4, URZ ;  /* 0x0000003f00047c82 */ /* 0x000fe20008000000 */
[----:B------:R-:W-:-:S05]  /*01d0*/  UMOV UR5, URZ ;  /* 0x0000003f00057c82 */ /* 0x000fca0008000000 */
.L_x_45:
[----:B0-----:R-:W-:Y:S02]  /*01e0*/  IADD3 R22, P1, R23, UR4, RZ ;  /* 0x0000000417167c10 */ /* 0x001fe4000ff3e0ff */
[----:B------:R-:W-:Y:S02]  /*01f0*/  CS2R R20, SRZ ;  /* 0x0000000000147805 */ /* 0x000fe4000001ff00 */
[----:B-1----:R-:W-:Y:S02]  /*0200*/  CS2R R18, SRZ ;  /* 0x0000000000127805 */ /* 0x002fe4000001ff00 */
[C---:B------:R-:W-:Y:S01]  /*0210*/  ISETP.GE.U32.AND P0, PT, R22.reuse, 0x10000, PT ;  /* 0x000100001600780c */ /* 0x040fe20003f06070 */
[----:B------:R-:W-:Y:S01]  /*0220*/  IMAD.X R27, RZ, RZ, UR5, P1 ;  /* 0x00000005ff1b7e24 */ /* 0x000fe200088e06ff */
[C---:B------:R-:W-:Y:S01]  /*0230*/  ISETP.LT.U32.AND P1, PT, R22.reuse, UR16, PT ;  /* 0x0000001016007c0c */ /* 0x040fe2000bf21070 */
[C---:B------:R-:W-:Y:S01]  /*0240*/  IMAD.SHL.U32 R10, R22.reuse, 0x8, RZ ;  /* 0x00000008160a7824 */ /* 0x040fe200078e00ff */
[----:B------:R-:W-:-:S02]  /*0250*/  IADD3 R0, P2, R22, UR12, RZ ;  /* 0x0000000c16007c10 */ /* 0x000fc4000ff5e0ff */
[C---:B------:R-:W-:Y:S02]  /*0260*/  ISETP.GE.U32.AND.EX P0, PT, R27.reuse, RZ, PT, P0 ;  /* 0x000000ff1b00720c */ /* 0x040fe40003f06100 */
[--C-:B------:R-:W-:Y:S01]  /*0270*/  SHF.L.U64.HI R4, R22, 0x3, R27.reuse ;  /* 0x0000000316047819 */ /* 0x100fe2000001021b */
[----:B------:R-:W-:Y:S01]  /*0280*/  IMAD.X R5, RZ, RZ, R27, P2 ;  /* 0x000000ffff057224 */ /* 0x000fe200010e061b */
[----:B------:R-:W-:Y:S02]  /*0290*/  ISETP.LT.AND.EX P0, PT, R27, UR13, !P0, P1 ;  /* 0x0000000d1b007c0c */ /* 0x000fe4000c701310 */
[C---:B------:R-:W-:Y:S02]  /*02a0*/  ISETP.GE.U32.AND P1, PT, R0.reuse, 0x10000, PT ;  /* 0x000100000000780c */ /* 0x040fe40003f26070 */
[----:B------:R-:W-:Y:S02]  /*02b0*/  ISETP.LT.U32.AND P2, PT, R0, UR16, PT ;  /* 0x0000001000007c0c */ /* 0x000fe4000bf41070 */
[----:B------:R-:W-:-:S04]  /*02c0*/  ISETP.GE.U32.AND.EX P1, PT, R5, RZ, PT, P1 ;  /* 0x000000ff0500720c */ /* 0x000fc80003f26110 */
[----:B------:R-:W-:-:S03]  /*02d0*/  ISETP.LT.AND.EX P1, PT, R5, UR13, !P1, P2 ;  /* 0x0000000d05007c0c */ /* 0x000fc6000cf21320 */
[C---:B------:R-:W-:Y:S02]  /*02e0*/  @P0 IADD3 R2, P4, R10.reuse, UR8, RZ ;  /* 0x000000080a020c10 */ /* 0x040fe4000ff9e0ff */
[----:B------:R-:W-:Y:S02]  /*02f0*/  IADD3 R10, P3, R10, UR6, RZ ;  /* 0x000000060a0a7c10 */ /* 0x000fe4000ff7e0ff */
[C---:B------:R-:W-:Y:S02]  /*0300*/  @P0 IADD3.X R3, R4.reuse, UR9, RZ, P4, !PT ;  /* 0x0000000904030c10 */ /* 0x040fe4000a7fe4ff */
[----:B------:R-:W-:Y:S01]  /*0310*/  IADD3.X R11, R4, UR7, RZ, P3, !PT ;  /* 0x00000007040b7c10 */ /* 0x000fe20009ffe4ff */
[----:B------:R-:W-:Y:S02]  /*0320*/  IMAD.SHL.U32 R8, R0, 0x8, RZ ;  /* 0x0000000800087824 */ /* 0x000fe400078e00ff */
[----:B------:R0:W2:Y:S04]  /*0330*/  @P0 LDG.E.64 R20, desc[UR14][R2.64] ;  /* 0x0000000e02140981 */ /* 0x0000a8000c1e1b00 */
[----:B------:R-:W2:Y:S01]  /*0340*/  @P0 LDG.E.64 R18, desc[UR14][R10.64] ;  /* 0x0000000e0a120981 */ /* 0x000ea2000c1e1b00 */
[----:B------:R-:W-:-:S02]  /*0350*/  @P1 IADD3 R6, P3, R8, UR8, RZ ;  /* 0x0000000808061c10 */ /* 0x000fc4000ff7e0ff */
[----:B------:R-:W-:Y:S02]  /*0360*/  CS2R R14, SRZ ;  /* 0x00000000000e7805 */ /* 0x000fe4000001ff00 */
[----:B------:R-:W-:Y:S02]  /*0370*/  SHF.L.U64.HI R0, R0, 0x3, R5 ;  /* 0x0000000300007819 */ /* 0x000fe40000010205 */
[----:B------:R-:W-:Y:S02]  /*0380*/  CS2R R16, SRZ ;  /* 0x0000000000107805 */ /* 0x000fe4000001ff00 */
[----:B------:R-:W-:Y:S02]  /*0390*/  IADD3 R8, P2, R8, UR6, RZ ;  /* 0x0000000608087c10 */ /* 0x000fe4000ff5e0ff */
[C---:B------:R-:W-:Y:S02]  /*03a0*/  @P1 IADD3.X R7, R0.reuse, UR9, RZ, P3, !PT ;  /* 0x0000000900071c10 */ /* 0x040fe40009ffe4ff */
[----:B------:R-:W-:-:S03]  /*03b0*/  IADD3.X R9, R0, UR7, RZ, P2, !PT ;  /* 0x0000000700097c10 */ /* 0x000fc600097fe4ff */
[----:B------:R2:W3:Y:S04]  /*03c0*/  @P1 LDG.E.64 R14, desc[UR14][R6.64] ;  /* 0x0000000e060e1981 */ /* 0x0004e8000c1e1b00 */
[----:B------:R-:W3:Y:S01]  /*03d0*/  @P1 LDG.E.64 R16, desc[UR14][R8.64] ;  /* 0x0000000e08101981 */ /* 0x000ee2000c1e1b00 */
[----:B0-----:R-:W-:Y:S02]  /*03e0*/  IMAD.U32 R3, RZ, RZ, UR12 ;  /* 0x0000000cff037e24 */ /* 0x001fe4000f8e00ff */
[----:B------:R-:W-:Y:S02]  /*03f0*/  IMAD.U32 R25, RZ, RZ, UR12 ;  /* 0x0000000cff197e24 */ /* 0x000fe4000f8e00ff */
[----:B------:R-:W-:Y:S01]  /*0400*/  IMAD.U32 R4, RZ, RZ, UR10 ;  /* 0x0000000aff047e24 */ /* 0x000fe2000f8e00ff */
[----:B------:R-:W-:Y:S01]  /*0410*/  LEA R0, P3, R3, R22, 0x1 ;  /* 0x0000001603007211 */ /* 0x000fe200078608ff */
[----:B------:R-:W-:-:S02]  /*0420*/  IMAD R25, R25, 0x3, RZ ;  /* 0x0000000319197824 */ /* 0x000fc400078e02ff */
[----:B------:R-:W-:Y:S01]  /*0430*/  IMAD.U32 R5, RZ, RZ, UR11 ;  /* 0x0000000bff057e24 */ /* 0x000fe2000f8e00ff */
[C---:B------:R-:W-:Y:S01]  /*0440*/  ISETP.GE.U32.AND P2, PT, R0.reuse, 0x10000, PT ;  /* 0x000100000000780c */ /* 0x040fe20003f46070 */
[----:B------:R-:W-:Y:S01]  /*0450*/  IMAD.X R13, RZ, RZ, R27, P3 ;  /* 0x000000ffff0d7224 */ /* 0x000fe200018e061b */
[----:B------:R-:W-:Y:S01]  /*0460*/  ISETP.LT.U32.AND P3, PT, R0, UR16, PT ;  /* 0x0000001000007c0c */ /* 0x000fe2000bf61070 */
[----:B------:R-:W-:Y:S02]  /*0470*/  IMAD.U32 R2, RZ, RZ, UR10 ;  /* 0x0000000aff027e24 */ /* 0x000fe4000f8e00ff */
[----:B------:R-:W-:Y:S01]  /*0480*/  IMAD.U32 R3, RZ, RZ, UR11 ;  /* 0x0000000bff037e24 */ /* 0x000fe2000f8e00ff */
[----:B------:R-:W-:Y:S01]  /*0490*/  ISETP.GE.U32.AND.EX P2, PT, R13, RZ, PT, P2 ;  /* 0x000000ff0d00720c */ /* 0x000fe20003f46120 */
[----:B------:R-:W-:-:S03]  /*04a0*/  DADD R4, -R4, 1 ;  /* 0x3ff0000004047429 */ /* 0x000fc60000000100 */
[----:B------:R-:W-:Y:S01]  /*04b0*/  ISETP.LT.AND.EX P2, PT, R13, UR13, !P2, P3 ;  /* 0x0000000d0d007c0c */ /* 0x000fe2000d741330 */
[----:B------:R-:W-:Y:S01]  /*04c0*/  DSETP.GEU.AND P5, PT, |R2|, 0.5, PT ;  /* 0x3fe000000200742a */ /* 0x000fe20003fae200 */
[----:B------:R-:W-:Y:S01]  /*04d0*/  IADD3 R22, P3, R25, R22, RZ ;  /* 0x0000001619167210 */ /* 0x000fe20007f7e0ff */
[C---:B------:R-:W-:Y:S01]  /*04e0*/  IMAD.SHL.U32 R2, R0.reuse, 0x8, RZ ;  /* 0x0000000800027824 */ /* 0x040fe200078e00ff */
[----:B------:R-:W-:Y:S02]  /*04f0*/  SHF.L.U64.HI R3, R0, 0x3, R13 ;  /* 0x0000000300037819 */ /* 0x000fe4000001020d */
[C---:B------:R-:W-:Y:S01]  /*0500*/  ISETP.GE.U32.AND P4, PT, R22.reuse, 0x10000, PT ;  /* 0x000100001600780c */ /* 0x040fe20003f86070 */
[----:B------:R-:W-:Y:S01]  /*0510*/  IMAD.X R27, RZ, RZ, R27, P3 ;  /* 0x000000ffff1b7224 */ /* 0x000fe200018e061b */
[----:B------:R-:W-:-:S04]  /*0520*/  ISETP.LT.U32.AND P3, PT, R22, UR16, PT ;  /* 0x0000001016007c0c */ /* 0x000fc8000bf61070 */
[C---:B------:R-:W-:Y:S02]  /*0530*/  ISETP.GE.U32.AND.EX P4, PT, R27.reuse, RZ, PT, P4 ;  /* 0x000000ff1b00720c */ /* 0x040fe40003f86140 */
[C---:B------:R-:W-:Y:S02]  /*0540*/  @P2 IADD3 R24, P6, R2.reuse, UR8, RZ ;  /* 0x0000000802182c10 */ /* 0x040fe4000ffde0ff */
[----:B------:R-:W-:Y:S02]  /*0550*/  ISETP.LT.AND.EX P3, PT, R27, UR13, !P4, P3 ;  /* 0x0000000d1b007c0c */ /* 0x000fe4000e761330 */
[C---:B------:R-:W-:Y:S02]  /*0560*/  @P2 IADD3.X R25, R3.reuse, UR9, RZ, P6, !PT ;  /* 0x0000000903192c10 */ /* 0x040fe4000b7fe4ff */
[----:B------:R-:W-:Y:S02]  /*0570*/  IADD3 R2, P6, R2, UR6, RZ ;  /* 0x0000000602027c10 */ /* 0x000fe4000ffde0ff */
[C---:B------:R-:W-:Y:S01]  /*0580*/  SHF.L.U64.HI R0, R22.reuse, 0x3, R27 ;  /* 0x0000000316007819 */ /* 0x040fe2000001021b */
[----:B------:R-:W-:Y:S01]  /*0590*/  IMAD.SHL.U32 R22, R22, 0x8, RZ ;  /* 0x0000000816167824 */ /* 0x000fe200078e00ff */
[----:B------:R-:W-:-:S02]  /*05a0*/  IADD3.X R3, R3, UR7, RZ, P6, !PT ;  /* 0x0000000703037c10 */ /* 0x000fc4000b7fe4ff */
[----:B------:R-:W-:Y:S02]  /*05b0*/  CS2R R26, SRZ ;  /* 0x00000000001a7805 */ /* 0x000fe4000001ff00 */
[----:B------:R-:W-:Y:S01]  /*05c0*/  CS2R R28, SRZ ;  /* 0x00000000001c7805 */ /* 0x000fe2000001ff00 */
[----:B--2---:R-:W-:-:S08]  /*05d0*/  DADD R6, -R18, R20 ;  /* 0x0000000012067229 */ /* 0x004fd00000000114 */
[C---:B------:R-:W-:Y:S02]  /*05e0*/  DFMA R18, R6.reuse, UR10, R18 ;  /* 0x0000000a06127c2b */ /* 0x040fe40008000012 */
[----:B------:R-:W-:Y:S01]  /*05f0*/  DFMA R20, R6, -R4, R20 ;  /* 0x800000040614722b */ /* 0x000fe20000000014 */
[----:B------:R-:W-:Y:S01]  /*0600*/  CS2R R6, SRZ ;  /* 0x0000000000067805 */ /* 0x000fe2000001ff00 */
[----:B---3--:R-:W-:-:S05]  /*0610*/  DADD R12, -R16, R14 ;  /* 0x00000000100c7229 */ /* 0x008fca000000010e */
[----:B------:R0:W2:Y:S03]  /*0620*/  @P2 LDG.E.64 R6, desc[UR14][R24.64] ;  /* 0x0000000e18062981 */ /* 0x0000a6000c1e1b00 */
[----:B------:R-:W-:Y:S02]  /*0630*/  FSEL R18, R20, R18, P5 ;  /* 0x0000001214127208 */ /* 0x000fe40002800000 */
[----:B------:R-:W-:Y:S02]  /*0640*/  FSEL R19, R21, R19, P5 ;  /* 0x0000001315137208 */ /* 0x000fe40002800000 */
[----:B------:R-:W-:Y:S01]  /*0650*/  CS2R R20, SRZ ;  /* 0x0000000000147805 */ /* 0x000fe2000001ff00 */
[----:B------:R-:W-:Y:S02]  /*0660*/  DFMA R16, R12, UR10, R16 ;  /* 0x0000000a0c107c2b */ /* 0x000fe40008000010 */
[----:B------:R-:W-:Y:S01]  /*0670*/  DFMA R12, -R4, R12, R14 ;  /* 0x0000000c040c722b */ /* 0x000fe2000000010e */
[----:B------:R-:W-:-:S02]  /*0680*/  @P3 IADD3 R14, P4, R22, UR8, RZ ;  /* 0x00000008160e3c10 */ /* 0x000fc4000ff9e0ff */
[----:B------:R-:W2:Y:S01]  /*0690*/  @P2 LDG.E.64 R20, desc[UR14][R2.64] ;  /* 0x0000000e02142981 */ /* 0x000ea2000c1e1b00 */
[----:B0-----:R-:W-:Y:S02]  /*06a0*/  IADD3 R24, P6, R22, UR6, RZ ;  /* 0x0000000616187c10 */ /* 0x001fe4000ffde0ff */
[C---:B------:R-:W-:Y:S02]  /*06b0*/  @P3 IADD3.X R15, R0.reuse, UR9, RZ, P4, !PT ;  /* 0x00000009000f3c10 */ /* 0x040fe4000a7fe4ff */
[----:B------:R-:W-:-:S03]  /*06c0*/  IADD3.X R25, R0, UR7, RZ, P6, !PT ;  /* 0x0000000700197c10 */ /* 0x000fc6000b7fe4ff */
[----:B------:R0:W3:Y:S04]  /*06d0*/  @P3 LDG.E.64 R26, desc[UR14][R14.64] ;  /* 0x0000000e0e1a3981 */ /* 0x0000e8000c1e1b00 */
[----:B------:R-:W3:Y:S01]  /*06e0*/  @P3 LDG.E.64 R28, desc[UR14][R24.64] ;  /* 0x0000000e181c3981 */ /* 0x000ee2000c1e1b00 */
[----:B------:R-:W-:Y:S02]  /*06f0*/  FSEL R12, R12, R16, P5 ;  /* 0x000000100c0c7208 */ /* 0x000fe40002800000 */
[----:B------:R-:W-:Y:S01]  /*0700*/  FSEL R13, R13, R17, P5 ;  /* 0x000000110d0d7208 */ /* 0x000fe20002800000 */
[----:B------:R-:W-:Y:S01]  /*0710*/  UIMAD.WIDE.U32 UR4, UR12, 0x4, UR4 ;  /* 0x000000040c0478a5 */ /* 0x000fe2000f8e0004 */
[----:B------:R1:W-:Y:S03]  /*0720*/  @P0 STG.E.64 desc[UR14][R10.64], R18 ;  /* 0x000000120a000986 */ /* 0x0003e6000c101b0e */
[----:B------:R-:W-:-:S02]  /*0730*/  UISETP.LT.U32.AND UP1, UPT, UR4, UR16, UPT ;  /* 0x000000100400728c */ /* 0x000fc4000bf21070 */
[----:B------:R-:W-:Y:S01]  /*0740*/  UISETP.GE.U32.AND UP0, UPT, UR4, 0x10000, UPT ;  /* 0x000100000400788c */ /* 0x000fe2000bf06070 */
[----:B------:R1:W-:Y:S01]  /*0750*/  @P1 STG.E.64 desc[UR14][R8.64], R12 ;  /* 0x0000000c08001986 */ /* 0x0003e2000c101b0e */
[----:B0-----:R-:W-:Y:S02]  /*0760*/  IMAD.U32 R15, RZ, RZ, UR5 ;  /* 0x00000005ff0f7e24 */ /* 0x001fe4000f8e00ff */
[----:B------:R-:W-:Y:S01]  /*0770*/  UISETP.GE.U32.AND.EX UP0, UPT, UR5, URZ, UPT, UP0 ;  /* 0x0000003f0500728c */ /* 0x000fe2000bf06100 */
[----:B------:R-:W-:-:S04]  /*0780*/  PLOP3.LUT P0, PT, PT, PT, UP1, 0x80, 0x0 ;  /* 0x000000000000781c */ /* 0x000fc80003f0f018 */
[----:B------:R-:W-:Y:S02]  /*0790*/  ISETP.LT.AND.EX P0, PT, R15, UR13, PT, P0 ;  /* 0x0000000d0f007c0c */ /* 0x000fe4000bf01300 */
[----:B------:R-:W-:Y:S01]  /*07a0*/  PLOP3.LUT P1, PT, PT, PT, UP0, 0x80, 0x0 ;  /* 0x000000000000781c */ /* 0x000fe20003f2f008 */
[----:B------:R-:W-:Y:S01]  /*07b0*/  IMAD.U32 R14, RZ, RZ, UR4 ;  /* 0x00000004ff0e7e24 */ /* 0x000fe2000f8e00ff */
[----:B--2---:R-:W-:-:S08]  /*07c0*/  DADD R16, -R20, R6 ;  /* 0x0000000014107229 */ /* 0x004fd00000000106 */
[----:B------:R-:W-:Y:S02]  /*07d0*/  DFMA R20, R16, UR10, R20 ;  /* 0x0000000a10147c2b */ /* 0x000fe40008000014 */
[----:B------:R-:W-:Y:S02]  /*07e0*/  DFMA R6, -R4, R16, R6 ;  /* 0x000000100406722b */ /* 0x000fe40000000106 */
[----:B---3--:R-:W-:-:S08]  /*07f0*/  DADD R16, -R28, R26 ;  /* 0x000000001c107229 */ /* 0x008fd0000000011a */
[----:B------:R-:W-:Y:S02]  /*0800*/  DFMA R4, -R4, R16, R26 ;  /* 0x000000100404722b */ /* 0x000fe4000000011a */
[----:B------:R-:W-:Y:S01]  /*0810*/  DFMA R16, R16, UR10, R28 ;  /* 0x0000000a10107c2b */ /* 0x000fe2000800001c */
[----:B------:R-:W-:Y:S02]  /*0820*/  FSEL R6, R6, R20, P5 ;  /* 0x0000001406067208 */ /* 0x000fe40002800000 */
[----:B------:R-:W-:-:S07]  /*0830*/  FSEL R7, R7, R21, P5 ;  /* 0x0000001507077208 */ /* 0x000fce0002800000 */
[----:B------:R-:W-:Y:S02]  /*0840*/  FSEL R4, R4, R16, P5 ;  /* 0x0000001004047208 */ /* 0x000fe40002800000 */
[----:B------:R-:W-:Y:S01]  /*0850*/  FSEL R5, R5, R17, P5 ;  /* 0x0000001105057208 */ /* 0x000fe20002800000 */
[----:B------:R1:W-:Y:S04]  /*0860*/  @P2 STG.E.64 desc[UR14][R2.64], R6 ;  /* 0x0000000602002986 */ /* 0x0003e8000c101b0e */
[----:B------:R1:W-:Y:S01]  /*0870*/  @P3 STG.E.64 desc[UR14][R24.64], R4 ;  /* 0x0000000418003986 */ /* 0x0003e2000c101b0e */
[----:B------:R-:W-:Y:S05]  /*0880*/  @!P1 BRA P0, `(.L_x_45) ;  /* 0xfffffff800549947 */ /* 0x000fea000003ffff */
[----:B------:R-:W-:Y:S05]  /*0890*/  EXIT ;  /* 0x000000000000794d */ /* 0x000fea0003800000 */
.L_x_44:
        /* <DEDUP_REMOVED lines=11> */
[----:B------:R-:W-:Y:S01]  /*0950*/  DSETP.GEU.AND P2, PT, |R4|, 0.5, PT ;  /* 0x3fe000000400742a */ /* 0x000fe20003f4e200 */
[----:B------:R-:W-:-:S03]  /*0960*/  IMAD.MOV.U32 R0, RZ, RZ, RZ ;  /* 0x000000ffff007224 */ /* 0x000fc600078e00ff */
[----:B------:R-:W-:-:S11]  /*0970*/  DADD R2, -R2, 1 ;  /* 0x3ff0000002027429 */ /* 0x000fd60000000100 */
.L_x_46:
[C---:B------:R-:W-:Y:S01]  /*0980*/  IMAD.SHL.U32 R28, R27.reuse, 0x20, RZ ;  /* 0x000000201b1c7824 */ /* 0x040fe200078e00ff */
[----:B------:R-:W-:-:S04]  /*0990*/  SHF.L.U64.HI R4, R27, 0x5, R0 ;  /* 0x000000051b047819 */ /* 0x000fc80000010200 */
[C---:B------:R-:W-:Y:S02]  /*09a0*/  IADD3 R20, P0, R28.reuse, UR6, RZ ;  /* 0x000000061c147c10 */ /* 0x040fe4000ff1e0ff */
[----:B------:R-:W-:Y:S02]  /*09b0*/  IADD3 R28, P1, R28, UR8, RZ ;  /* 0x000000081c1c7c10 */ /* 0x000fe4000ff3e0ff */
[C---:B------:R-:W-:Y:S02]  /*09c0*/  IADD3.X R21, R4.reuse, UR7, RZ, P0, !PT ;  /* 0x0000000704157c10 */ /* 0x040fe400087fe4ff */
[----:B------:R-:W-:-:S03]  /*09d0*/  IADD3.X R29, R4, UR9, RZ, P1, !PT ;  /* 0x00000009041d7c10 */ /* 0x000fc60008ffe4ff */
[----:B------:R-:W2:Y:S04]  /*09e0*/  LDG.E.128 R16, desc[UR14][R20.64] ;  /* 0x0000000e14107981 */ /* 0x000ea8000c1e1d00 */
[----:B------:R-:W2:Y:S04]  /*09f0*/  LDG.E.128 R12, desc[UR14][R28.64] ;  /* 0x0000000e1c0c7981 */ /* 0x000ea8000c1e1d00 */
[----:B------:R-:W3:Y:S04]  /*0a00*/  LDG.E.128 R4, desc[UR14][R28.64+0x10] ;  /* 0x0000100e1c047981 */ /* 0x000ee8000c1e1d00 */
[----:B------:R-:W3:Y:S01]  /*0a10*/  LDG.E.128 R8, desc[UR14][R20.64+0x10] ;  /* 0x0000100e14087981 */ /* 0x000ee2000c1e1d00 */
[----:B------:R-:W-:-:S04]  /*0a20*/  IADD3 R27, P0, R27, UR4, RZ ;  /* 0x000000041b1b7c10 */ /* 0x000fc8000ff1e0ff */
[----:B------:R-:W-:Y:S01]  /*0a30*/  ISETP.LT.U32.AND P1, PT, R27, 0x4000, PT ;  /* 0x000040001b00780c */ /* 0x000fe20003f21070 */
[----:B------:R-:W-:-:S05]  /*0a40*/  IMAD.X R0, RZ, RZ, R0, P0 ;  /* 0x000000ffff007224 */ /* 0x000fca00000e0600 */
[----:B------:R-:W-:Y:S01]  /*0a50*/  ISETP.LT.U32.AND.EX P1, PT, R0, RZ, PT, P1 ;  /* 0x000000ff0000720c */ /* 0x000fe20003f21110 */
[----:B--2---:R-:W-:Y:S02]  /*0a60*/  DADD R24, -R18, R14 ;  /* 0x0000000012187229 */ /* 0x004fe4000000010e */
[----:B------:R-:W-:-:S06]  /*0a70*/  DADD R22, -R16, R12 ;  /* 0x0000000010167229 */ /* 0x000fcc000000010c */
[----:B------:R-:W-:Y:S02]  /*0a80*/  DFMA R18, R24, UR10, R18 ;  /* 0x0000000a18127c2b */ /* 0x000fe40008000012 */
[----:B------:R-:W-:Y:S02]  /*0a90*/  DFMA R14, -R2, R24, R14 ;  /* 0x00000018020e722b */ /* 0x000fe4000000010e */
[----:B------:R-:W-:Y:S02]  /*0aa0*/  DFMA R16, R22, UR10, R16 ;  /* 0x0000000a16107c2b */ /* 0x000fe40008000010 */
[----:B------:R-:W-:Y:S02]  /*0ab0*/  DFMA R12, -R2, R22, R12 ;  /* 0x00000016020c722b */ /* 0x000fe4000000010c */
[----:B---3--:R-:W-:Y:S02]  /*0ac0*/  DADD R24, -R8, R4 ;  /* 0x0000000008187229 */ /* 0x008fe40000000104 */
[----:B------:R-:W-:-:S02]  /*0ad0*/  DADD R22, -R10, R6 ;  /* 0x000000000a167229 */ /* 0x000fc40000000106 */
[----:B------:R-:W-:Y:S02]  /*0ae0*/  FSEL R14, R14, R18, P2 ;  /* 0x000000120e0e7208 */ /* 0x000fe40001000000 */
[----:B------:R-:W-:Y:S02]  /*0af0*/  FSEL R15, R15, R19, P2 ;  /* 0x000000130f0f7208 */ /* 0x000fe40001000000 */
[----:B------:R-:W-:Y:S01]  /*0b00*/  DFMA R8, R24, UR10, R8 ;  /* 0x0000000a18087c2b */ /* 0x000fe20008000008 */
[----:B------:R-:W-:Y:S01]  /*0b10*/  FSEL R12, R12, R16, P2 ;  /* 0x000000100c0c7208 */ /* 0x000fe20001000000 */
[----:B------:R-:W-:Y:S01]  /*0b20*/  DFMA R4, -R2, R24, R4 ;  /* 0x000000180204722b */ /* 0x000fe20000000104 */
[----:B------:R-:W-:Y:S01]  /*0b30*/  FSEL R13, R13, R17, P2 ;  /* 0x000000110d0d7208 */ /* 0x000fe20001000000 */
[----:B------:R-:W-:Y:S02]  /*0b40*/  DFMA R10, R22, UR10, R10 ;  /* 0x0000000a160a7c2b */ /* 0x000fe4000800000a */
[----:B------:R-:W-:-:S06]  /*0b50*/  DFMA R6, -R2, R22, R6 ;  /* 0x000000160206722b */ /* 0x000fcc0000000106 */
[----:B------:R-:W-:Y:S01]  /*0b60*/  FSEL R8, R4, R8, P2 ;  /* 0x0000000804087208 */ /* 0x000fe20001000000 */
[----:B------:R-:W-:Y:S01]  /*0b70*/  IMAD.MOV.U32 R4, RZ, RZ, R12 ;  /* 0x000000ffff047224 */ /* 0x000fe200078e000c */
[----:B------:R-:W-:Y:S01]  /*0b80*/  FSEL R9, R5, R9, P2 ;  /* 0x0000000905097208 */ /* 0x000fe20001000000 */
[----:B------:R-:W-:Y:S01]  /*0b90*/  IMAD.MOV.U32 R5, RZ, RZ, R13 ;  /* 0x000000ffff057224 */ /* 0x000fe200078e000d */
[----:B------:R-:W-:Y:S01]  /*0ba0*/  FSEL R10, R6, R10, P2 ;  /* 0x0000000a060a7208 */ /* 0x000fe20001000000 */
[----:B------:R-:W-:Y:S01]  /*0bb0*/  IMAD.MOV.U32 R6, RZ, RZ, R14 ;  /* 0x000000ffff067224 */ /* 0x000fe200078e000e */
[----:B------:R-:W-:Y:S01]  /*0bc0*/  FSEL R11, R7, R11, P2 ;  /* 0x0000000b070b7208 */ /* 0x000fe20001000000 */
[----:B------:R-:W-:-:S05]  /*0bd0*/  IMAD.MOV.U32 R7, RZ, RZ, R15 ;  /* 0x000000ffff077224 */ /* 0x000fca00078e000f */
[----:B------:R0:W-:Y:S02]  /*0be0*/  STG.E.128 desc[UR14][R20.64], R4 ;  /* 0x0000000414007986 */ /* 0x0001e4000c101d0e */
[----:B0-----:R-:W-:Y:S02]  /*0bf0*/  IMAD.MOV.U32 R4, RZ, RZ, R8 ;  /* 0x000000ffff047224 */ /* 0x001fe400078e0008 */
[----:B------:R-:W-:Y:S02]  /*0c00*/  IMAD.MOV.U32 R5, RZ, RZ, R9 ;  /* 0x000000ffff057224 */ /* 0x000fe400078e0009 */
[----:B------:R-:W-:Y:S02]  /*0c10*/  IMAD.MOV.U32 R6, RZ, RZ, R10 ;  /* 0x000000ffff067224 */ /* 0x000fe400078e000a */
[----:B------:R-:W-:Y:S02]  /*0c20*/  IMAD.MOV.U32 R7, RZ, RZ, R11 ;  /* 0x000000ffff077224 */ /* 0x000fe400078e000b */
[----:B------:R-:W-:-:S03]  /*0c30*/  IMAD.SHL.U32 R8, R27, 0x4, RZ ;  /* 0x000000041b087824 */ /* 0x000fc600078e00ff */
[----:B------:R0:W-:Y:S02]  /*0c40*/  STG.E.128 desc[UR14][R20.64+0x10], R4 ;  /* 0x0000100414007986 */ /* 0x0001e4000c101d0e */
[----:B------:R-:W-:Y:S02]  /*0c50*/  ISETP.GE.U32.AND P0, PT, R8, UR16, PT ;  /* 0x0000001008007c0c */ /* 0x000fe4000bf06070 */
[----:B------:R-:W-:-:S04]  /*0c60*/  SHF.L.U64.HI R8, R27, 0x2, R0 ;  /* 0x000000021b087819 */ /* 0x000fc80000010200 */
[----:B------:R-:W-:-:S13]  /*0c70*/  ISETP.GE.AND.EX P0, PT, R8, UR13, PT, P0 ;  /* 0x0000000d08007c0c */ /* 0x000fda000bf06300 */
[----:B0-----:R-:W-:Y:S05]  /*0c80*/  @!P0 BRA P1, `(.L_x_46) ;  /* 0xfffffffc003c8947 */ /* 0x001fea000083ffff */
[----:B------:R-:W-:Y:S05]  /*0c90*/  EXIT ;  /* 0x000000000000794d */ /* 0x000fea0003800000 */
.L_x_47:
        /* <DEDUP_REMOVED lines=14> */
.L_x_229:


//--------------------- .text._ZN2at6native52_GLOBAL__N__ff984223_19_ForeachTernaryOp_cu_5285c63625multi_tensor_apply_kernelINS1_28TensorListScalarListMetadataIfLi3EEENS1_26TernaryOpScalarListFunctorIN3c108BFloat16ELi3ELi2ELi2EEEJNS0_11LerpFunctorIfEEEEEvT_T0_DpT1_ --------------------------
	.section	.text._ZN2at6native52_GLOBAL__N__ff984223_19_ForeachTernaryOp_cu_5285c63625multi_tensor_apply_kernelINS1_28TensorListScalarListMetadataIfLi3EEENS1_26TernaryOpScalarListFunctorIN3c108BFloat16ELi3ELi2ELi2EEEJNS0_11LerpFunctorIfEEEEEvT_T0_DpT1_,"ax",@progbits
	.align	128
.text._ZN2at6native52_GLOBAL__N__ff984223_19_ForeachTernaryOp_cu_5285c63625multi_tensor_apply_kernelINS1_28TensorListScalarListMetadataIfLi3EEENS1_26TernaryOpScalarListFunctorIN3c108BFloat16ELi3ELi2ELi2EEEJNS0_11LerpFunctorIfEEEEEvT_T0_DpT1_:
        .type           _ZN2at6native52_GLOBAL__N__ff984223_19_ForeachTernaryOp_cu_5285c63625multi_tensor_apply_kernelINS1_28TensorListScalarListMetadataIfLi3EEENS1_26TernaryOpScalarListFunctorIN3c108BFloat16ELi3ELi2ELi2EEEJNS0_11LerpFunctorIfEEEEEvT_T0_DpT1_,@function
        .size           _ZN2at6native52_GLOBAL__N__ff984223_19_ForeachTernaryOp_cu_5285c63625multi_tensor_apply_kernelINS1_28TensorListScalarListMetadataIfLi3EEENS1_26TernaryOpScalarListFunctorIN3c108BFloat16ELi3ELi2ELi2EEEJNS0_11LerpFunctorIfEEEEEvT_T0_DpT1_,(.L_x_230 - _ZN2at6native52_GLOBAL__N__ff984223_19_ForeachTernaryOp_cu_5285c63625multi_tensor_apply_kernelINS1_28TensorListScalarListMetadataIfLi3EEENS1_26TernaryOpScalarListFunctorIN3c108BFloat16ELi3ELi2ELi2EEEJNS0_11LerpFunctorIfEEEEEvT_T0_DpT1_)
        .other          _ZN2at6native52_GLOBAL__N__ff984223_19_ForeachTernaryOp_cu_5285c63625multi_tensor_apply_kernelINS1_28TensorListScalarListMetadataIfLi3EEENS1_26TernaryOpScalarListFunctorIN3c108BFloat16ELi3ELi2ELi2EEEJNS0_11LerpFunctorIfEEEEEvT_T0_DpT1_,@"STO_CUDA_ENTRY STV_DEFAULT"
_ZN2at6native52_GLOBAL__N__ff984223_19_ForeachTernaryOp_cu_5285c63625multi_tensor_apply_kernelINS1_28TensorListScalarListMetadataIfLi3EEENS1_26TernaryOpScalarListFunctorIN3c108BFloat16ELi3ELi2ELi2EEEJNS0_11LerpFunctorIfEEEEEvT_T0_DpT1_:
[----:B------:R-:W-:Y:S08]  /*0000*/  LDC R1, c[0x0][0x28] ;  /* 0x00000a00ff017b82 */ /* 0x000ff00000000800 */
[----:B------:R-:W0:Y:S01]  /*0010*/  S2UR UR14, SR_CTAID.X ;  /* 0x00000000000e79c3 */ /* 0x000e220000002500 */
[----:B------:R-:W-:Y:S02]  /*0020*/  UMOV UR4, 0x800 ;  /* 0x0000080000047882 */ /* 0x000fe40000000000 */
[----:B0-----:R-:W-:-:S03]  /*0030*/  ULEA UR4, UR14, UR4, 0x2 ;  /* 0x000000040e047291 */ /* 0x001fc6000f8e103f */
[----:B------:R-:W-:Y:S02]  /*0040*/  ULDC.U8 UR14, c[0x0][UR14+0x8d0] ;  /* 0x000234000e0e7abb */ /* 0x000fe40008000000 */
[----:B------:R-:W-:-:S07]  /*0050*/  USHF.L.U32 UR12, UR14, 0x3, URZ ;  /* 0x000000030e0c7899 */ /* 0x000fce000800063f */
[----:B------:R-:W-:Y:S02]  /*0060*/  ULDC UR15, c[0x0][UR4+0x210] ;  /* 0x00008400040f7abb */ /* 0x000fe40008000800 */
[----:B------:R-:W-:-:S03]  /*0070*/  UIMAD.WIDE UR4, UR15, 0x10000, URZ ;  /* 0x000100000f0478a5 */ /* 0x000fc6000f8e023f */
[----:B------:R-:W-:Y:S01]  /*0080*/  ULDC.64 UR6, c[0x0][UR12+0x210] ;  /* 0x000084000c067abb */ /* 0x000fe20008000a00 */
[----:B------:R-:W-:Y:S01]  /*0090*/  ULDC.64 UR8, c[0x0][UR12+0x390] ;  /* 0x0000e4000c087abb */ /* 0x000fe20008000a00 */
[----:B------:R-:W-:Y:S01]  /*00a0*/  ULDC.64 UR10, c[0x0][UR12+0x510] ;  /* 0x000144000c0a7abb */ /* 0x000fe20008000a00 */
[----:B------:R-:W-:Y:S01]  /*00b0*/  ULDC.64 UR12, c[0x0][UR12+0x690] ;  /* 0x0001a4000c0c7abb */ /* 0x000fe20008000a00 */
[----:B------:R-:W-:Y:S02]  /*00c0*/  UIMAD.WIDE UR6, UR15, 0x20000, UR6 ;  /* 0x000200000f0678a5 */ /* 0x000fe4000f8e0206 */
[----:B------:R-:W-:Y:S02]  /*00d0*/  UIMAD.WIDE UR8, UR15, 0x20000, UR8 ;  /* 0x000200000f0878a5 */ /* 0x000fe4000f8e0208 */
[----:B------:R-:W-:Y:S02]  /*00e0*/  UIMAD.WIDE UR10, UR15, 0x20000, UR10 ;  /* 0x000200000f0a78a5 */ /* 0x000fe4000f8e020a */
[----:B------:R-:W-:-:S02]  /*00f0*/  UIADD3 UR15, UP1, -UR4, UR12, URZ ;  /* 0x0000000c040f7290 */ /* 0x000fc4000ff3e13f */
[----:B------:R-:W-:Y:S02]  /*0100*/  ULOP3.LUT UR12, UR10, UR8, UR6, 0xfe, !UPT ;  /* 0x000000080a0c7292 */ /* 0x000fe4000f8efe06 */
[----:B------:R-:W-:-:S04]  /*0110*/  ULOP3.LUT UR4, UR15, 0x3, URZ, 0xc0, !UPT ;  /* 0x000000030f047892 */ /* 0x000fc8000f8ec03f */
[----:B------:R-:W-:-:S03]  /*0120*/  ULOP3.LUT UP0, URZ, UR4, 0x7, UR12, 0xf8, !UPT ;  /* 0x00000007043f7892 */ /* 0x000fc6000f80f80c */
[----:B------:R-:W-:Y:S01]  /*0130*/  UMOV UR4, 0x600 ;  /* 0x0000060000047882 */ /* 0x000fe20000000000 */
[----:B------:R-:W-:Y:S02]  /*0140*/  ULOP3.LUT UP0, URZ, URZ, URZ, URZ, 0xfc, UP0 ;  /* 0x0000003f3f3f7292 */ /* 0x000fe4000800fc3f */
[----:B------:R-:W-:Y:S02]  /*0150*/  ULEA UR14, UR14, UR4, 0x2 ;  /* 0x000000040e0e7291 */ /* 0x000fe4000f8e103f */
[----:B------:R-:W-:Y:S02]  /*0160*/  UIADD3.X UR4, ~UR5, UR13, URZ, UP1, !UPT ;  /* 0x0000000d05047290 */ /* 0x000fe40008ffe53f */
[----:B------:R-:W-:Y:S01]  /*0170*/  PLOP3.LUT P0, PT, PT, PT, UP0, 0x80, 0x0 ;  /* 0x000000000000781c */ /* 0x000fe20003f0f008 */
[----:B------:R-:W-:-:S07]  /*0180*/  ULDC.64 UR12, c[0x0][0x208] ;  /* 0x00008200000c7ab9 */ /* 0x000fce0000000a00 */
[----:B------:R-:W-:-:S05]  /*0190*/  ULDC UR14, c[0x0][UR14+0x210] ;  /* 0x000084000e0e7abb */ /* 0x000fca0008000800 */
[----:B------:R-:W-:Y:S05]  /*01a0*/  @!P0 BRA `(.L_x_48) ;  /* 0x0000000400bc8947 */ /* 0x000fea0003800000 */
[----:B------:R-:W-:-:S04]  /*01b0*/  UISETP.GE.U32.AND UP0, UPT, UR15, 0x1, UPT ;  /* 0x000000010f00788c */ /* 0x000fc8000bf06070 */
[----:B------:R-:W-:-:S06]  /*01c0*/  UISETP.GE.AND.EX UP0, UPT, UR4, URZ, UPT, UP0 ;  /* 0x0000003f0400728c */ /* 0x000fcc000bf06300 */
[----:B------:R-:W-:-:S13]  /*01d0*/  PLOP3.LUT P0, PT, PT, PT, UP0, 0x80, 0x0 ;  /* 0x000000000000781c */ /* 0x000fda0003f0f008 */
[----:B------:R-:W-:Y:S05]  /*01e0*/  @!P0 EXIT ;  /* 0x000000000000894d */ /* 0x000fea0003800000 */
[----:B------:R-:W0:Y:S01]  /*01f0*/  S2R R0, SR_TID.X ;  /* 0x0000000000007919 */ /* 0x000e220000002100 */
[----:B------:R-:W1:Y:S01]  /*0200*/  LDC R2, c[0x0][RZ] ;  /* 0x00000000ff027b82 */ /* 0x000e620000000800 */
[----:B------:R-:W-:-:S07]  /*0210*/  CS2R R4, SRZ ;  /* 0x0000000000047805 */ /* 0x000fce000001ff00 */
.L_x_49:
[----:B0-----:R-:W-:Y:S01]  /*0220*/  IADD3 R8, P1, R0, R4, RZ ;  /* 0x0000000400087210 */ /* 0x001fe20007f3e0ff */
[----:B-1----:R-:W-:Y:S01]  /*0230*/  IMAD R3, R2, 0x3, RZ ;  /* 0x0000000302037824 */ /* 0x002fe200078e02ff */
[----:B------:R-:W-:Y:S02]  /*0240*/  PRMT R10, RZ, 0x7610, R10 ;  /* 0x00007610ff0a7816 */ /* 0x000fe4000000000a */
[C---:B------:R-:W-:Y:S01]  /*0250*/  ISETP.GE.U32.AND P0, PT, R8.reuse, 0x10000, PT ;  /* 0x000100000800780c */ /* 0x040fe20003f06070 */
[----:B------:R-:W-:Y:S01]  /*0260*/  IMAD.X R7, RZ, RZ, R5, P1 ;  /* 0x000000ffff077224 */ /* 0x000fe200008e0605 */
[----:B------:R-:W-:Y:S02]  /*0270*/  ISETP.LT.U32.AND P1, PT, R8, UR15, PT ;  /* 0x0000000f08007c0c */ /* 0x000fe4000bf21070 */
[----:B------:R-:W-:Y:S02]  /*0280*/  IADD3 R19, P2, R2, R8, RZ ;  /* 0x0000000802137210 */ /* 0x000fe40007f5e0ff */
[----:B------:R-:W-:-:S02]  /*0290*/  ISETP.GE.U32.AND.EX P0, PT, R7, RZ, PT, P0 ;  /* 0x000000ff0700720c */ /* 0x000fc40003f06100 */
[----:B------:R-:W-:Y:S01]  /*02a0*/  LEA R24, P4, R2, R8, 0x1 ;  /* 0x0000000802187211 */ /* 0x000fe200078808ff */
[--C-:B------:R-:W-:Y:S01]  /*02b0*/  IMAD.X R6, RZ, RZ, R7.reuse, P2 ;  /* 0x000000ffff067224 */ /* 0x100fe200010e0607 */
[----:B------:R-:W-:Y:S02]  /*02c0*/  ISETP.LT.AND.EX P0, PT, R7, UR4, !P0, P1 ;  /* 0x0000000407007c0c */ /* 0x000fe4000c701310 */
[C---:B------:R-:W-:Y:S01]  /*02d0*/  ISETP.GE.U32.AND P1, PT, R19.reuse, 0x10000, PT ;  /* 0x000100001300780c */ /* 0x040fe20003f26070 */
[----:B------:R-:W-:Y:S01]  /*02e0*/  IMAD.X R11, RZ, RZ, R7, P4 ;  /* 0x000000ffff0b7224 */ /* 0x000fe200020e0607 */
[----:B------:R-:W-:Y:S02]  /*02f0*/  ISETP.LT.U32.AND P3, PT, R19, UR15, PT ;  /* 0x0000000f13007c0c */ /* 0x000fe4000bf61070 */
[----:B------:R-:W-:Y:S02]  /*0300*/  ISETP.GE.U32.AND.EX P1, PT, R6, RZ, PT, P1 ;  /* 0x000000ff0600720c */ /* 0x000fe40003f26110 */
[----:B------:R-:W-:-:S02]  /*0310*/  ISETP.GE.U32.AND P2, PT, R24, 0x10000, PT ;  /* 0x000100001800780c */ /* 0x000fc40003f46070 */
[----:B------:R-:W-:Y:S02]  /*0320*/  ISETP.LT.AND.EX P1, PT, R6, UR4, !P1, P3 ;  /* 0x0000000406007c0c */ /* 0x000fe4000cf21330 */
[----:B------:R-:W-:Y:S02]  /*0330*/  ISETP.LT.U32.AND P3, PT, R24, UR15, PT ;  /* 0x0000000f18007c0c */ /* 0x000fe4000bf61070 */
[C---:B------:R-:W-:Y:S02]  /*0340*/  @P0 LEA R12, P5, R8.reuse, UR8, 0x1 ;  /* 0x00000008080c0c11 */ /* 0x040fe4000f8a08ff */
[----:B------:R-:W-:Y:S02]  /*0350*/  ISETP.GE.U32.AND.EX P2, PT, R11, RZ, PT, P2 ;  /* 0x000000ff0b00720c */ /* 0x000fe40003f46120 */
[C---:B------:R-:W-:Y:S02]  /*0360*/  @P0 LEA.HI.X R13, R8.reuse, UR9, R7, 0x1, P5 ;  /* 0x00000009080d0c11 */ /* 0x040fe4000a8f0c07 */
[----:B------:R-:W-:-:S02]  /*0370*/  @P0 LEA R16, P4, R8, UR6, 0x1 ;  /* 0x0000000608100c11 */ /* 0x000fc4000f8808ff */
[----:B------:R-:W-:Y:S01]  /*0380*/  IADD3 R18, P5, R3, R8, RZ ;  /* 0x0000000803127210 */ /* 0x000fe20007fbe0ff */
[----:B------:R0:W2:Y:S01]  /*0390*/  @P0 LDG.E.U16 R10, desc[UR12][R12.64] ;  /* 0x0000000c0c0a0981 */ /* 0x0000a2000c1e1500 */
[----:B------:R-:W-:Y:S02]  /*03a0*/  ISETP.LT.AND.EX P2, PT, R11, UR4, !P2, P3 ;  /* 0x000000040b007c0c */ /* 0x000fe4000d741330 */
[--C-:B------:R-:W-:Y:S01]  /*03b0*/  @P0 LEA.HI.X R17, R8, UR7, R7.reuse, 0x1, P4 ;  /* 0x0000000708110c11 */ /* 0x100fe2000a0f0c07 */
[----:B------:R-:W-:Y:S01]  /*03c0*/  IMAD.X R9, RZ, RZ, R7, P5 ;  /* 0x000000ffff097224 */ /* 0x000fe200028e0607 */
[C---:B------:R-:W-:Y:S02]  /*03d0*/  @P1 LEA R14, P4, R19.reuse, UR6, 0x1 ;  /* 0x00000006130e1c11 */ /* 0x040fe4000f8808ff */
[----:B------:R-:W-:Y:S02]  /*03e0*/  ISETP.GE.U32.AND P3, PT, R18, 0x10000, PT ;  /* 0x000100001200780c */ /* 0x000fe40003f66070 */
[----:B------:R-:W-:-:S02]  /*03f0*/  @P1 LEA.HI.X R15, R19, UR7, R6, 0x1, P4 ;  /* 0x00000007130f1c11 */ /* 0x000fc4000a0f0c06 */
[----:B------:R-:W-:Y:S02]  /*0400*/  ISETP.LT.U32.AND P4, PT, R18, UR15, PT ;  /* 0x0000000f12007c0c */ /* 0x000fe4000bf81070 */
[C---:B------:R-:W-:Y:S02]  /*0410*/  ISETP.GE.U32.AND.EX P3, PT, R9.reuse, RZ, PT, P3 ;  /* 0x000000ff0900720c */ /* 0x040fe40003f66130 */
[C---:B------:R-:W-:Y:S02]  /*0420*/  @P2 LEA R22, P5, R24.reuse, UR6, 0x1 ;  /* 0x0000000618162c11 */ /* 0x040fe4000f8a08ff */
[----:B------:R-:W-:Y:S02]  /*0430*/  ISETP.LT.AND.EX P3, PT, R9, UR4, !P3, P4 ;  /* 0x0000000409007c0c */ /* 0x000fe4000df61340 */
[----:B------:R-:W-:Y:S02]  /*0440*/  @P2 LEA.HI.X R23, R24, UR7, R11, 0x1, P5 ;  /* 0x0000000718172c11 */ /* 0x000fe4000a8f0c0b */
[----:B------:R-:W-:-:S02]  /*0450*/  PRMT R25, RZ, 0x7610, R25 ;  /* 0x00007610ff197816 */ /* 0x000fc40000000019 */
[----:B------:R-:W-:Y:S02]  /*0460*/  PRMT R3, RZ, 0x7610, R3 ;  /* 0x00007610ff037816 */ /* 0x000fe40000000003 */
[C---:B0-----:R-:W-:Y:S02]  /*0470*/  @P2 LEA R12, P5, R24.reuse, UR8, 0x1 ;  /* 0x00000008180c2c11 */ /* 0x041fe4000f8a08ff */
[C---:B------:R-:W-:Y:S01]  /*0480*/  @P1 LEA R20, P4, R19.reuse, UR8, 0x1 ;  /* 0x0000000813141c11 */ /* 0x040fe2000f8808ff */
[----:B------:R0:W3:Y:S01]  /*0490*/  @P0 LDG.E.U16 R25, desc[UR12][R16.64] ;  /* 0x0000000c10190981 */ /* 0x0000e2000c1e1500 */
[----:B------:R-:W-:Y:S02]  /*04a0*/  PRMT R28, RZ, 0x7610, R28 ;  /* 0x00007610ff1c7816 */ /* 0x000fe4000000001c */
[----:B------:R-:W-:Y:S01]  /*04b0*/  @P2 LEA.HI.X R13, R24, UR9, R11, 0x1, P5 ;  /* 0x00000009180d2c11 */ /* 0x000fe2000a8f0c0b */
[----:B------:R1:W4:Y:S01]  /*04c0*/  @P1 LDG.E.U16 R3, desc[UR12][R14.64] ;  /* 0x0000000c0e031981 */ /* 0x000322000c1e1500 */
[----:B------:R-:W-:-:S02]  /*04d0*/  @P1 LEA.HI.X R21, R19, UR9, R6, 0x1, P4 ;  /* 0x0000000913151c11 */ /* 0x000fc4000a0f0c06 */
[----:B------:R-:W-:Y:S01]  /*04e0*/  PRMT R27, RZ, 0x7610, R27 ;  /* 0x00007610ff1b7816 */ /* 0x000fe2000000001b */
[----:B------:R5:W4:Y:S01]  /*04f0*/  @P2 LDG.E.U16 R28, desc[UR12][R12.64] ;  /* 0x0000000c0c1c2981 */ /* 0x000b22000c1e1500 */
[C---:B0-----:R-:W-:Y:S02]  /*0500*/  @P3 LEA R16, P5, R18.reuse, UR8, 0x1 ;  /* 0x0000000812103c11 */ /* 0x041fe4000f8a08ff */
[----:B------:R-:W-:Y:S02]  /*0510*/  PRMT R26, RZ, 0x7610, R26 ;  /* 0x00007610ff1a7816 */ /* 0x000fe4000000001a */
[----:B------:R-:W4:Y:S01]  /*0520*/  @P1 LDG.E.U16 R27, desc[UR12][R20.64] ;  /* 0x0000000c141b1981 */ /* 0x000f22000c1e1500 */
[C---:B-1----:R-:W-:Y:S02]  /*0530*/  @P3 LEA R14, P4, R18.reuse, UR6, 0x1 ;  /* 0x00000006120e3c11 */ /* 0x042fe4000f8808ff */
[----:B------:R-:W-:Y:S02]  /*0540*/  PRMT R29, RZ, 0x7610, R29 ;  /* 0x00007610ff1d7816 */ /* 0x000fe4000000001d */
[----:B-----5:R-:W-:Y:S01]  /*0550*/  PRMT R12, RZ, 0x7610, R12 ;  /* 0x00007610ff0c7816 */ /* 0x020fe2000000000c */
[----:B------:R0:W5:Y:S01]  /*0560*/  @P2 LDG.E.U16 R26, desc[UR12][R22.64] ;  /* 0x0000000c161a2981 */ /* 0x000162000c1e1500 */
[----:B------:R-:W-:-:S02]  /*0570*/  @P3 LEA.HI.X R15, R18, UR7, R9, 0x1, P4 ;  /* 0x00000007120f3c11 */ /* 0x000fc4000a0f0c09 */
[----:B------:R-:W-:-:S03]  /*0580*/  @P3 LEA.HI.X R17, R18, UR9, R9, 0x1, P5 ;  /* 0x0000000912113c11 */ /* 0x000fc6000a8f0c09 */
[----:B------:R1:W5:Y:S04]  /*0590*/  @P3 LDG.E.U16 R29, desc[UR12][R14.64] ;  /* 0x0000000c0e1d3981 */ /* 0x000368000c1e1500 */
[----:B------:R-:W5:Y:S01]  /*05a0*/  @P3 LDG.E.U16 R12, desc[UR12][R16.64] ;  /* 0x0000000c100c3981 */ /* 0x000f62000c1e1500 */
[----:B0-----:R-:W-:Y:S01]  /*05b0*/  IMAD.U32 R23, RZ, RZ, UR14 ;  /* 0x0000000eff177e24 */ /* 0x001fe2000f8e00ff */
[----:B------:R-:W-:Y:S01]  /*05c0*/  @P0 LEA R20, P5, R8, UR10, 0x1 ;  /* 0x0000000a08140c11 */ /* 0x000fe2000f8a08ff */
[----:B------:R-:W-:-:S03]  /*05d0*/  IMAD.U32 R13, RZ, RZ, UR14 ;  /* 0x0000000eff0d7e24 */ /* 0x000fc6000f8e00ff */
[----:B------:R-:W-:Y:S02]  /*05e0*/  FSETP.GEU.FTZ.AND P4, PT, |R23|, 0.5, PT ;  /* 0x3f0000001700780b */ /* 0x000fe40003f9e200 */
[----:B------:R-:W-:Y:S01]  /*05f0*/  @P0 LEA.HI.X R21, R8, UR11, R7, 0x1, P5 ;  /* 0x0000000b08150c11 */ /* 0x000fe2000a8f0c07 */
[----:B------:R-:W-:Y:S01]  /*0600*/  FADD.FTZ R8, -R13, 1 ;  /* 0x3f8000000d087421 */ /* 0x000fe20000010100 */
[----:B------:R-:W-:-:S04]  /*0610*/  @P1 LEA R22, P6, R19, UR10, 0x1 ;  /* 0x0000000a13161c11 */ /* 0x000fc8000f8c08ff */
[----:B------:R-:W-:Y:S02]  /*0620*/  @P1 LEA.HI.X R23, R19, UR11, R6, 0x1, P6 ;  /* 0x0000000b13171c11 */ /* 0x000fe4000b0f0c06 */
[----:B------:R-:W-:-:S04]  /*0630*/  @P2 LEA R6, P5, R24, UR10, 0x1 ;  /* 0x0000000a18062c11 */ /* 0x000fc8000f8a08ff */
[----:B------:R-:W-:Y:S01]  /*0640*/  @P2 LEA.HI.X R7, R24, UR11, R11, 0x1, P5 ;  /* 0x0000000b18072c11 */ /* 0x000fe2000a8f0c0b */
[----:B------:R-:W-:-:S04]  /*0650*/  IMAD.WIDE.U32 R4, R2, 0x4, R4 ;  /* 0x0000000402047825 */ /* 0x000fc800078e0004 */
[----:B--2---:R-:W-:Y:S02]  /*0660*/  IMAD.U32 R10, R10, 0x10000, RZ ;  /* 0x000100000a0a7824 */ /* 0x004fe400078e00ff */
[----:B---3--:R-:W-:Y:S02]  /*0670*/  IMAD.U32 R25, R25, 0x10000, RZ ;  /* 0x0001000019197824 */ /* 0x008fe400078e00ff */
[----:B----4-:R-:W-:Y:S02]  /*0680*/  IMAD.U32 R3, R3, 0x10000, RZ ;  /* 0x0001000003037824 */ /* 0x010fe400078e00ff */
[----:B-1----:R-:W-:Y:S01]  /*0690*/  FADD.FTZ R15, -R25, R10 ;  /* 0x0000000a190f7221 */ /* 0x002fe20000010100 */
[----:B------:R-:W-:Y:S02]  /*06a0*/  IMAD.U32 R13, R28, 0x10000, RZ ;  /* 0x000100001c0d7824 */ /* 0x000fe400078e00ff */
[----:B------:R-:W-:Y:S02]  /*06b0*/  IMAD.U32 R27, R27, 0x10000, RZ ;  /* 0x000100001b1b7824 */ /* 0x000fe400078e00ff */
[----:B-----5:R-:W-:-:S02]  /*06c0*/  IMAD.U32 R26, R26, 0x10000, RZ ;  /* 0x000100001a1a7824 */ /* 0x020fc400078e00ff */
[----:B------:R-:W-:Y:S01]  /*06d0*/  FADD.FTZ R14, -R3, R27 ;  /* 0x0000001b030e7221 */ /* 0x000fe20000010100 */
[----:B------:R-:W-:Y:S02]  /*06e0*/  IMAD.U32 R29, R29, 0x10000, RZ ;  /* 0x000100001d1d7824 */ /* 0x000fe400078e00ff */
[----:B------:R-:W-:Y:S01]  /*06f0*/  FADD.FTZ R19, -R26, R13 ;  /* 0x0000000d1a137221 */ /* 0x000fe20000010100 */
[----:B------:R-:W-:Y:S02]  /*0700*/  IMAD.U32 R17, R12, 0x10000, RZ ;  /* 0x000100000c117824 */ /* 0x000fe400078e00ff */
[----:B------:R-:W-:Y:S01]  /*0710*/  FFMA.FTZ R25, R15, UR14, R25 ;  /* 0x0000000e0f197c23 */ /* 0x000fe20008010019 */
[----:B------:R-:W-:Y:S01]  /*0720*/  FFMA.FTZ R3, R14, UR14, R3 ;  /* 0x0000000e0e037c23 */ /* 0x000fe20008010003 */
[----:B------:R-:W-:Y:S01]  /*0730*/  FADD.FTZ R12, -R29, R17 ;  /* 0x000000111d0c7221 */ /* 0x000fe20000010100 */
[----:B------:R-:W-:Y:S01]  /*0740*/  @P4 FFMA.FTZ R25, R15, -R8, R10 ;  /* 0x800000080f194223 */ /* 0x000fe2000001000a */
[----:B------:R-:W-:Y:S01]  /*0750*/  FFMA.FTZ R26, R19, UR14, R26 ;  /* 0x0000000e131a7c23 */ /* 0x000fe2000801001a */
[C---:B------:R-:W-:Y:S01]  /*0760*/  @P4 FFMA.FTZ R3, -R8.reuse, R14, R27 ;  /* 0x0000000e08034223 */ /* 0x040fe2000001011b */
[----:B------:R-:W-:Y:S01]  /*0770*/  @P4 FFMA.FTZ R26, -R8, R19, R13 ;  /* 0x00000013081a4223 */ /* 0x000fe2000001010d */
[----:B------:R-:W-:Y:S01]  /*0780*/  FFMA.FTZ R29, R12, UR14, R29 ;  /* 0x0000000e0c1d7c23 */ /* 0x000fe2000801001d */
[----:B------:R-:W-:Y:S01]  /*0790*/  @P4 FFMA.FTZ R29, -R8, R12, R17 ;  /* 0x0000000c081d4223 */ /* 0x000fe20000010111 */
[----:B------:R-:W-:-:S02]  /*07a0*/  @P3 LEA R10, P5, R18, UR10, 0x1 ;  /* 0x0000000a120a3c11 */ /* 0x000fc4000f8a08ff */
[----:B------:R-:W-:Y:S02]  /*07b0*/  F2FP.BF16.F32.PACK_AB R25, RZ, R25 ;  /* 0x00000019ff19723e */ /* 0x000fe400000010ff */
[----:B------:R-:W-:Y:S02]  /*07c0*/  F2FP.BF16.F32.PACK_AB R3, RZ, R3 ;  /* 0x00000003ff03723e */ /* 0x000fe400000010ff */
[----:B------:R-:W-:Y:S02]  /*07d0*/  F2FP.BF16.F32.PACK_AB R26, RZ, R26 ;  /* 0x0000001aff1a723e */ /* 0x000fe400000010ff */
[----:B------:R-:W-:Y:S02]  /*07e0*/  @P3 LEA.HI.X R11, R18, UR11, R9, 0x1, P5 ;  /* 0x0000000b120b3c11 */ /* 0x000fe4000a8f0c09 */
[----:B------:R-:W-:Y:S01]  /*07f0*/  F2FP.BF16.F32.PACK_AB R29, RZ, R29 ;  /* 0x0000001dff1d723e */ /* 0x000fe200000010ff */
[----:B------:R2:W-:Y:S01]  /*0800*/  @P0 STG.E.U16 desc[UR12][R20.64], R25 ;  /* 0x0000001914000986 */ /* 0x0005e2000c10150c */
[----:B------:R-:W-:-:S03]  /*0810*/  ISETP.GE.U32.AND P0, PT, R4, 0x10000, PT ;  /* 0x000100000400780c */ /* 0x000fc60003f06070 */
[----:B------:R2:W-:Y:S01]  /*0820*/  @P1 STG.E.U16 desc[UR12][R22.64], R3 ;  /* 0x0000000316001986 */ /* 0x0005e2000c10150c */
[----:B------:R-:W-:-:S03]  /*0830*/  ISETP.LT.U32.AND P1, PT, R4, UR15, PT ;  /* 0x0000000f04007c0c */ /* 0x000fc6000bf21070 */
[----:B------:R2:W-:Y:S04]  /*0840*/  @P2 STG.E.U16 desc[UR12][R6.64], R26 ;  /* 0x0000001a06002986 */ /* 0x0005e8000c10150c */
[----:B------:R2:W-:Y:S01]  /*0850*/  @P3 STG.E.U16 desc[UR12][R10.64], R29 ;  /* 0x0000001d0a003986 */ /* 0x0005e2000c10150c */
[C---:B------:R-:W-:Y:S02]  /*0860*/  ISETP.GE.U32.AND.EX P0, PT, R5.reuse, RZ, PT, P0 ;  /* 0x000000ff0500720c */ /* 0x040fe40003f06100 */
[----:B------:R-:W-:-:S13]  /*0870*/  ISETP.LT.AND.EX P1, PT, R5, UR4, PT, P1 ;  /* 0x0000000405007c0c */ /* 0x000fda000bf21310 */
[----:B--2---:R-:W-:Y:S05]  /*0880*/  @!P0 BRA P1, `(.L_x_49) ;  /* 0xfffffff800648947 */ /* 0x004fea000083ffff */
[----:B------:R-:W-:Y:S05]  /*0890*/  EXIT ;  /* 0x000000000000794d */ /* 0x000fea0003800000 */
.L_x_48:
        /* <DEDUP_REMOVED lines=8> */
[----:B------:R-:W-:Y:S02]  /*0920*/  IMAD.MOV.U32 R0, RZ, RZ, RZ ;  /* 0x000000ffff007224 */ /* 0x000fe400078e00ff */
[----:B------:R-:W-:-:S07]  /*0930*/  FADD.FTZ R2, -R2, 1 ;  /* 0x3f80000002027421 */ /* 0x000fce0000010100 */
.L_x_50:
[C---:B------:R-:W-:Y:S01]  /*0940*/  IMAD.SHL.U32 R4, R3.reuse, 0x8, RZ ;  /* 0x0000000803047824 */ /* 0x040fe200078e00ff */
[----:B------:R-:W-:-:S04]  /*0950*/  SHF.L.U64.HI R16, R3, 0x3, R0 ;  /* 0x0000000303107819 */ /* 0x000fc80000010200 */
[C---:B------:R-:W-:Y:S02]  /*0960*/  IADD3 R8, P0, R4.reuse, UR6, RZ ;  /* 0x0000000604087c10 */ /* 0x040fe4000ff1e0ff */
[----:B------:R-:W-:Y:S02]  /*0970*/  IADD3 R6, P1, R4, UR8, RZ ;  /* 0x0000000804067c10 */ /* 0x000fe4000ff3e0ff */
[C---:B------:R-:W-:Y:S02]  /*0980*/  IADD3.X R9, R16.reuse, UR7, RZ, P0, !PT ;  /* 0x0000000710097c10 */ /* 0x040fe400087fe4ff */
[----:B------:R-:W-:-:S04]  /*0990*/  IADD3.X R7, R16, UR9, RZ, P1, !PT ;  /* 0x0000000910077c10 */ /* 0x000fc80008ffe4ff */
[----:B------:R-:W2:Y:S04]  /*09a0*/  LDG.E.64 R8, desc[UR12][R8.64] ;  /* 0x0000000c08087981 */ /* 0x000ea8000c1e1b00 */
[----:B------:R-:W3:Y:S01]  /*09b0*/  LDG.E.64 R6, desc[UR12][R6.64] ;  /* 0x0000000c06067981 */ /* 0x000ee2000c1e1b00 */
[----:B------:R-:W-:-:S05]  /*09c0*/  IMAD.U32 R5, RZ, RZ, UR14 ;  /* 0x0000000eff057e24 */ /* 0x000fca000f8e00ff */
[----:B------:R-:W-:Y:S02]  /*09d0*/  FSETP.GEU.FTZ.AND P0, PT, |R5|, 0.5, PT ;  /* 0x3f0000000500780b */ /* 0x000fe40003f1e200 */
[C---:B--2---:R-:W-:Y:S01]  /*09e0*/  PRMT R5, R8.reuse, 0x7632, R5 ;  /* 0x0000763208057816 */ /* 0x044fe20000000005 */
[C---:B------:R-:W-:Y:S01]  /*09f0*/  IMAD.U32 R14, R9.reuse, 0x10000, RZ ;  /* 0x00010000090e7824 */ /* 0x040fe200078e00ff */
[----:B------:R-:W-:Y:S01]  /*0a00*/  PRMT R10, R9, 0x7632, R10 ;  /* 0x00007632090a7816 */ /* 0x000fe2000000000a */
[----:B------:R-:W-:Y:S01]  /*0a10*/  IMAD.U32 R13, R8, 0x10000, RZ ;  /* 0x00010000080d7824 */ /* 0x000fe200078e00ff */
[C---:B---3--:R-:W-:Y:S01]  /*0a20*/  PRMT R11, R6.reuse, 0x7632, R11 ;  /* 0x00007632060b7816 */ /* 0x048fe2000000000b */
[----:B------:R-:W-:Y:S01]  /*0a30*/  IMAD.U32 R15, R6, 0x10000, RZ ;  /* 0x00010000060f7824 */ /* 0x000fe200078e00ff */
[C---:B------:R-:W-:Y:S01]  /*0a40*/  PRMT R12, R7.reuse, 0x7632, R12 ;  /* 0x00007632070c7816 */ /* 0x040fe2000000000c */
[----:B------:R-:W-:Y:S02]  /*0a50*/  IMAD.U32 R9, R7, 0x10000, RZ ;  /* 0x0001000007097824 */ /* 0x000fe400078e00ff */
[----:B------:R-:W-:-:S02]  /*0a60*/  IMAD.U32 R5, R5, 0x10000, RZ ;  /* 0x0001000005057824 */ /* 0x000fc400078e00ff */
[----:B------:R-:W-:Y:S01]  /*0a70*/  FADD.FTZ R6, -R13, R15 ;  /* 0x0000000f0d067221 */ /* 0x000fe20000010100 */
[----:B------:R-:W-:Y:S02]  /*0a80*/  IMAD.U32 R17, R10, 0x10000, RZ ;  /* 0x000100000a117824 */ /* 0x000fe400078e00ff */
[----:B------:R-:W-:Y:S01]  /*0a90*/  FADD.FTZ R7, -R14, R9 ;  /* 0x000000090e077221 */ /* 0x000fe20000010100 */
[----:B------:R-:W-:Y:S02]  /*0aa0*/  IMAD.U32 R11, R11, 0x10000, RZ ;  /* 0x000100000b0b7824 */ /* 0x000fe400078e00ff */
[----:B------:R-:W-:Y:S01]  /*0ab0*/  FFMA.FTZ R13, R6, UR14, R13 ;  /* 0x0000000e060d7c23 */ /* 0x000fe2000801000d */
[----:B------:R-:W-:Y:S02]  /*0ac0*/  IMAD.U32 R12, R12, 0x10000, RZ ;  /* 0x000100000c0c7824 */ /* 0x000fe400078e00ff */
[----:B------:R-:W-:Y:S01]  /*0ad0*/  FFMA.FTZ R14, R7, UR14, R14 ;  /* 0x0000000e070e7c23 */ /* 0x000fe2000801000e */
[----:B------:R-:W-:Y:S01]  /*0ae0*/  FADD.FTZ R8, -R5, R11 ;  /* 0x0000000b05087221 */ /* 0x000fe20000010100 */
[C---:B------:R-:W-:Y:S01]  /*0af0*/  @P0 FFMA.FTZ R13, -R2.reuse, R6, R15 ;  /* 0x00000006020d0223 */ /* 0x040fe2000001010f */
[--C-:B------:R-:W-:Y:S01]  /*0b00*/  FADD.FTZ R19, -R17, R12.reuse ;  /* 0x0000000c11137221 */ /* 0x100fe20000010100 */
[----:B------:R-:W-:Y:S01]  /*0b10*/  @P0 FFMA.FTZ R14, -R2, R7, R9 ;  /* 0x00000007020e0223 */ /* 0x000fe20000010109 */
[----:B------:R-:W-:Y:S01]  /*0b20*/  FFMA.FTZ R10, R8, UR14, R5 ;  /* 0x0000000e080a7c23 */ /* 0x000fe20008010005 */
[C---:B------:R-:W-:Y:S01]  /*0b30*/  @P0 FFMA.FTZ R10, -R2.reuse, R8, R11 ;  /* 0x00000008020a0223 */ /* 0x040fe2000001010b */
[----:B------:R-:W-:Y:S01]  /*0b40*/  FFMA.FTZ R17, R19, UR14, R17 ;  /* 0x0000000e13117c23 */ /* 0x000fe20008010011 */
[----:B------:R-:W-:Y:S01]  /*0b50*/  @P0 FFMA.FTZ R17, -R2, R19, R12 ;  /* 0x0000001302110223 */ /* 0x000fe2000001010c */
[----:B------:R-:W-:-:S02]  /*0b60*/  IADD3 R4, P0, R4, UR10, RZ ;  /* 0x0000000a04047c10 */ /* 0x000fc4000ff1e0ff */
[----:B------:R-:W-:Y:S02]  /*0b70*/  F2FP.BF16.F32.PACK_AB R10, R10, R13 ;  /* 0x0000000d0a0a723e */ /* 0x000fe400000010ff */
[----:B------:R-:W-:Y:S02]  /*0b80*/  IADD3.X R5, R16, UR11, RZ, P0, !PT ;  /* 0x0000000b10057c10 */ /* 0x000fe400087fe4ff */
[----:B------:R-:W-:Y:S02]  /*0b90*/  IADD3 R3, P0, R3, UR5, RZ ;  /* 0x0000000503037c10 */ /* 0x000fe4000ff1e0ff */
[----:B------:R-:W-:Y:S02]  /*0ba0*/  F2FP.BF16.F32.PACK_AB R11, R17, R14 ;  /* 0x0000000e110b723e */ /* 0x000fe400000010ff */
[C---:B------:R-:W-:Y:S01]  /*0bb0*/  ISETP.LT.U32.AND P1, PT, R3.reuse, 0x4000, PT ;  /* 0x000040000300780c */ /* 0x040fe20003f21070 */
[----:B------:R-:W-:Y:S02]  /*0bc0*/  IMAD.SHL.U32 R6, R3, 0x4, RZ ;  /* 0x0000000403067824 */ /* 0x000fe400078e00ff */
[----:B------:R-:W-:Y:S01]  /*0bd0*/  IMAD.X R0, RZ, RZ, R0, P0 ;  /* 0x000000ffff007224 */ /* 0x000fe200000e0600 */
[----:B------:R0:W-:Y:S02]  /*0be0*/  STG.E.64 desc[UR12][R4.64], R10 ;  /* 0x0000000a04007986 */ /* 0x0001e4000c101b0c */
[----:B------:R-:W-:-:S02]  /*0bf0*/  ISETP.GE.U32.AND P0, PT, R6, UR15, PT ;  /* 0x0000000f06007c0c */ /* 0x000fc4000bf06070 */
[----:B------:R-:W-:Y:S02]  /*0c00*/  SHF.L.U64.HI R6, R3, 0x2, R0 ;  /* 0x0000000203067819 */ /* 0x000fe40000010200 */
[----:B------:R-:W-:Y:S02]  /*0c10*/  ISETP.LT.U32.AND.EX P1, PT, R0, RZ, PT, P1 ;  /* 0x000000ff0000720c */ /* 0x000fe40003f21110 */
[----:B------:R-:W-:-:S13]  /*0c20*/  ISETP.GE.AND.EX P0, PT, R6, UR4, PT, P0 ;  /* 0x0000000406007c0c */ /* 0x000fda000bf06300 */
[----:B0-----:R-:W-:Y:S05]  /*0c30*/  @!P0 BRA P1, `(.L_x_50) ;  /* 0xfffffffc00408947 */ /* 0x001fea000083ffff */
[----:B------:R-:W-:Y:S05]  /*0c40*/  EXIT ;  /* 0x000000000000794d */ /* 0x000fea0003800000 */
.L_x_51:
        /* <DEDUP_REMOVED lines=11> */
.L_x_230:


//--------------------- .text._ZN2at6native52_GLOBAL__N__ff984223_19_ForeachTernaryOp_cu_5285c63625multi_tensor_apply_kernelINS1_28TensorListScalarListMetadataIfLi3EEENS1_26TernaryOpScalarListFunctorIN3c104HalfELi3ELi2ELi2EEEJNS0_11LerpFunctorIfEEEEEvT_T0_DpT1_ --------------------------
	.section	.text._ZN2at6native52_GLOBAL__N__ff984223_19_ForeachTernaryOp_cu_5285c63625multi_tensor_apply_kernelINS1_28TensorListScalarListMetadataIfLi3EEENS1_26TernaryOpScalarListFunctorIN3c104HalfELi3ELi2ELi2EEEJNS0_11LerpFunctorIfEEEEEvT_T0_DpT1_,"ax",@progbits
	.align	128
.text._ZN2at6native52_GLOBAL__N__ff984223_19_ForeachTernaryOp_cu_5285c63625multi_tensor_apply_kernelINS1_28TensorListScalarListMetadataIfLi3EEENS1_26TernaryOpScalarListFunctorIN3c104HalfELi3ELi2ELi2EEEJNS0_11LerpFunctorIfEEEEEvT_T0_DpT1_:
        .type           _ZN2at6native52_GLOBAL__N__ff984223_19_ForeachTernaryOp_cu_5285c63625multi_tensor_apply_kernelINS1_28TensorListScalarListMetadataIfLi3EEENS1_26TernaryOpScalarListFunctorIN3c104HalfELi3ELi2ELi2EEEJNS0_11LerpFunctorIfEEEEEvT_T0_DpT1_,@function
        .size           _ZN2at6native52_GLOBAL__N__ff984223_19_ForeachTernaryOp_cu_5285c63625multi_tensor_apply_kernelINS1_28TensorListScalarListMetadataIfLi3EEENS1_26TernaryOpScalarListFunctorIN3c104HalfELi3ELi2ELi2EEEJNS0_11LerpFunctorIfEEEEEvT_T0_DpT1_,(.L_x_231 - _ZN2at6native52_GLOBAL__N__ff984223_19_ForeachTernaryOp_cu_5285c63625multi_tensor_apply_kernelINS1_28TensorListScalarListMetadataIfLi3EEENS1_26TernaryOpScalarListFunctorIN3c104HalfELi3ELi2ELi2EEEJNS0_11LerpFunctorIfEEEEEvT_T0_DpT1_)
        .other          _ZN2at6native52_GLOBAL__N__ff984223_19_ForeachTernaryOp_cu_5285c63625multi_tensor_apply_kernelINS1_28TensorListScalarListMetadataIfLi3EEENS1_26TernaryOpScalarListFunctorIN3c104HalfELi3ELi2ELi2EEEJNS0_11LerpFunctorIfEEEEEvT_T0_DpT1_,@"STO_CUDA_ENTRY STV_DEFAULT"
_ZN2at6native52_GLOBAL__N__ff984223_19_ForeachTernaryOp_cu_5285c63625multi_tensor_apply_kernelINS1_28TensorListScalarListMetadataIfLi3EEENS1_26TernaryOpScalarListFunctorIN3c104HalfELi3ELi2ELi2EEEJNS0_11LerpFunctorIfEEEEEvT_T0_DpT1_:
        /* <DEDUP_REMOVED lines=34> */
.L_x_53:
        /* <DEDUP_REMOVED lines=68> */
[----:B--2---:R-:W-:Y:S02]  /*0660*/  HADD2.F32 R10, -RZ, R10.H0_H0 ;  /* 0x2000000aff0a7230 */ /* 0x004fe40000004100 */
[----:B---3--:R-:W-:Y:S02]  /*0670*/  HADD2.F32 R25, -RZ, R25.H0_H0 ;  /* 0x20000019ff197230 */ /* 0x008fe40000004100 */
[----:B----4-:R-:W-:-:S03]  /*0680*/  HADD2.F32 R3, -RZ, R3.H0_H0 ;  /* 0x20000003ff037230 */ /* 0x010fc60000004100 */
[----:B-1----:R-:W-:Y:S01]  /*0690*/  FADD.FTZ R15, -R25, R10 ;  /* 0x0000000a190f7221 */ /* 0x002fe20000010100 */
[----:B------:R-:W-:Y:S02]  /*06a0*/  HADD2.F32 R13, -RZ, R28.H0_H0 ;  /* 0x2000001cff0d7230 */ /* 0x000fe40000004100 */
[----:B------:R-:W-:Y:S02]  /*06b0*/  HADD2.F32 R27, -RZ, R27.H0_H0 ;  /* 0x2000001bff1b7230 */ /* 0x000fe40000004100 */
[----:B-----5:R-:W-:-:S03]  /*06c0*/  HADD2.F32 R26, -RZ, R26.H0_H0 ;  /* 0x2000001aff1a7230 */ /* 0x020fc60000004100 */
[----:B------:R-:W-:Y:S01]  /*06d0*/  FADD.FTZ R14, -R3, R27 ;  /* 0x0000001b030e7221 */ /* 0x000fe20000010100 */
[----:B------:R-:W-:Y:S02]  /*06e0*/  HADD2.F32 R29, -RZ, R29.H0_H0 ;  /* 0x2000001dff1d7230 */ /* 0x000fe40000004100 */
[----:B------:R-:W-:Y:S02]  /*06f0*/  HADD2.F32 R17, -RZ, R12.H0_H0 ;  /* 0x2000000cff117230 */ /* 0x000fe40000004100 */
[----:B------:R-:W-:Y:S01]  /*0700*/  FADD.FTZ R19, -R26, R13 ;  /* 0x0000000d1a137221 */ /* 0x000fe20000010100 */
        /* <DEDUP_REMOVED lines=10> */
[----:B------:R-:W-:Y:S02]  /*07b0*/  F2FP.F16.F32.PACK_AB R25, RZ, R25 ;  /* 0x00000019ff19723e */ /* 0x000fe400000000ff */
[----:B------:R-:W-:Y:S02]  /*07c0*/  F2FP.F16.F32.PACK_AB R3, RZ, R3 ;  /* 0x00000003ff03723e */ /* 0x000fe400000000ff */
[----:B------:R-:W-:Y:S02]  /*07d0*/  F2FP.F16.F32.PACK_AB R26, RZ, R26 ;  /* 0x0000001aff1a723e */ /* 0x000fe400000000ff */
[----:B------:R-:W-:Y:S02]  /*07e0*/  @P3 LEA.HI.X R11, R18, UR11, R9, 0x1, P5 ;  /* 0x0000000b120b3c11 */ /* 0x000fe4000a8f0c09 */
[----:B------:R-:W-:Y:S01]  /*07f0*/  F2FP.F16.F32.PACK_AB R29, RZ, R29 ;  /* 0x0000001dff1d723e */ /* 0x000fe200000000ff */
        /* <DEDUP_REMOVED lines=10> */
.L_x_52:
        /* <DEDUP_REMOVED lines=10> */
.L_x_54:
        /* <DEDUP_REMOVED lines=9> */
[----:B------:R-:W-:Y:S01]  /*09d0*/  FSETP.GEU.FTZ.AND P0, PT, |R7|, 0.5, PT ;  /* 0x3f0000000700780b */ /* 0x000fe20003f1e200 */
[--C-:B--2---:R-:W-:Y:S02]  /*09e0*/  HADD2.F32 R7, -RZ, R8.reuse.H0_H0 ;  /* 0x20000008ff077230 */ /* 0x104fe40000004100 */
[----:B------:R-:W-:Y:S02]  /*09f0*/  HADD2.F32 R10, -RZ, R8.H1_H1 ;  /* 0x30000008ff0a7230 */ /* 0x000fe40000004100 */
[--C-:B---3--:R-:W-:Y:S02]  /*0a00*/  HADD2.F32 R11, -RZ, R4.reuse.H0_H0 ;  /* 0x20000004ff0b7230 */ /* 0x108fe40000004100 */
[----:B------:R-:W-:Y:S02]  /*0a10*/  HADD2.F32 R13, -RZ, R4.H1_H1 ;  /* 0x30000004ff0d7230 */ /* 0x000fe40000004100 */
[--C-:B------:R-:W-:Y:S02]  /*0a20*/  HADD2.F32 R12, -RZ, R9.reuse.H0_H0 ;  /* 0x20000009ff0c7230 */ /* 0x100fe40000004100 */
[----:B------:R-:W-:Y:S01]  /*0a30*/  FADD.FTZ R4, -R7, R11 ;  /* 0x0000000b07047221 */ /* 0x000fe20000010100 */
[----:B------:R-:W-:-:S02]  /*0a40*/  HADD2.F32 R14, -RZ, R9.H1_H1 ;  /* 0x30000009ff0e7230 */ /* 0x000fc40000004100 */
[--C-:B------:R-:W-:Y:S02]  /*0a50*/  HADD2.F32 R15, -RZ, R5.reuse.H0_H0 ;  /* 0x20000005ff0f7230 */ /* 0x100fe40000004100 */
[----:B------:R-:W-:Y:S01]  /*0a60*/  FFMA.FTZ R7, R4, UR14, R7 ;  /* 0x0000000e04077c23 */ /* 0x000fe20008010007 */
[----:B------:R-:W-:Y:S02]  /*0a70*/  HADD2.F32 R17, -RZ, R5.H1_H1 ;  /* 0x30000005ff117230 */ /* 0x000fe40000004100 */
[----:B------:R-:W-:Y:S01]  /*0a80*/  FADD.FTZ R5, -R10, R13 ;  /* 0x0000000d0a057221 */ /* 0x000fe20000010100 */
[----:B------:R-:W-:Y:S01]  /*0a90*/  @P0 FFMA.FTZ R7, -R2, R4, R11 ;  /* 0x0000000402070223 */ /* 0x000fe2000001010b */
[----:B------:R-:W-:Y:S01]  /*0aa0*/  FADD.FTZ R9, -R12, R15 ;  /* 0x0000000f0c097221 */ /* 0x000fe20000010100 */
[----:B------:R-:W-:Y:S01]  /*0ab0*/  FADD.FTZ R19, -R14, R17 ;  /* 0x000000110e137221 */ /* 0x000fe20000010100 */
[----:B------:R-:W-:Y:S02]  /*0ac0*/  FFMA.FTZ R10, R5, UR14, R10 ;  /* 0x0000000e050a7c23 */ /* 0x000fe4000801000a */
[----:B------:R-:W-:Y:S01]  /*0ad0*/  FFMA.FTZ R12, R9, UR14, R12 ;  /* 0x0000000e090c7c23 */ /* 0x000fe2000801000c */
[C---:B------:R-:W-:Y:S01]  /*0ae0*/  @P0 FFMA.FTZ R10, -R2.reuse, R5, R13 ;  /* 0x00000005020a0223 */ /* 0x040fe2000001010d */
[----:B------:R-:W-:Y:S01]  /*0af0*/  FFMA.FTZ R21, R19, UR14, R14 ;  /* 0x0000000e13157c23 */ /* 0x000fe2000801000e */
[C---:B------:R-:W-:Y:S01]  /*0b00*/  @P0 FFMA.FTZ R12, -R2.reuse, R9, R15 ;  /* 0x00000009020c0223 */ /* 0x040fe2000001010f */
[----:B------:R-:W-:Y:S01]  /*0b10*/  @P0 FFMA.FTZ R21, -R2, R19, R17 ;  /* 0x0000001302150223 */ /* 0x000fe20000010111 */
[----:B------:R-:W-:-:S02]  /*0b20*/  IADD3 R6, P0, R6, UR10, RZ ;  /* 0x0000000a06067c10 */ /* 0x000fc4000ff1e0ff */
[----:B------:R-:W-:Y:S02]  /*0b30*/  F2FP.F16.F32.PACK_AB R10, R10, R7 ;  /* 0x000000070a0a723e */ /* 0x000fe400000000ff */
[----:B------:R-:W-:Y:S02]  /*0b40*/  IADD3.X R7, R16, UR11, RZ, P0, !PT ;  /* 0x0000000b10077c10 */ /* 0x000fe400087fe4ff */
[----:B------:R-:W-:Y:S02]  /*0b50*/  IADD3 R3, P0, R3, UR5, RZ ;  /* 0x0000000503037c10 */ /* 0x000fe4000ff1e0ff */
[----:B------:R-:W-:Y:S02]  /*0b60*/  F2FP.F16.F32.PACK_AB R11, R21, R12 ;  /* 0x0000000c150b723e */ /* 0x000fe400000000ff */
        /* <DEDUP_REMOVED lines=10> */
.L_x_55:
        /* <DEDUP_REMOVED lines=15> */
.L_x_231:


//--------------------- .text._ZN2at6native52_GLOBAL__N__ff984223_19_ForeachTernaryOp_cu_5285c63625multi_tensor_apply_kernelINS1_28TensorListScalarListMetadataIN3c107complexIfEELi3EEENS1_26TernaryOpScalarListFunctorIS6_Li3ELi2ELi2EEEJNS0_11LerpFunctorIS6_EEEEEvT_T0_DpT1_ --------------------------
	.section	.text._ZN2at6native52_GLOBAL__N__ff984223_19_ForeachTernaryOp_cu_5285c63625multi_tensor_apply_kernelINS1_28TensorListScalarListMetadataIN3c107complexIfEELi3EEENS1_26TernaryOpScalarListFunctorIS6_Li3ELi2ELi2EEEJNS0_11LerpFunctorIS6_EEEEEvT_T0_DpT1_,"ax",@progbits
	.align	128
.text._ZN2at6native52_GLOBAL__N__ff984223_19_ForeachTernaryOp_cu_5285c63625multi_tensor_apply_kernelINS1_28TensorListScalarListMetadataIN3c107complexIfEELi3EEENS1_26TernaryOpScalarListFunctorIS6_Li3ELi2ELi2EEEJNS0_11LerpFunctorIS6_EEEEEvT_T0_DpT1_:
        .type           _ZN2at6native52_GLOBAL__N__ff984223_19_ForeachTernaryOp_cu_5285c63625multi_tensor_apply_kernelINS1_28TensorListScalarListMetadataIN3c107complexIfEELi3EEENS1_26TernaryOpScalarListFunctorIS6_Li3ELi2ELi2EEEJNS0_11LerpFunctorIS6_EEEEEvT_T0_DpT1_,@function
        .size           _ZN2at6native52_GLOBAL__N__ff984223_19_ForeachTernaryOp_cu_5285c63625multi_tensor_apply_kernelINS1_28TensorListScalarListMetadataIN3c107complexIfEELi3EEENS1_26TernaryOpScalarListFunctorIS6_Li3ELi2ELi2EEEJNS0_11LerpFunctorIS6_EEEEEvT_T0_DpT1_,(.L_x_232 - _ZN2at6native52_GLOBAL__N__ff984223_19_ForeachTernaryOp_cu_5285c63625multi_tensor_apply_kernelINS1_28TensorListScalarListMetadataIN3c107complexIfEELi3EEENS1_26TernaryOpScalarListFunctorIS6_Li3ELi2ELi2EEEJNS0_11LerpFunctorIS6_EEEEEvT_T0_DpT1_)
        .other          _ZN2at6native52_GLOBAL__N__ff984223_19_ForeachTernaryOp_cu_5285c63625multi_tensor_apply_kernelINS1_28TensorListScalarListMetadataIN3c107complexIfEELi3EEENS1_26TernaryOpScalarListFunctorIS6_Li3ELi2ELi2EEEJNS0_11LerpFunctorIS6_EEEEEvT_T0_DpT1_,@"STO_CUDA_ENTRY STV_DEFAULT"
_ZN2at6native52_GLOBAL__N__ff984223_19_ForeachTernaryOp_cu_5285c63625multi_tensor_apply_kernelINS1_28TensorListScalarListMetadataIN3c107complexIfEELi3EEENS1_26TernaryOpScalarListFunctorIS6_Li3ELi2ELi2EEEJNS0_11LerpFunctorIS6_EEEEEvT_T0_DpT1_:
        /* <DEDUP_REMOVED lines=18> */
[----:B------:R-:W-:Y:S01]  /*0120*/  ULOP3.LUT UR4, UR18, 0x3, URZ, 0xc0, !UPT ;  /* 0x0000000312047892 */ /* 0x000fe2000f8ec03f */
[----:B------:R-:W-:-:S03]  /*0130*/  ULDC.64 UR14, c[0x0][UR14+0x810] ;  /* 0x000204000e0e7abb */ /* 0x000fc60008000a00 */
[----:B------:R-:W-:Y:S02]  /*0140*/  ULOP3.LUT UP0, URZ, UR4, 0x1f, UR12, 0xf8, !UPT ;  /* 0x0000001f043f7892 */ /* 0x000fe4000f80f80c */
[----:B------:R-:W-:Y:S02]  /*0150*/  UIADD3.X UR12, ~UR5, UR13, URZ, UP1, !UPT ;  /* 0x0000000d050c7290 */ /* 0x000fe40008ffe53f */
        /* <DEDUP_REMOVED lines=16> */
.L_x_63:
        /* <DEDUP_REMOVED lines=86> */
.L_x_57:
        /* <DEDUP_REMOVED lines=9> */
.L_x_58:
        /* <DEDUP_REMOVED lines=10> */
.L_x_59:
        /* <DEDUP_REMOVED lines=9> */
.L_x_60:
        /* <DEDUP_REMOVED lines=10> */
.L_x_61:
        /* <DEDUP_REMOVED lines=9> */
.L_x_62:
        /* <DEDUP_REMOVED lines=23> */
.L_x_56:
        /* <DEDUP_REMOVED lines=11> */
[C---:B------:R-:W-:Y:S01]  /*0cd0*/  FFMA.FTZ R0, R3.reuse, UR14, R0 ;  /* 0x0000000e03007c23 */ /* 0x040fe20008010000 */
[----:B------:R-:W-:-:S04]  /*0ce0*/  FADD.FTZ R3, -R3, 1 ;  /* 0x3f80000003037421 */ /* 0x000fc80000010100 */
[----:B------:R-:W-:Y:S01]  /*0cf0*/  FSETP.GEU.FTZ.AND P2, PT, R0, 0.25, PT ;  /* 0x3e8000000000780b */ /* 0x000fe20003f5e000 */
[----:B------:R-:W-:-:S12]  /*0d00*/  HFMA2.MMA R0, -RZ, RZ, 0, 0 ;  /* 0x00000000ff007435 */ /* 0x000fd800000001ff */
.L_x_70:
        /* <DEDUP_REMOVED lines=8> */
[----:B------:R0:W5:Y:S04]  /*0d90*/  LDG.E.128 R8, desc[UR16][R26.64+0x10] ;  /* 0x000010101a087981 */ /* 0x000168000c1e1d00 */
[----:B------:R1:W5:Y:S01]  /*0da0*/  LDG.E.128 R4, desc[UR16][R28.64+0x10] ;  /* 0x000010101c047981 */ /* 0x000362000c1e1d00 */
[----:B--2---:R-:W-:Y:S01]  /*0db0*/  FADD.FTZ R24, -R16, R12 ;  /* 0x0000000c10187221 */ /* 0x004fe20000010100 */
[----:B0-----:R-:W-:-:S03]  /*0dc0*/  FADD.FTZ R27, -R17, R13 ;  /* 0x0000000d111b7221 */ /* 0x001fc60000010100 */
[----:B------:R-:W-:Y:S01]  /*0dd0*/  @!P2 FMUL.FTZ R22, R24, UR15 ;  /* 0x0000000f1816ac20 */ /* 0x000fe20008410000 */
[C---:B-1----:R-:W-:Y:S01]  /*0de0*/  @!P2 FMUL.FTZ R29, R27.reuse, UR15 ;  /* 0x0000000f1b1dac20 */ /* 0x042fe20008410000 */
[-C--:B------:R-:W-:Y:S02]  /*0df0*/  @P2 FMUL.FTZ R25, R2, R27.reuse ;  /* 0x0000001b02192220 */ /* 0x080fe40000410000 */
[----:B------:R-:W-:Y:S01]  /*0e00*/  @!P2 FFMA.FTZ R22, R27, UR14, R22 ;  /* 0x0000000e1b16ac23 */ /* 0x000fe20008010016 */
[C---:B------:R-:W-:Y:S01]  /*0e10*/  @P2 FMUL.FTZ R27, R3.reuse, R27 ;  /* 0x0000001b031b2220 */ /* 0x040fe20000410000 */
[----:B------:R-:W-:Y:S01]  /*0e20*/  @!P2 FFMA.FTZ R26, R24, UR14, -R29 ;  /* 0x0000000e181aac23 */ /* 0x000fe2000801081d */
[-C--:B------:R-:W-:Y:S01]  /*0e30*/  @P2 FFMA.FTZ R25, R3, R24.reuse, -R25 ;  /* 0x0000001803192223 */ /* 0x080fe20000010819 */
[----:B------:R-:W-:Y:S01]  /*0e40*/  @!P2 FADD.FTZ R17, R17, R22 ;  /* 0x000000161111a221 */ /* 0x000fe20000010000 */
[----:B------:R-:W-:Y:S01]  /*0e50*/  @P2 FFMA.FTZ R24, R2, R24, R27 ;  /* 0x0000001802182223 */ /* 0x000fe2000001001b */
[----:B------:R-:W-:Y:S01]  /*0e60*/  @!P2 FADD.FTZ R16, R16, R26 ;  /* 0x0000001a1010a221 */ /* 0x000fe20000010000 */
[----:B------:R-:W-:Y:S01]  /*0e70*/  @P2 FADD.FTZ R16, R12, -R25 ;  /* 0x800000190c102221 */ /* 0x000fe20000010000 */
[----:B------:R-:W-:Y:S01]  /*0e80*/  FADD.FTZ R25, -R18, R14 ;  /* 0x0000000e12197221 */ /* 0x000fe20000010100 */
[----:B------:R-:W-:Y:S01]  /*0e90*/  @P2 FADD.FTZ R17, R13, -R24 ;  /* 0x800000180d112221 */ /* 0x000fe20000010000 */
        /* <DEDUP_REMOVED lines=9> */
.L_x_64:
[-C--:B------:R-:W-:Y:S01]  /*0f30*/  FMUL.FTZ R12, R2, R27.reuse ;  /* 0x0000001b020c7220 */ /* 0x080fe20000410000 */
[----:B------:R-:W-:-:S03]  /*0f40*/  FMUL.FTZ R19, R3, R27 ;  /* 0x0000001b03137220 */ /* 0x000fc60000410000 */
[-C--:B------:R-:W-:Y:S01]  /*0f50*/  FFMA.FTZ R13, R3, R25.reuse, -R12 ;  /* 0x00000019030d7223 */ /* 0x080fe2000001080c */
[----:B------:R-:W-:-:S03]  /*0f60*/  FFMA.FTZ R12, R2, R25, R19 ;  /* 0x00000019020c7223 */ /* 0x000fc60000010013 */
[----:B------:R-:W-:Y:S01]  /*0f70*/  FADD.FTZ R18, R14, -R13 ;  /* 0x8000000d0e127221 */ /* 0x000fe20000010000 */
[----:B------:R-:W-:-:S07]  /*0f80*/  FADD.FTZ R19, R15, -R12 ;  /* 0x8000000c0f137221 */ /* 0x000fce0000010000 */
.L_x_65:
        /* <DEDUP_REMOVED lines=10> */
.L_x_66:
[-C--:B------:R-:W-:Y:S01]  /*1030*/  FMUL.FTZ R8, R2, R13.reuse ;  /* 0x0000000d02087220 */ /* 0x080fe20000410000 */
[----:B------:R-:W-:-:S03]  /*1040*/  FMUL.FTZ R13, R3, R13 ;  /* 0x0000000d030d7220 */ /* 0x000fc60000410000 */
[-C--:B------:R-:W-:Y:S01]  /*1050*/  FFMA.FTZ R9, R3, R15.reuse, -R8 ;  /* 0x0000000f03097223 */ /* 0x080fe20000010808 */
[----:B------:R-:W-:-:S03]  /*1060*/  FFMA.FTZ R8, R2, R15, R13 ;  /* 0x0000000f02087223 */ /* 0x000fc6000001000d */
[----:B------:R-:W-:Y:S01]  /*1070*/  FADD.FTZ R4, R4, -R9 ;  /* 0x8000000904047221 */ /* 0x000fe20000010000 */
[----:B------:R-:W-:-:S07]  /*1080*/  FADD.FTZ R5, R5, -R8 ;  /* 0x8000000805057221 */ /* 0x000fce0000010000 */
.L_x_67:
        /* <DEDUP_REMOVED lines=10> */
.L_x_68:
[-C--:B------:R-:W-:Y:S01]  /*1130*/  FMUL.FTZ R8, R2, R9.reuse ;  /* 0x0000000902087220 */ /* 0x080fe20000410000 */
[----:B------:R-:W-:-:S03]  /*1140*/  FMUL.FTZ R11, R3, R9 ;  /* 0x00000009030b7220 */ /* 0x000fc60000410000 */
[-C--:B------:R-:W-:Y:S01]  /*1150*/  FFMA.FTZ R9, R3, R13.reuse, -R8 ;  /* 0x0000000d03097223 */ /* 0x080fe20000010808 */
[----:B------:R-:W-:-:S03]  /*1160*/  FFMA.FTZ R8, R2, R13, R11 ;  /* 0x0000000d02087223 */ /* 0x000fc6000001000b */
[----:B------:R-:W-:Y:S01]  /*1170*/  FADD.FTZ R6, R6, -R9 ;  /* 0x8000000906067221 */ /* 0x000fe20000010000 */
[----:B------:R-:W-:-:S07]  /*1180*/  FADD.FTZ R7, R7, -R8 ;  /* 0x8000000807077221 */ /* 0x000fce0000010000 */
.L_x_69:
[----:B------:R-:W-:-:S04]  /*1190*/  IADD3 R20, P0, R20, UR10, RZ ;  /* 0x0000000a14147c10 */ /* 0x000fc8000ff1e0ff */
[----:B------:R-:W-:Y:S02]  /*11a0*/  IADD3.X R21, R21, UR11, RZ, P0, !PT ;  /* 0x0000000b15157c10 */ /* 0x000fe400087fe4ff */
[----:B------:R-:W-:-:S03]  /*11b0*/  IADD3 R23, P0, R23, UR4, RZ ;  /* 0x0000000417177c10 */ /* 0x000fc6000ff1e0ff */
[----:B------:R0:W-:Y:S01]  /*11c0*/  STG.E.128 desc[UR16][R20.64], R16 ;  /* 0x0000001014007986 */ /* 0x0001e2000c101d10 */
[C---:B------:R-:W-:Y:S02]  /*11d0*/  SHF.L.U32 R8, R23.reuse, 0x2, RZ ;  /* 0x0000000217087819 */ /* 0x040fe400000006ff */
[----:B------:R-:W-:Y:S01]  /*11e0*/  IADD3.X R0, RZ, R0, RZ, P0, !PT ;  /* 0x00000000ff007210 */ /* 0x000fe200007fe4ff */
[----:B------:R0:W-:Y:S01]  /*11f0*/  STG.E.128 desc[UR16][R20.64+0x10], R4 ;  /* 0x0000100414007986 */ /* 0x0001e2000c101d10 */
[----:B------:R-:W-:Y:S02]  /*1200*/  ISETP.GE.U32.AND P0, PT, R8, UR18, PT ;  /* 0x0000001208007c0c */ /* 0x000fe4000bf06070 */
[C---:B------:R-:W-:Y:S02]  /*1210*/  SHF.L.U64.HI R8, R23.reuse, 0x2, R0 ;  /* 0x0000000217087819 */ /* 0x040fe40000010200 */
[----:B------:R-:W-:Y:S02]  /*1220*/  ISETP.LT.U32.AND P1, PT, R23, 0x4000, PT ;  /* 0x000040001700780c */ /* 0x000fe40003f21070 */
[----:B------:R-:W-:-:S02]  /*1230*/  ISETP.GE.AND.EX P0, PT, R8, UR12, PT, P0 ;  /* 0x0000000c08007c0c */ /* 0x000fc4000bf06300 */
[----:B------:R-:W-:-:S13]  /*1240*/  ISETP.LT.U32.AND.EX P1, PT, R0, RZ, PT, P1 ;  /* 0x000000ff0000720c */ /* 0x000fda0003f21110 */
[----:B0-----:R-:W-:Y:S05]  /*1250*/  @!P0 BRA P1, `(.L_x_70) ;  /* 0xfffffff800ac8947 */ /* 0x001fea000083ffff */
[----:B------:R-:W-:Y:S05]  /*1260*/  EXIT ;  /* 0x000000000000794d */ /* 0x000fea0003800000 */
.L_x_71:
        /* <DEDUP_REMOVED lines=9> */
.L_x_232:


//--------------------- .text._ZN2at6native52_GLOBAL__N__ff984223_19_ForeachTernaryOp_cu_5285c63625multi_tensor_apply_kernelINS1_28TensorListScalarListMetadataIN3c107complexIdEELi3EEENS1_26TernaryOpScalarListFunctorIS6_Li3ELi2ELi2EEEJNS0_11LerpFunctorIS6_EEEEEvT_T0_DpT1_ --------------------------
	.section	.text._ZN2at6native52_GLOBAL__N__ff984223_19_ForeachTernaryOp_cu_5285c63625multi_tensor_apply_kernelINS1_28TensorListScalarListMetadataIN3c107complexIdEELi3EEENS1_26TernaryOpScalarListFunctorIS6_Li3ELi2ELi2EEEJNS0_11LerpFunctorIS6_EEEEEvT_T0_DpT1_,"ax",@progbits
	.align	128
.text._ZN2at6native52_GLOBAL__N__ff984223_19_ForeachTernaryOp_cu_5285c63625multi_tensor_apply_kernelINS1_28TensorListScalarListMetadataIN3c107complexIdEELi3EEENS1_26TernaryOpScalarListFunctorIS6_Li3ELi2ELi2EEEJNS0_11LerpFunctorIS6_EEEEEvT_T0_DpT1_:
        .type           _ZN2at6native52_GLOBAL__N__ff984223_19_ForeachTernaryOp_cu_5285c63625multi_tensor_apply_kernelINS1_28TensorListScalarListMetadataIN3c107complexIdEELi3EEENS1_26TernaryOpScalarListFunctorIS6_Li3ELi2ELi2EEEJNS0_11LerpFunctorIS6_EEEEEvT_T0_DpT1_,@function
        .size           _ZN2at6native52_GLOBAL__N__ff984223_19_ForeachTernaryOp_cu_5285c63625multi_tensor_apply_kernelINS1_28TensorListScalarListMetadataIN3c107complexIdEELi3EEENS1_26TernaryOpScalarListFunctorIS6_Li3ELi2ELi2EEEJNS0_11LerpFunctorIS6_EEEEEvT_T0_DpT1_,(.L_x_233 - _ZN2at6native52_GLOBAL__N__ff984223_19_ForeachTernaryOp_cu_5285c63625multi_tensor_apply_kernelINS1_28TensorListScalarListMetadataIN3c107complexIdEELi3EEENS1_26TernaryOpScalarListFunctorIS6_Li3ELi2ELi2EEEJNS0_11LerpFunctorIS6_EEEEEvT_T0_DpT1_)
        .other          _ZN2at6native52_GLOBAL__N__ff984223_19_ForeachTernaryOp_cu_5285c63625multi_tensor_apply_kernelINS1_28TensorListScalarListMetadataIN3c107complexIdEELi3EEENS1_26TernaryOpScalarListFunctorIS6_Li3ELi2ELi2EEEJNS0_11LerpFunctorIS6_EEEEEvT_T0_DpT1_,@"STO_CUDA_ENTRY STV_DEFAULT"
_ZN2at6native52_GLOBAL__N__ff984223_19_ForeachTernaryOp_cu_5285c63625multi_tensor_apply_kernelINS1_28TensorListScalarListMetadataIN3c107complexIdEELi3EEENS1_26TernaryOpScalarListFunctorIS6_Li3ELi2ELi2EEEJNS0_11LerpFunctorIS6_EEEEEvT_T0_DpT1_:
        /* <DEDUP_REMOVED lines=24> */
[----:B------:R-:W-:-:S08]  /*0180*/  PLOP3.LUT P0, PT, PT, PT, UP0, 0x80, 0x0 ;  /* 0x000000000000781c */ /* 0x000fd00003f0f008 */
[----:B------:R-:W-:Y:S01]  /*0190*/  ULDC.64 UR16, c[0x0][UR12+0x210] ;  /* 0x000084000c107abb */ /* 0x000fe20008000a00 */
[----:B------:R-:W-:-:S04]  /*01a0*/  ULDC.64 UR12, c[0x0][UR12+0x218] ;  /* 0x000086000c0c7abb */ /* 0x000fc80008000a00 */
        /* <DEDUP_REMOVED lines=15> */
.L_x_79:
        /* <DEDUP_REMOVED lines=95> */
.L_x_73:
        /* <DEDUP_REMOVED lines=10> */
.L_x_74:
        /* <DEDUP_REMOVED lines=10> */
.L_x_75:
        /* <DEDUP_REMOVED lines=10> */
.L_x_76:
        /* <DEDUP_REMOVED lines=10> */
.L_x_77:
        /* <DEDUP_REMOVED lines=10> */
.L_x_78:
        /* <DEDUP_REMOVED lines=23> */
.L_x_72:
        /* <DEDUP_REMOVED lines=19> */
.L_x_86:
[C---:B------:R-:W-:Y:S01]  /*0e50*/  IMAD.SHL.U32 R40, R0.reuse, 0x40, RZ ;  /* 0x0000004000287824 */ /* 0x040fe200078e00ff */
[----:B0-----:R-:W-:-:S04]  /*0e60*/  SHF.L.U64.HI R4, R0, 0x6, R39 ;  /* 0x0000000600047819 */ /* 0x001fc80000010227 */
[C---:B------:R-:W-:Y:S02]  /*0e70*/  IADD3 R42, P0, R40.reuse, UR6, RZ ;  /* 0x00000006282a7c10 */ /* 0x040fe4000ff1e0ff */
[----:B------:R-:W-:Y:S02]  /*0e80*/  IADD3 R40, P1, R40, UR8, RZ ;  /* 0x0000000828287c10 */ /* 0x000fe4000ff3e0ff */
[C---:B------:R-:W-:Y:S02]  /*0e90*/  IADD3.X R43, R4.reuse, UR7, RZ, P0, !PT ;  /* 0x00000007042b7c10 */ /* 0x040fe400087fe4ff */
[----:B------:R-:W-:-:S03]  /*0ea0*/  IADD3.X R41, R4, UR9, RZ, P1, !PT ;  /* 0x0000000904297c10 */ /* 0x000fc60008ffe4ff */
[----:B------:R-:W2:Y:S04]  /*0eb0*/  LDG.E.128 R8, desc[UR18][R42.64] ;  /* 0x000000122a087981 */ /* 0x000ea8000c1e1d00 */
[----:B------:R-:W2:Y:S04]  /*0ec0*/  LDG.E.128 R24, desc[UR18][R40.64] ;  /* 0x0000001228187981 */ /* 0x000ea8000c1e1d00 */
[----:B------:R-:W3:Y:S04]  /*0ed0*/  LDG.E.128 R20, desc[UR18][R42.64+0x10] ;  /* 0x000010122a147981 */ /* 0x000ee8000c1e1d00 */
[----:B------:R0:W5:Y:S04]  /*0ee0*/  LDG.E.128 R32, desc[UR18][R40.64+0x20] ;  /* 0x0000201228207981 */ /* 0x000168000c1e1d00 */
[----:B------:R0:W5:Y:S01]  /*0ef0*/  LDG.E.128 R28, desc[UR18][R40.64+0x30] ;  /* 0x00003012281c7981 */ /* 0x000162000c1e1d00 */
[----:B--2---:R-:W-:-:S02]  /*0f00*/  DADD R46, -R8, R24 ;  /* 0x00000000082e7229 */ /* 0x004fc40000000118 */
[----:B------:R-:W-:-:S06]  /*0f10*/  DADD R16, -R10, R26 ;  /* 0x000000000a107229 */ /* 0x000fcc000000011a */
[----:B------:R-:W-:Y:S02]  /*0f20*/  @!P2 DMUL R6, R46, UR12 ;  /* 0x0000000c2e06ac28 */ /* 0x000fe40008000000 */
[----:B------:R-:W-:Y:S02]  /*0f30*/  @!P2 DMUL R12, R16, UR12 ;  /* 0x0000000c100cac28 */ /* 0x000fe40008000000 */
[----:B------:R-:W-:-:S04]  /*0f40*/  @P2 DMUL R4, R2, R16 ;  /* 0x0000001002042228 */ /* 0x000fc80000000000 */
[----:B------:R-:W-:Y:S02]  /*0f50*/  @!P2 DFMA R14, R16, UR16, R6 ;  /* 0x00000010100eac2b */ /* 0x000fe40008000006 */
[----:B------:R-:W-:Y:S02]  /*0f60*/  @P2 DMUL R6, R36, R16 ;  /* 0x0000001024062228 */ /* 0x000fe40000000000 */
[----:B------:R-:W-:Y:S01]  /*0f70*/  @!P2 DFMA R12, R46, UR16, -R12 ;  /* 0x000000102e0cac2b */ /* 0x000fe2000800080c */
[----:B------:R-:W3:Y:S01]  /*0f80*/  LDG.E.128 R16, desc[UR18][R40.64+0x10] ;  /* 0x0000101228107981 */ /* 0x000ee2000c1e1d00 */
[-C--:B------:R-:W-:Y:S02]  /*0f90*/  @P2 DFMA R44, R36, R46.reuse, -R4 ;  /* 0x0000002e242c222b */ /* 0x080fe40000000804 */
[----:B------:R-:W-:Y:S02]  /*0fa0*/  @!P2 DADD R10, R10, R14 ;  /* 0x000000000a0aa229 */ /* 0x000fe4000000000e */
[----:B------:R-:W-:-:S02]  /*0fb0*/  @P2 DFMA R46, R2, R46, R6 ;  /* 0x0000002e022e222b */ /* 0x000fc40000000006 */
[----:B------:R-:W-:Y:S01]  /*0fc0*/  @!P2 DADD R8, R8, R12 ;  /* 0x000000000808a229 */ /* 0x000fe2000000000c */
[----:B------:R0:W5:Y:S04]  /*0fd0*/  LDG.E.128 R4, desc[UR18][R42.64+0x30] ;  /* 0x000030122a047981 */ /* 0x000168000c1e1d00 */
[----:B------:R0:W5:Y:S01]  /*0fe0*/  LDG.E.128 R12, desc[UR18][R42.64+0x20] ;  /* 0x000020122a0c7981 */ /* 0x000162000c1e1d00 */
[----:B------:R-:W-:Y:S02]  /*0ff0*/  @P2 DADD R8, R24, -R44 ;  /* 0x0000000018082229 */ /* 0x000fe4000000082c */
[----:B------:R-:W-:Y:S02]  /*1000*/  @P2 DADD R10, R26, -R46 ;  /* 0x000000001a0a2229 */ /* 0x000fe4000000082e */
[----:B---3--:R-:W-:-:S02]  /*1010*/  DADD R24, -R20, R16 ;  /* 0x0000000014187229 */ /* 0x008fc40000000110 */
[----:B------:R-:W-:Y:S01]  /*1020*/  DADD R26, -R22, R18 ;  /* 0x00000000161a7229 */ /* 0x000fe20000000112 */
[----:B0-----:R-:W-:Y:S10]  /*1030*/  @P2 BRA `(.L_x_80) ;  /* 0x00000000001c2947 */ /* 0x001ff40003800000 */
[----:B------:R-:W-:Y:S02]  /*1040*/  DMUL R16, R26, UR12 ;  /* 0x0000000c1a107c28 */ /* 0x000fe40008000000 */
[----:B------:R-:W-:-:S06]  /*1050*/  DMUL R18, R24, UR12 ;  /* 0x0000000c18127c28 */ /* 0x000fcc0008000000 */
[----:B------:R-:W-:Y:S02]  /*1060*/  DFMA R16, R24, UR16, -R16 ;  /* 0x0000001018107c2b */ /* 0x000fe40008000810 */
[----:B------:R-:W-:-:S06]  /*1070*/  DFMA R18, R26, UR16, R18 ;  /* 0x000000101a127c2b */ /* 0x000fcc0008000012 */
[----:B------:R-:W-:Y:S02]  /*1080*/  DADD R16, R20, R16 ;  /* 0x0000000014107229 */ /* 0x000fe40000000010 */
[----:B------:R-:W-:Y:S01]  /*1090*/  DADD R18, R22, R18 ;  /* 0x0000000016127229 */ /* 0x000fe20000000012 */
[----:B------:R-:W-:Y:S10]  /*10a0*/  BRA `(.L_x_81) ;  /* 0x0000000000187947 */ /* 0x000ff40003800000 */
.L_x_80:
[-C--:B------:R-:W-:Y:S02]  /*10b0*/  DMUL R20, R2, R26.reuse ;  /* 0x0000001a02147228 */ /* 0x080fe40000000000 */
[----:B------:R-:W-:-:S06]  /*10c0*/  DMUL R22, R36, R26 ;  /* 0x0000001a24167228 */ /* 0x000fcc0000000000 */
[-C--:B------:R-:W-:Y:S02]  /*10d0*/  DFMA R20, R36, R24.reuse, -R20 ;  /* 0x000000182414722b */ /* 0x080fe40000000814 */
[----:B------:R-:W-:-:S06]  /*10e0*/  DFMA R22, R2, R24, R22 ;  /* 0x000000180216722b */ /* 0x000fcc0000000016 */
[----:B------:R-:W-:Y:S02]  /*10f0*/  DADD R16, R16, -R20 ;  /* 0x0000000010107229 */ /* 0x000fe40000000814 */
[----:B------:R-:W-:-:S11]  /*1100*/  DADD R18, R18, -R22 ;  /* 0x0000000012127229 */ /* 0x000fd60000000816 */
.L_x_81:
        /* <DEDUP_REMOVED lines=10> */
.L_x_82:
[-C--:B------:R-:W-:Y:S02]  /*11b0*/  DMUL R12, R2, R26.reuse ;  /* 0x0000001a020c7228 */ /* 0x080fe40000000000 */
[----:B------:R-:W-:-:S06]  /*11c0*/  DMUL R14, R36, R26 ;  /* 0x0000001a240e7228 */ /* 0x000fcc0000000000 */
[-C--:B------:R-:W-:Y:S02]  /*11d0*/  DFMA R12, R36, R24.reuse, -R12 ;  /* 0x00000018240c722b */ /* 0x080fe4000000080c */
[----:B------:R-:W-:-:S06]  /*11e0*/  DFMA R14, R2, R24, R14 ;  /* 0x00000018020e722b */ /* 0x000fcc000000000e */
[----:B------:R-:W-:Y:S02]  /*11f0*/  DADD R12, R32, -R12 ;  /* 0x00000000200c7229 */ /* 0x000fe4000000080c */
[----:B------:R-:W-:-:S11]  /*1200*/  DADD R14, R34, -R14 ;  /* 0x00000000220e7229 */ /* 0x000fd6000000080e */
.L_x_83:
        /* <DEDUP_REMOVED lines=10> */
.L_x_84:
[-C--:B------:R-:W-:Y:S02]  /*12b0*/  DMUL R4, R2, R26.reuse ;  /* 0x0000001a02047228 */ /* 0x080fe40000000000 */
[----:B------:R-:W-:-:S06]  /*12c0*/  DMUL R6, R36, R26 ;  /* 0x0000001a24067228 */ /* 0x000fcc0000000000 */
[-C--:B------:R-:W-:Y:S02]  /*12d0*/  DFMA R4, R36, R24.reuse, -R4 ;  /* 0x000000182404722b */ /* 0x080fe40000000804 */
[----:B------:R-:W-:-:S06]  /*12e0*/  DFMA R6, R2, R24, R6 ;  /* 0x000000180206722b */ /* 0x000fcc0000000006 */
[----:B------:R-:W-:Y:S02]  /*12f0*/  DADD R4, R28, -R4 ;  /* 0x000000001c047229 */ /* 0x000fe40000000804 */
[----:B------:R-:W-:-:S11]  /*1300*/  DADD R6, R30, -R6 ;  /* 0x000000001e067229 */ /* 0x000fd60000000806 */
.L_x_85:
[----:B------:R-:W-:-:S04]  /*1310*/  LEA R20, P0, R0, UR10, 0x6 ;  /* 0x0000000a00147c11 */ /* 0x000fc8000f8030ff */
[C---:B------:R-:W-:Y:S02]  /*1320*/  LEA.HI.X R21, R0.reuse, UR11, R39, 0x6, P0 ;  /* 0x0000000b00157c11 */ /* 0x040fe400080f3427 */
[----:B------:R-:W-:-:S03]  /*1330*/  IADD3 R0, P0, R0, UR4, RZ ;  /* 0x0000000400007c10 */ /* 0x000fc6000ff1e0ff */
[----:B------:R0:W-:Y:S01]  /*1340*/  STG.E.128 desc[UR18][R20.64], R8 ;  /* 0x0000000814007986 */ /* 0x0001e2000c101d12 */
[C---:B------:R-:W-:Y:S01]  /*1350*/  ISETP.LT.U32.AND P1, PT, R0.reuse, 0x4000, PT ;  /* 0x000040000000780c */ /* 0x040fe20003f21070 */
[----:B------:R-:W-:Y:S02]  /*1360*/  IMAD.SHL.U32 R22, R0, 0x4, RZ ;  /* 0x0000000400167824 */ /* 0x000fe400078e00ff */
[----:B------:R-:W-:Y:S01]  /*1370*/  IMAD.X R39, RZ, RZ, R39, P0 ;  /* 0x000000ffff277224 */ /* 0x000fe200000e0627 */
[----:B------:R0:W-:Y:S02]  /*1380*/  STG.E.128 desc[UR18][R20.64+0x10], R16 ;  /* 0x0000101014007986 */ /* 0x0001e4000c101d12 */
[----:B------:R-:W-:Y:S02]  /*1390*/  ISETP.GE.U32.AND P0, PT, R22, UR20, PT ;  /* 0x0000001416007c0c */ /* 0x000fe4000bf06070 */
[----:B------:R0:W-:Y:S01]  /*13a0*/  STG.E.128 desc[UR18][R20.64+0x20], R12 ;  /* 0x0000200c14007986 */ /* 0x0001e2000c101d12 */
[----:B------:R-:W-:-:S02]  /*13b0*/  SHF.L.U64.HI R22, R0, 0x2, R39 ;  /* 0x0000000200167819 */ /* 0x000fc40000010227 */
[----:B------:R-:W-:Y:S01]  /*13c0*/  ISETP.LT.U32.AND.EX P1, PT, R39, RZ, PT, P1 ;  /* 0x000000ff2700720c */ /* 0x000fe20003f21110 */
[----:B------:R0:W-:Y:S01]  /*13d0*/  STG.E.128 desc[UR18][R20.64+0x30], R4 ;  /* 0x0000300414007986 */ /* 0x0001e2000c101d12 */
[----:B------:R-:W-:-:S13]  /*13e0*/  ISETP.GE.AND.EX P0, PT, R22, UR14, PT, P0 ;  /* 0x0000000e16007c0c */ /* 0x000fda000bf06300 */
[----:B------:R-:W-:Y:S05]  /*13f0*/  @!P0 BRA P1, `(.L_x_86) ;  /* 0xfffffff800948947 */ /* 0x000fea000083ffff */
[----:B------:R-:W-:Y:S05]  /*1400*/  EXIT ;  /* 0x000000000000794d */ /* 0x000fea0003800000 */
.L_x_87:
        /* <DEDUP_REMOVED lines=15> */
.L_x_233:


//--------------------- .text._ZN2at6native52_GLOBAL__N__ff984223_19_ForeachTernaryOp_cu_5285c63625multi_tensor_apply_kernelINS1_28TensorListScalarListMetadataIfLi3EEENS1_26TernaryOpScalarListFunctorIfLi3ELi2ELi2EEEJNS0_11LerpFunctorIfEEEEEvT_T0_DpT1_ --------------------------
	.section	.text._ZN2at6native52_GLOBAL__N__ff984223_19_ForeachTernaryOp_cu_5285c63625multi_tensor_apply_kernelINS1_28TensorListScalarListMetadataIfLi3EEENS1_26TernaryOpScalarListFunctorIfLi3ELi2ELi2EEEJNS0_11LerpFunctorIfEEEEEvT_T0_DpT1_,"ax",@progbits
	.align	128
.text._ZN2at6native52_GLOBAL__N__ff984223_19_ForeachTernaryOp_cu_5285c63625multi_tensor_apply_kernelINS1_28TensorListScalarListMetadataIfLi3EEENS1_26TernaryOpScalarListFunctorIfLi3ELi2ELi2EEEJNS0_11LerpFunctorIfEEEEEvT_T0_DpT1_:
        .type           _ZN2at6native52_GLOBAL__N__ff984223_19_ForeachTernaryOp_cu_5285c63625multi_tensor_apply_kernelINS1_28TensorListScalarListMetadataIfLi3EEENS1_26TernaryOpScalarListFunctorIfLi3ELi2ELi2EEEJNS0_11LerpFunctorIfEEEEEvT_T0_DpT1_,@function
        .size           _ZN2at6native52_GLOBAL__N__ff984223_19_ForeachTernaryOp_cu_5285c63625multi_tensor_apply_kernelINS1_28TensorListScalarListMetadataIfLi3EEENS1_26TernaryOpScalarListFunctorIfLi3ELi2ELi2EEEJNS0_11LerpFunctorIfEEEEEvT_T0_DpT1_,(.L_x_234 - _ZN2at6native52_GLOBAL__N__ff984223_19_ForeachTernaryOp_cu_5285c63625multi_tensor_apply_kernelINS1_28TensorListScalarListMetadataIfLi3EEENS1_26TernaryOpScalarListFunctorIfLi3ELi2ELi2EEEJNS0_11LerpFunctorIfEEEEEvT_T0_DpT1_)
        .other          _ZN2at6native52_GLOBAL__N__ff984223_19_ForeachTernaryOp_cu_5285c63625multi_tensor_apply_kernelINS1_28TensorListScalarListMetadataIfLi3EEENS1_26TernaryOpScalarListFunctorIfLi3ELi2ELi2EEEJNS0_11LerpFunctorIfEEEEEvT_T0_DpT1_,@"STO_CUDA_ENTRY STV_DEFAULT"
_ZN2at6native52_GLOBAL__N__ff984223_19_ForeachTernaryOp_cu_5285c63625multi_tensor_apply_kernelINS1_28TensorListScalarListMetadataIfLi3EEENS1_26TernaryOpScalarListFunctorIfLi3ELi2ELi2EEEJNS0_11LerpFunctorIfEEEEEvT_T0_DpT1_:
        /* <DEDUP_REMOVED lines=34> */
.L_x_89:
[----:B0-----:R-:W-:Y:S02]  /*0220*/  IADD3 R20, P1, R0, R6, RZ ;  /* 0x0000000600147210 */ /* 0x001fe40007f3e0ff */
[----:B------:R-:W-:Y:S02]  /*0230*/  CS2R R10, SRZ ;  /* 0x00000000000a7805 */ /* 0x000fe4000001ff00 */
[C---:B------:R-:W-:Y:S01]  /*0240*/  ISETP.GE.U32.AND P0, PT, R20.reuse, 0x10000, PT ;  /* 0x000100001400780c */ /* 0x040fe20003f06070 */
[----:B------:R-:W-:Y:S01]  /*0250*/  IMAD.X R19, RZ, RZ, R7, P1 ;  /* 0x000000ffff137224 */ /* 0x000fe200008e0607 */
[----:B------:R-:W-:Y:S02]  /*0260*/  ISETP.LT.U32.AND P1, PT, R20, UR15, PT ;  /* 0x0000000f14007c0c */ /* 0x000fe4000bf21070 */
[----:B-1----:R-:W-:Y:S02]  /*0270*/  IADD3 R9, P2, R2, R20, RZ ;  /* 0x0000001402097210 */ /* 0x002fe40007f5e0ff */
[----:B------:R-:W-:-:S02]  /*0280*/  ISETP.GE.U32.AND.EX P0, PT, R19, RZ, PT, P0 ;  /* 0x000000ff1300720c */ /* 0x000fc40003f06100 */
[----:B------:R-:W-:Y:S01]  /*0290*/  LEA R26, P3, R2, R20, 0x1 ;  /* 0x00000014021a7211 */ /* 0x000fe200078608ff */
[--C-:B------:R-:W-:Y:S01]  /*02a0*/  IMAD.X R22, RZ, RZ, R19.reuse, P2 ;  /* 0x000000ffff167224 */ /* 0x100fe200010e0613 */
[----:B------:R-:W-:Y:S02]  /*02b0*/  ISETP.LT.AND.EX P0, PT, R19, UR4, !P0, P1 ;  /* 0x0000000413007c0c */ /* 0x000fe4000c701310 */
[C---:B------:R-:W-:Y:S02]  /*02c0*/  ISETP.GE.U32.AND P1, PT, R9.reuse, 0x10000, PT ;  /* 0x000100000900780c */ /* 0x040fe40003f26070 */
[----:B------:R-:W-:Y:S02]  /*02d0*/  ISETP.LT.U32.AND P2, PT, R9, UR15, PT ;  /* 0x0000000f09007c0c */ /* 0x000fe4000bf41070 */
[----:B------:R-:W-:Y:S01]  /*02e0*/  ISETP.GE.U32.AND.EX P1, PT, R22, RZ, PT, P1 ;  /* 0x000000ff1600720c */ /* 0x000fe20003f26110 */
[----:B------:R-:W-:Y:S02]  /*02f0*/  IMAD.X R21, RZ, RZ, R19, P3 ;  /* 0x000000ffff157224 */ /* 0x000fe400018e0613 */
[----:B------:R-:W-:Y:S01]  /*0300*/  IMAD R3, R2, 0x3, RZ ;  /* 0x0000000302037824 */ /* 0x000fe200078e02ff */
[----:B------:R-:W-:-:S02]  /*0310*/  ISETP.LT.AND.EX P1, PT, R22, UR4, !P1, P2 ;  /* 0x0000000416007c0c */ /* 0x000fc4000cf21320 */
[----:B------:R-:W-:Y:S02]  /*0320*/  ISETP.GE.U32.AND P2, PT, R26, 0x10000, PT ;  /* 0x000100001a00780c */ /* 0x000fe40003f46070 */
[----:B------:R-:W-:-:S04]  /*0330*/  @P0 LEA R4, P4, R20, UR6, 0x2 ;  /* 0x0000000614040c11 */ /* 0x000fc8000f8810ff */
[C-C-:B------:R-:W-:Y:S02]  /*0340*/  @P0 LEA.HI.X R5, R20.reuse, UR7, R19.reuse, 0x2, P4 ;  /* 0x0000000714050c11 */ /* 0x140fe4000a0f1413 */
[----:B------:R-:W-:Y:S02]  /*0350*/  @P0 LEA R12, P4, R20, UR8, 0x2 ;  /* 0x00000008140c0c11 */ /* 0x000fe4000f8810ff */
[----:B------:R-:W-:Y:S01]  /*0360*/  ISETP.LT.U32.AND P3, PT, R26, UR15, PT ;  /* 0x0000000f1a007c0c */ /* 0x000fe2000bf61070 */
[----:B------:R0:W2:Y:S01]  /*0370*/  @P0 LDG.E R10, desc[UR12][R4.64] ;  /* 0x0000000c040a0981 */ /* 0x0000a2000c1e1900 */
[----:B------:R-:W-:Y:S01]  /*0380*/  @P0 LEA.HI.X R13, R20, UR9, R19, 0x2, P4 ;  /* 0x00000009140d0c11 */ /* 0x000fe2000a0f1413 */
[----:B------:R-:W-:Y:S01]  /*0390*/  IMAD.MOV.U32 R23, RZ, RZ, RZ ;  /* 0x000000ffff177224 */ /* 0x000fe200078e00ff */
[----:B------:R-:W-:Y:S02]  /*03a0*/  ISETP.GE.U32.AND.EX P2, PT, R21, RZ, PT, P2 ;  /* 0x000000ff1500720c */ /* 0x000fe40003f46120 */
[----:B------:R-:W-:-:S02]  /*03b0*/  IADD3 R8, P4, R3, R20, RZ ;  /* 0x0000001403087210 */ /* 0x000fc40007f9e0ff */
[----:B------:R-:W-:Y:S01]  /*03c0*/  ISETP.LT.AND.EX P2, PT, R21, UR4, !P2, P3 ;  /* 0x0000000415007c0c */ /* 0x000fe2000d741330 */
[----:B------:R1:W2:Y:S01]  /*03d0*/  @P0 LDG.E R23, desc[UR12][R12.64] ;  /* 0x0000000c0c170981 */ /* 0x0002a2000c1e1900 */
[C---:B------:R-:W-:Y:S01]  /*03e0*/  ISETP.GE.U32.AND P3, PT, R8.reuse, 0x10000, PT ;  /* 0x000100000800780c */ /* 0x040fe20003f66070 */
[----:B0-----:R-:W-:Y:S01]  /*03f0*/  IMAD.X R5, RZ, RZ, R19, P4 ;  /* 0x000000ffff057224 */ /* 0x001fe200020e0613 */
[----:B------:R-:W-:Y:S02]  /*0400*/  ISETP.LT.U32.AND P4, PT, R8, UR15, PT ;  /* 0x0000000f08007c0c */ /* 0x000fe4000bf81070 */
[----:B------:R-:W-:Y:S02]  /*0410*/  @P1 LEA R16, P5, R9, UR6, 0x2 ;  /* 0x0000000609101c11 */ /* 0x000fe4000f8a10ff */
[----:B------:R-:W-:Y:S02]  /*0420*/  ISETP.GE.U32.AND.EX P3, PT, R5, RZ, PT, P3 ;  /* 0x000000ff0500720c */ /* 0x000fe40003f66130 */
[----:B------:R-:W-:-:S02]  /*0430*/  @P1 LEA.HI.X R17, R9, UR7, R22, 0x2, P5 ;  /* 0x0000000709111c11 */ /* 0x000fc4000a8f1416 */
[----:B------:R-:W-:Y:S02]  /*0440*/  ISETP.LT.AND.EX P3, PT, R5, UR4, !P3, P4 ;  /* 0x0000000405007c0c */ /* 0x000fe4000df61340 */
[C---:B------:R-:W-:Y:S02]  /*0450*/  @P1 LEA R28, P5, R9.reuse, UR8, 0x2 ;  /* 0x00000008091c1c11 */ /* 0x040fe4000f8a10ff */
[C---:B------:R-:W-:Y:S01]  /*0460*/  @P2 LEA R14, P4, R26.reuse, UR6, 0x2 ;  /* 0x000000061a0e2c11 */ /* 0x040fe2000f8810ff */
[----:B------:R-:W-:Y:S01]  /*0470*/  IMAD.MOV.U32 R3, RZ, RZ, RZ ;  /* 0x000000ffff037224 */ /* 0x000fe200078e00ff */
[----:B------:R-:W-:Y:S02]  /*0480*/  @P1 LEA.HI.X R29, R9, UR9, R22, 0x2, P5 ;  /* 0x00000009091d1c11 */ /* 0x000fe4000a8f1416 */
[----:B------:R-:W-:Y:S02]  /*0490*/  @P2 LEA.HI.X R15, R26, UR7, R21, 0x2, P4 ;  /* 0x000000071a0f2c11 */ /* 0x000fe4000a0f1415 */
[----:B------:R-:W-:-:S02]  /*04a0*/  CS2R R24, SRZ ;  /* 0x0000000000187805 */ /* 0x000fc4000001ff00 */
[C---:B-1----:R-:W-:Y:S01]  /*04b0*/  @P2 LEA R12, P5, R26.reuse, UR8, 0x2 ;  /* 0x000000081a0c2c11 */ /* 0x042fe2000f8a10ff */
[----:B------:R0:W3:Y:S03]  /*04c0*/  @P1 LDG.E R3, desc[UR12][R16.64] ;  /* 0x0000000c10031981 */ /* 0x0000e6000c1e1900 */
[----:B------:R-:W-:Y:S01]  /*04d0*/  @P2 LEA.HI.X R13, R26, UR9, R21, 0x2, P5 ;  /* 0x000000091a0d2c11 */ /* 0x000fe2000a8f1415 */
[----:B------:R1:W4:Y:S01]  /*04e0*/  @P2 LDG.E R11, desc[UR12][R14.64] ;  /* 0x0000000c0e0b2981 */ /* 0x000322000c1e1900 */
[----:B------:R-:W-:-:S03]  /*04f0*/  IMAD.MOV.U32 R4, RZ, RZ, RZ ;  /* 0x000000ffff047224 */ /* 0x000fc600078e00ff */
[----:B------:R5:W3:Y:S01]  /*0500*/  @P1 LDG.E R24, desc[UR12][R28.64] ;  /* 0x0000000c1c181981 */ /* 0x000ae2000c1e1900 */
[----:B0-----:R-:W-:-:S03]  /*0510*/  @P3 LEA R16, P5, R8, UR8, 0x2 ;  /* 0x0000000808103c11 */ /* 0x001fc6000f8a10ff */
[----:B------:R0:W4:Y:S01]  /*0520*/  @P2 LDG.E R4, desc[UR12][R12.64] ;  /* 0x0000000c0c042981 */ /* 0x000122000c1e1900 */
[C---:B-1----:R-:W-:Y:S02]  /*0530*/  @P3 LEA R14, P4, R8.reuse, UR6, 0x2 ;  /* 0x00000006080e3c11 */ /* 0x042fe4000f8810ff */
[C-C-:B------:R-:W-:Y:S01]  /*0540*/  @P3 LEA.HI.X R17, R8.reuse, UR9, R5.reuse, 0x2, P5 ;  /* 0x0000000908113c11 */ /* 0x140fe2000a8f1405 */
[----:B-----5:R-:W-:Y:S01]  /*0550*/  IMAD.MOV.U32 R28, RZ, RZ, RZ ;  /* 0x000000ffff1c7224 */ /* 0x020fe200078e00ff */
[----:B------:R-:W-:-:S05]  /*0560*/  @P3 LEA.HI.X R15, R8, UR7, R5, 0x2, P4 ;  /* 0x00000007080f3c11 */ /* 0x000fca000a0f1405 */
[----:B------:R1:W5:Y:S04]  /*0570*/  @P3 LDG.E R25, desc[UR12][R14.64] ;  /* 0x0000000c0e193981 */ /* 0x000368000c1e1900 */
[----:B------:R4:W5:Y:S01]  /*0580*/  @P3 LDG.E R28, desc[UR12][R16.64] ;  /* 0x0000000c101c3981 */ /* 0x000962000c1e1900 */
[----:B------:R-:W-:-:S05]  /*0590*/  IMAD.U32 R18, RZ, RZ, UR14 ;  /* 0x0000000eff127e24 */ /* 0x000fca000f8e00ff */
[----:B------:R-:W-:Y:S02]  /*05a0*/  FSETP.GEU.FTZ.AND P4, PT, |R18|, 0.5, PT ;  /* 0x3f0000001200780b */ /* 0x000fe40003f9e200 */
[----:B------:R-:W-:Y:S01]  /*05b0*/  @P0 LEA R18, P5, R20, UR10, 0x2 ;  /* 0x0000000a14120c11 */ /* 0x000fe2000f8a10ff */
[----:B------:R-:W-:-:S03]  /*05c0*/  IMAD.U32 R27, RZ, RZ, UR14 ;  /* 0x0000000eff1b7e24 */ /* 0x000fc6000f8e00ff */
[----:B------:R-:W-:Y:S02]  /*05d0*/  @P0 LEA.HI.X R19, R20, UR11, R19, 0x2, P5 ;  /* 0x0000000b14130c11 */ /* 0x000fe4000a8f1413 */
[----:B0-----:R-:W-:Y:S01]  /*05e0*/  @P1 LEA R12, P5, R9, UR10, 0x2 ;  /* 0x0000000a090c1c11 */ /* 0x001fe2000f8a10ff */
[----:B------:R-:W-:Y:S01]  /*05f0*/  FADD.FTZ R27, -R27, 1 ;  /* 0x3f8000001b1b7421 */ /* 0x000fe20000010100 */
[C---:B------:R-:W-:Y:S02]  /*0600*/  @P2 LEA R20, P6, R26.reuse, UR10, 0x2 ;  /* 0x0000000a1a142c11 */ /* 0x040fe4000f8c10ff */
[----:B------:R-:W-:Y:S02]  /*0610*/  @P1 LEA.HI.X R13, R9, UR11, R22, 0x2, P5 ;  /* 0x0000000b090d1c11 */ /* 0x000fe4000a8f1416 */
[----:B------:R-:W-:Y:S01]  /*0620*/  @P2 LEA.HI.X R21, R26, UR11, R21, 0x2, P6 ;  /* 0x0000000b1a152c11 */ /* 0x000fe2000b0f1415 */
[----:B------:R-:W-:-:S04]  /*0630*/  IMAD.WIDE.U32 R6, R2, 0x4, R6 ;  /* 0x0000000402067825 */ /* 0x000fc800078e0006 */
[----:B--2---:R-:W-:-:S04]  /*0640*/  FADD.FTZ R29, -R10, R23 ;  /* 0x000000170a1d7221 */ /* 0x004fc80000010100 */
[C---:B-1----:R-:W-:Y:S01]  /*0650*/  FFMA.FTZ R15, R29.reuse, UR14, R10 ;  /* 0x0000000e1d0f7c23 */ /* 0x042fe2000801000a */
[----:B------:R-:W-:Y:S01]  /*0660*/  @P3 LEA R10, P5, R8, UR10, 0x2 ;  /* 0x0000000a080a3c11 */ /* 0x000fe2000f8a10ff */
[----:B------:R-:W-:-:S05]  /*0670*/  @P4 FFMA.FTZ R15, R29, -R27, R23 ;  /* 0x8000001b1d0f4223 */ /* 0x000fca0000010017 */
[----:B------:R2:W-:Y:S01]  /*0680*/  @P0 STG.E desc[UR12][R18.64], R15 ;  /* 0x0000000f12000986 */ /* 0x0005e2000c10190c */
[----:B------:R-:W-:Y:S01]  /*0690*/  ISETP.GE.U32.AND P0, PT, R6, 0x10000, PT ;  /* 0x000100000600780c */ /* 0x000fe20003f06070 */
[----:B---3--:R-:W-:Y:S01]  /*06a0*/  FADD.FTZ R14, -R3, R24 ;  /* 0x00000018030e7221 */ /* 0x008fe20000010100 */
[----:B----4-:R-:W-:-:S03]  /*06b0*/  FADD.FTZ R16, -R11, R4 ;  /* 0x000000040b107221 */ /* 0x010fc60000010100 */
[----:B------:R-:W-:Y:S01]  /*06c0*/  FFMA.FTZ R3, R14, UR14, R3 ;  /* 0x0000000e0e037c23 */ /* 0x000fe20008010003 */
[C---:B------:R-:W-:Y:S01]  /*06d0*/  @P4 FFMA.FTZ R3, -R27.reuse, R14, R24 ;  /* 0x0000000e1b034223 */ /* 0x040fe20000010118 */
[----:B------:R-:W-:Y:S01]  /*06e0*/  FFMA.FTZ R9, R16, UR14, R11 ;  /* 0x0000000e10097c23 */ /* 0x000fe2000801000b */
[----:B------:R-:W-:Y:S01]  /*06f0*/  @P4 FFMA.FTZ R9, -R27, R16, R4 ;  /* 0x000000101b094223 */ /* 0x000fe20000010104 */
[----:B------:R-:W-:Y:S02]  /*0700*/  @P3 LEA.HI.X R11, R8, UR11, R5, 0x2, P5 ;  /* 0x0000000b080b3c11 */ /* 0x000fe4000a8f1405 */
[----:B------:R2:W-:Y:S01]  /*0710*/  @P1 STG.E desc[UR12][R12.64], R3 ;  /* 0x000000030c001986 */ /* 0x0005e2000c10190c */
[----:B-----5:R-:W-:-:S04]  /*0720*/  FADD.FTZ R22, -R25, R28 ;  /* 0x0000001c19167221 */ /* 0x020fc80000010100 */
[----:B------:R-:W-:Y:S01]  /*0730*/  FFMA.FTZ R25, R22, UR14, R25 ;  /* 0x0000000e16197c23 */ /* 0x000fe20008010019 */
[----:B------:R-:W-:Y:S01]  /*0740*/  @P4 FFMA.FTZ R25, -R27, R22, R28 ;  /* 0x000000161b194223 */ /* 0x000fe2000001011c */
[----:B------:R2:W-:Y:S01]  /*0750*/  @P2 STG.E desc[UR12][R20.64], R9 ;  /* 0x0000000914002986 */ /* 0x0005e2000c10190c */
[----:B------:R-:W-:-:S03]  /*0760*/  ISETP.LT.U32.AND P1, PT, R6, UR15, PT ;  /* 0x0000000f06007c0c */ /* 0x000fc6000bf21070 */
[----:B------:R2:W-:Y:S01]  /*0770*/  @P3 STG.E desc[UR12][R10.64], R25 ;  /* 0x000000190a003986 */ /* 0x0005e2000c10190c */
[C---:B------:R-:W-:Y:S02]  /*0780*/  ISETP.GE.U32.AND.EX P0, PT, R7.reuse, RZ, PT, P0 ;  /* 0x000000ff0700720c */ /* 0x040fe40003f06100 */
[----:B------:R-:W-:-:S13]  /*0790*/  ISETP.LT.AND.EX P1, PT, R7, UR4, PT, P1 ;  /* 0x0000000407007c0c */ /* 0x000fda000bf21310 */
[----:B--2---:R-:W-:Y:S05]  /*07a0*/  @!P0 BRA P1, `(.L_x_89) ;  /* 0xfffffff8009c8947 */ /* 0x004fea000083ffff */
[----:B------:R-:W-:Y:S05]  /*07b0*/  EXIT ;  /* 0x000000000000794d */ /* 0x000fea0003800000 */
.L_x_88:
        /* <DEDUP_REMOVED lines=8> */
[----:B------:R-:W-:-:S03]  /*0840*/  IMAD.U32 R18, RZ, RZ, UR14 ;  /* 0x0000000eff127e24 */ /* 0x000fc6000f8e00ff */
[----:B------:R-:W-:Y:S01]  /*0850*/  FSETP.GEU.FTZ.AND P2, PT, |R0|, 0.5, PT ;  /* 0x3f0000000000780b */ /* 0x000fe20003f5e200 */
[----:B------:R-:W-:Y:S02]  /*0860*/  IMAD.MOV.U32 R0, RZ, RZ, RZ ;  /* 0x000000ffff007224 */ /* 0x000fe400078e00ff */
[----:B------:R-:W-:-:S10]  /*0870*/  FADD.FTZ R18, -R18, 1 ;  /* 0x3f80000012127421 */ /* 0x000fd40000010100 */
.L_x_90:
[C---:B------:R-:W-:Y:S01]  /*0880*/  IMAD.SHL.U32 R14, R3.reuse, 0x10, RZ ;  /* 0x00000010030e7824 */ /* 0x040fe200078e00ff */
[----:B------:R-:W-:-:S04]  /*0890*/  SHF.L.U64.HI R19, R3, 0x4, R0 ;  /* 0x0000000403137819 */ /* 0x000fc80000010200 */
[C---:B------:R-:W-:Y:S02]  /*08a0*/  IADD3 R4, P1, R14.reuse, UR8, RZ ;  /* 0x000000080e047c10 */ /* 0x040fe4000ff3e0ff */
[----:B------:R-:W-:Y:S02]  /*08b0*/  IADD3 R12, P0, R14, UR6, RZ ;  /* 0x000000060e0c7c10 */ /* 0x000fe4000ff1e0ff */
[C---:B------:R-:W-:Y:S02]  /*08c0*/  IADD3.X R5, R19.reuse, UR9, RZ, P1, !PT ;  /* 0x0000000913057c10 */ /* 0x040fe40008ffe4ff */
[----:B------:R-:W-:-:S04]  /*08d0*/  IADD3.X R13, R19, UR7, RZ, P0, !PT ;  /* 0x00000007130d7c10 */ /* 0x000fc800087fe4ff */
[----:B------:R-:W2:Y:S04]  /*08e0*/  LDG.E.128 R4, desc[UR12][R4.64] ;  /* 0x0000000c04047981 */ /* 0x000ea8000c1e1d00 */
[----:B------:R-:W2:Y:S01]  /*08f0*/  LDG.E.128 R8, desc[UR12][R12.64] ;  /* 0x0000000c0c087981 */ /* 0x000ea2000c1e1d00 */
[----:B------:R-:W-:Y:S01]  /*0900*/  IADD3 R14, P0, R14, UR10, RZ ;  /* 0x0000000a0e0e7c10 */ /* 0x000fe2000ff1e0ff */
[----:B--2---:R-:W-:Y:S01]  /*0910*/  FADD.FTZ R15, -R8, R4 ;  /* 0x00000004080f7221 */ /* 0x004fe20000010100 */
[----:B------:R-:W-:-:S03]  /*0920*/  FADD.FTZ R2, -R9, R5 ;  /* 0x0000000509027221 */ /* 0x000fc60000010100 */
[----:B------:R-:W-:Y:S01]  /*0930*/  FFMA.FTZ R8, R15, UR14, R8 ;  /* 0x0000000e0f087c23 */ /* 0x000fe20008010008 */
[----:B------:R-:W-:Y:S01]  /*0940*/  @P2 FFMA.FTZ R8, -R18, R15, R4 ;  /* 0x0000000f12082223 */ /* 0x000fe20000010104 */
[----:B------:R-:W-:Y:S01]  /*0950*/  IADD3.X R15, R19, UR11, RZ, P0, !PT ;  /* 0x0000000b130f7c10 */ /* 0x000fe200087fe4ff */
[----:B------:R-:W-:Y:S01]  /*0960*/  FADD.FTZ R17, -R10, R6 ;  /* 0x000000060a117221 */ /* 0x000fe20000010100 */
[----:B------:R-:W-:Y:S01]  /*0970*/  FADD.FTZ R16, -R11, R7 ;  /* 0x000000070b107221 */ /* 0x000fe20000010100 */
[----:B------:R-:W-:Y:S01]  /*0980*/  IADD3 R3, P0, R3, UR5, RZ ;  /* 0x0000000503037c10 */ /* 0x000fe2000ff1e0ff */
[----:B------:R-:W-:Y:S01]  /*0990*/  FFMA.FTZ R9, R2, UR14, R9 ;  /* 0x0000000e02097c23 */ /* 0x000fe20008010009 */
[----:B------:R-:W-:Y:S01]  /*09a0*/  FFMA.FTZ R10, R17, UR14, R10 ;  /* 0x0000000e110a7c23 */ /* 0x000fe2000801000a */
[----:B------:R-:W-:Y:S01]  /*09b0*/  FFMA.FTZ R11, R16, UR14, R11 ;  /* 0x0000000e100b7c23 */ /* 0x000fe2000801000b */
[C---:B------:R-:W-:Y:S01]  /*09c0*/  @P2 FFMA.FTZ R9, -R18.reuse, R2, R5 ;  /* 0x0000000212092223 */ /* 0x040fe20000010105 */
[C---:B------:R-:W-:Y:S01]  /*09d0*/  @P2 FFMA.FTZ R10, -R18.reuse, R17, R6 ;  /* 0x00000011120a2223 */ /* 0x040fe20000010106 */
[----:B------:R-:W-:Y:S01]  /*09e0*/  @P2 FFMA.FTZ R11, -R18, R16, R7 ;  /* 0x00000010120b2223 */ /* 0x000fe20000010107 */
[----:B------:R-:W-:-:S02]  /*09f0*/  IMAD.SHL.U32 R2, R3, 0x4, RZ ;  /* 0x0000000403027824 */ /* 0x000fc400078e00ff */
[----:B------:R-:W-:Y:S01]  /*0a00*/  IMAD.X R0, RZ, RZ, R0, P0 ;  /* 0x000000ffff007224 */ /* 0x000fe200000e0600 */
[C---:B------:R-:W-:Y:S01]  /*0a10*/  ISETP.LT.U32.AND P1, PT, R3.reuse, 0x4000, PT ;  /* 0x000040000300780c */ /* 0x040fe20003f21070 */
[----:B------:R0:W-:Y:S01]  /*0a20*/  STG.E.128 desc[UR12][R14.64], R8 ;  /* 0x000000080e007986 */ /* 0x0001e2000c101d0c */
[----:B------:R-:W-:Y:S02]  /*0a30*/  ISETP.GE.U32.AND P0, PT, R2, UR15, PT ;  /* 0x0000000f02007c0c */ /* 0x000fe4000bf06070 */
[----:B------:R-:W-:Y:S02]  /*0a40*/  SHF.L.U64.HI R2, R3, 0x2, R0 ;  /* 0x0000000203027819 */ /* 0x000fe40000010200 */
[----:B------:R-:W-:Y:S02]  /*0a50*/  ISETP.LT.U32.AND.EX P1, PT, R0, RZ, PT, P1 ;  /* 0x000000ff0000720c */ /* 0x000fe40003f21110 */
[----:B------:R-:W-:-:S13]  /*0a60*/  ISETP.GE.AND.EX P0, PT, R2, UR4, PT, P0 ;  /* 0x0000000402007c0c */ /* 0x000fda000bf06300 */
[----:B0-----:R-:W-:Y:S05]  /*0a70*/  @!P0 BRA P1, `(.L_x_90) ;  /* 0xfffffffc00808947 */ /* 0x001fea000083ffff */
[----:B------:R-:W-:Y:S05]  /*0a80*/  EXIT ;  /* 0x000000000000794d */ /* 0x000fea0003800000 */
.L_x_91:
        /* <DEDUP_REMOVED lines=15> */
.L_x_234:


//--------------------- .text._ZN2at6native52_GLOBAL__N__ff984223_19_ForeachTernaryOp_cu_5285c63625multi_tensor_apply_kernelINS1_28TensorListScalarListMetadataIdLi3EEENS1_26TernaryOpScalarListFunctorIdLi3ELi2ELi2EEEJNS0_11LerpFunctorIdEEEEEvT_T0_DpT1_ --------------------------
	.section	.text._ZN2at6native52_GLOBAL__N__ff984223_19_ForeachTernaryOp_cu_5285c63625multi_tensor_apply_kernelINS1_28TensorListScalarListMetadataIdLi3EEENS1_26TernaryOpScalarListFunctorIdLi3ELi2ELi2EEEJNS0_11LerpFunctorIdEEEEEvT_T0_DpT1_,"ax",@progbits
	.align	128
.text._ZN2at6native52_GLOBAL__N__ff984223_19_ForeachTernaryOp_cu_5285c63625multi_tensor_apply_kernelINS1_28TensorListScalarListMetadataIdLi3EEENS1_26TernaryOpScalarListFunctorIdLi3ELi2ELi2EEEJNS0_11LerpFunctorIdEEEEEvT_T0_DpT1_:
        .type           _ZN2at6native52_GLOBAL__N__ff984223_19_ForeachTernaryOp_cu_5285c63625multi_tensor_apply_kernelINS1_28TensorListScalarListMetadataIdLi3EEENS1_26TernaryOpScalarListFunctorIdLi3ELi2ELi2EEEJNS0_11LerpFunctorIdEEEEEvT_T0_DpT1_,@function
        .size           _ZN2at6native52_GLOBAL__N__ff984223_19_ForeachTernaryOp_cu_5285c63625multi_tensor_apply_kernelINS1_28TensorListScalarListMetadataIdLi3EEENS1_26TernaryOpScalarListFunctorIdLi3ELi2ELi2EEEJNS0_11LerpFunctorIdEEEEEvT_T0_DpT1_,(.L_x_235 - _ZN2at6native52_GLOBAL__N__ff984223_19_ForeachTernaryOp_cu_5285c63625multi_tensor_apply_kernelINS1_28TensorListScalarListMetadataIdLi3EEENS1_26TernaryOpScalarListFunctorIdLi3ELi2ELi2EEEJNS0_11LerpFunctorIdEEEEEvT_T0_DpT1_)
        .other          _ZN2at6native52_GLOBAL__N__ff984223_19_ForeachTernaryOp_cu_5285c63625multi_tensor_apply_kernelINS1_28TensorListScalarListMetadataIdLi3EEENS1_26TernaryOpScalarListFunctorIdLi3ELi2ELi2EEEJNS0_11LerpFunctorIdEEEEEvT_T0_DpT1_,@"STO_CUDA_ENTRY STV_DEFAULT"
_ZN2at6native52_GLOBAL__N__ff984223_19_ForeachTernaryOp_cu_5285c63625multi_tensor_apply_kernelINS1_28TensorListScalarListMetadataIdLi3EEENS1_26TernaryOpScalarListFunctorIdLi3ELi2ELi2EEEJNS0_11LerpFunctorIdEEEEEvT_T0_DpT1_:
        /* <DEDUP_REMOVED lines=18> */
[----:B------:R-:W-:Y:S02]  /*0120*/  ULOP3.LUT UR4, UR18, 0x3, URZ, 0xc0, !UPT ;  /* 0x0000000312047892 */ /* 0x000fe4000f8ec03f */
[----:B------:R-:W-:Y:S02]  /*0130*/  UIADD3.X UR15, ~UR5, UR13, URZ, UP1, !UPT ;  /* 0x0000000d050f7290 */ /* 0x000fe40008ffe53f */
[----:B------:R-:W-:-:S03]  /*0140*/  ULOP3.LUT UP0, URZ, UR4, 0x1f, UR12, 0xf8, !UPT ;  /* 0x0000001f043f7892 */ /* 0x000fc6000f80f80c */
[----:B------:R-:W-:Y:S01]  /*0150*/  ULDC.64 UR12, c[0x0][UR14+0x810] ;  /* 0x000204000e0c7abb */ /* 0x000fe20008000a00 */
        /* <DEDUP_REMOVED lines=11> */
.L_x_93:
[----:B0-----:R-:W-:Y:S02]  /*0210*/  IADD3 R24, P1, R0, UR4, RZ ;  /* 0x0000000400187c10 */ /* 0x001fe4000ff3e0ff */
[----:B------:R-:W-:Y:S02]  /*0220*/  CS2R R20, SRZ ;  /* 0x0000000000147805 */ /* 0x000fe4000001ff00 */
[----:B------:R-:W-:Y:S02]  /*0230*/  CS2R R8, SRZ ;  /* 0x0000000000087805 */ /* 0x000fe4000001ff00 */
[C---:B------:R-:W-:Y:S01]  /*0240*/  ISETP.GE.U32.AND P0, PT, R24.reuse, 0x10000, PT ;  /* 0x000100001800780c */ /* 0x040fe20003f06070 */
[----:B------:R-:W-:Y:S01]  /*0250*/  IMAD.X R5, RZ, RZ, UR5, P1 ;  /* 0x00000005ff057e24 */ /* 0x000fe200088e06ff */
[C---:B------:R-:W-:Y:S02]  /*0260*/  ISETP.LT.U32.AND P1, PT, R24.reuse, UR18, PT ;  /* 0x0000001218007c0c */ /* 0x040fe4000bf21070 */
[----:B------:R-:W-:-:S02]  /*0270*/  IADD3 R26, P2, R24, UR14, RZ ;  /* 0x0000000e181a7c10 */ /* 0x000fc4000ff5e0ff */
[----:B------:R-:W-:-:S03]  /*0280*/  ISETP.GE.U32.AND.EX P0, PT, R5, RZ, PT, P0 ;  /* 0x000000ff0500720c */ /* 0x000fc60003f06100 */
[----:B------:R-:W-:Y:S01]  /*0290*/  IMAD.X R23, RZ, RZ, R5, P2 ;  /* 0x000000ffff177224 */ /* 0x000fe200010e0605 */
[----:B------:R-:W-:Y:S02]  /*02a0*/  ISETP.LT.AND.EX P0, PT, R5, UR15, !P0, P1 ;  /* 0x0000000f05007c0c */ /* 0x000fe4000c701310 */
[C---:B------:R-:W-:Y:S02]  /*02b0*/  ISETP.GE.U32.AND P1, PT, R26.reuse, 0x10000, PT ;  /* 0x000100001a00780c */ /* 0x040fe40003f26070 */
[----:B------:R-:W-:Y:S02]  /*02c0*/  ISETP.LT.U32.AND P2, PT, R26, UR18, PT ;  /* 0x000000121a007c0c */ /* 0x000fe4000bf41070 */
[----:B------:R-:W-:-:S04]  /*02d0*/  ISETP.GE.U32.AND.EX P1, PT, R23, RZ, PT, P1 ;  /* 0x000000ff1700720c */ /* 0x000fc80003f26110 */
[----:B------:R-:W-:-:S03]  /*02e0*/  ISETP.LT.AND.EX P1, PT, R23, UR15, !P1, P2 ;  /* 0x0000000f17007c0c */ /* 0x000fc6000cf21320 */
[C---:B------:R-:W-:Y:S02]  /*02f0*/  @P0 LEA R2, P2, R24.reuse, UR6, 0x3 ;  /* 0x0000000618020c11 */ /* 0x040fe4000f8418ff */
[C---:B------:R-:W-:Y:S02]  /*0300*/  @P0 LEA R12, P3, R24.reuse, UR8, 0x3 ;  /* 0x00000008180c0c11 */ /* 0x040fe4000f8618ff */
[C-C-:B------:R-:W-:Y:S02]  /*0310*/  @P0 LEA.HI.X R3, R24.reuse, UR7, R5.reuse, 0x3, P2 ;  /* 0x0000000718030c11 */ /* 0x140fe400090f1c05 */
[----:B------:R-:W-:-:S03]  /*0320*/  @P0 LEA.HI.X R13, R24, UR9, R5, 0x3, P3 ;  /* 0x00000009180d0c11 */ /* 0x000fc600098f1c05 */
[----:B------:R0:W2:Y:S01]  /*0330*/  @P0 LDG.E.64 R20, desc[UR16][R2.64] ;  /* 0x0000001002140981 */ /* 0x0000a2000c1e1b00 */
[C---:B------:R-:W-:Y:S02]  /*0340*/  @P1 LEA R16, P2, R26.reuse, UR6, 0x3 ;  /* 0x000000061a101c11 */ /* 0x040fe4000f8418ff */
[C---:B------:R-:W-:Y:S01]  /*0350*/  @P1 LEA R18, P3, R26.reuse, UR8, 0x3 ;  /* 0x000000081a121c11 */ /* 0x040fe2000f8618ff */
[----:B------:R1:W2:Y:S01]  /*0360*/  @P0 LDG.E.64 R8, desc[UR16][R12.64] ;  /* 0x000000100c080981 */ /* 0x0002a2000c1e1b00 */
[----:B------:R-:W-:Y:S02]  /*0370*/  CS2R R10, SRZ ;  /* 0x00000000000a7805 */ /* 0x000fe4000001ff00 */
[----:B------:R-:W-:Y:S02]  /*0380*/  CS2R R6, SRZ ;  /* 0x0000000000067805 */ /* 0x000fe4000001ff00 */
[C-C-:B------:R-:W-:Y:S01]  /*0390*/  @P1 LEA.HI.X R17, R26.reuse, UR7, R23.reuse, 0x3, P2 ;  /* 0x000000071a111c11 */ /* 0x140fe200090f1c17 */
[----:B------:R-:W-:Y:S01]  /*03a0*/  IMAD.U32 R15, RZ, RZ, UR14 ;  /* 0x0000000eff0f7e24 */ /* 0x000fe2000f8e00ff */
[----:B------:R-:W-:-:S03]  /*03b0*/  @P1 LEA.HI.X R19, R26, UR9, R23, 0x3, P3 ;  /* 0x000000091a131c11 */ /* 0x000fc600098f1c17 */
[----:B------:R-:W3:Y:S01]  /*03c0*/  @P1 LDG.E.64 R10, desc[UR16][R16.64] ;  /* 0x00000010100a1981 */ /* 0x000ee2000c1e1b00 */
[----:B------:R-:W-:-:S03]  /*03d0*/  LEA R4, P4, R15, R24, 0x1 ;  /* 0x000000180f047211 */ /* 0x000fc600078808ff */
[----:B------:R4:W3:Y:S01]  /*03e0*/  @P1 LDG.E.64 R6, desc[UR16][R18.64] ;  /* 0x0000001012061981 */ /* 0x0008e2000c1e1b00 */
[C---:B------:R-:W-:Y:S01]  /*03f0*/  ISETP.GE.U32.AND P2, PT, R4.reuse, 0x10000, PT ;  /* 0x000100000400780c */ /* 0x040fe20003f46070 */
[----:B0-----:R-:W-:Y:S01]  /*0400*/  IMAD.X R3, RZ, RZ, R5, P4 ;  /* 0x000000ffff037224 */ /* 0x001fe200020e0605 */
[----:B------:R-:W-:-:S04]  /*0410*/  ISETP.LT.U32.AND P3, PT, R4, UR18, PT ;  /* 0x0000001204007c0c */ /* 0x000fc8000bf61070 */
[----:B------:R-:W-:-:S04]  /*0420*/  ISETP.GE.U32.AND.EX P2, PT, R3, RZ, PT, P2 ;  /* 0x000000ff0300720c */ /* 0x000fc80003f46120 */
[----:B------:R-:W-:Y:S02]  /*0430*/  ISETP.LT.AND.EX P2, PT, R3, UR15, !P2, P3 ;  /* 0x0000000f03007c0c */ /* 0x000fe4000d741330 */
[----:B-1----:R-:W-:Y:S01]  /*0440*/  CS2R R12, SRZ ;  /* 0x00000000000c7805 */ /* 0x002fe2000001ff00 */
[----:B------:R-:W-:Y:S02]  /*0450*/  IMAD.U32 R25, RZ, RZ, UR14 ;  /* 0x0000000eff197e24 */ /* 0x000fe4000f8e00ff */
[----:B----4-:R-:W-:Y:S02]  /*0460*/  IMAD.U32 R18, RZ, RZ, UR12 ;  /* 0x0000000cff127e24 */ /* 0x010fe4000f8e00ff */
[----:B------:R-:W-:-:S06]  /*0470*/  IMAD.U32 R19, RZ, RZ, UR13 ;  /* 0x0000000dff137e24 */ /* 0x000fcc000f8e00ff */
[----:B------:R-:W-:-:S04]  /*0480*/  @P2 LEA R14, P3, R4, UR6, 0x3 ;  /* 0x00000006040e2c11 */ /* 0x000fc8000f8618ff */
[C-C-:B------:R-:W-:Y:S01]  /*0490*/  @P2 LEA.HI.X R15, R4.reuse, UR7, R3.reuse, 0x3, P3 ;  /* 0x00000007040f2c11 */ /* 0x140fe200098f1c03 */
[----:B------:R-:W-:Y:S01]  /*04a0*/  IMAD R25, R25, 0x3, RZ ;  /* 0x0000000319197824 */ /* 0x000fe200078e02ff */
[C---:B------:R-:W-:Y:S01]  /*04b0*/  @P2 LEA R28, P4, R4.reuse, UR8, 0x3 ;  /* 0x00000008041c2c11 */ /* 0x040fe2000f8818ff */
[----:B------:R-:W-:Y:S02]  /*04c0*/  DADD R18, -R18, 1 ;  /* 0x3ff0000012127429 */ /* 0x000fe40000000100 */
[----:B------:R-:W4:Y:S01]  /*04d0*/  @P2 LDG.E.64 R12, desc[UR16][R14.64] ;  /* 0x000000100e0c2981 */ /* 0x000f22000c1e1b00 */
[----:B------:R-:W-:Y:S02]  /*04e0*/  @P2 LEA.HI.X R29, R4, UR9, R3, 0x3, P4 ;  /* 0x00000009041d2c11 */ /* 0x000fe4000a0f1c03 */
[----:B------:R-:W-:-:S04]  /*04f0*/  IADD3 R25, P4, R25, R24, RZ ;  /* 0x0000001819197210 */ /* 0x000fc80007f9e0ff */
[C---:B------:R-:W-:Y:S01]  /*0500*/  ISETP.GE.U32.AND P3, PT, R25.reuse, 0x10000, PT ;  /* 0x000100001900780c */ /* 0x040fe20003f66070 */
[----:B------:R-:W-:Y:S01]  /*0510*/  IMAD.X R2, RZ, RZ, R5, P4 ;  /* 0x000000ffff027224 */ /* 0x000fe200020e0605 */
[----:B------:R-:W-:-:S04]  /*0520*/  ISETP.LT.U32.AND P4, PT, R25, UR18, PT ;  /* 0x0000001219007c0c */ /* 0x000fc8000bf81070 */
[----:B------:R-:W-:-:S04]  /*0530*/  ISETP.GE.U32.AND.EX P3, PT, R2, RZ, PT, P3 ;  /* 0x000000ff0200720c */ /* 0x000fc80003f66130 */
[----:B------:R-:W-:Y:S02]  /*0540*/  ISETP.LT.AND.EX P3, PT, R2, UR15, !P3, P4 ;  /* 0x0000000f02007c0c */ /* 0x000fe4000df61340 */
[----:B------:R-:W-:-:S06]  /*0550*/  CS2R R16, SRZ ;  /* 0x0000000000107805 */ /* 0x000fcc000001ff00 */
[----:B------:R0:W4:Y:S05]  /*0560*/  @P2 LDG.E.64 R16, desc[UR16][R28.64] ;  /* 0x000000101c102981 */ /* 0x00012a000c1e1b00 */
[----:B0-----:R-:W-:-:S04]  /*0570*/  @P3 LEA R28, P5, R25, UR6, 0x3 ;  /* 0x00000006191c3c11 */ /* 0x001fc8000f8a18ff */
[----:B------:R-:W-:Y:S01]  /*0580*/  @P3 LEA.HI.X R29, R25, UR7, R2, 0x3, P5 ;  /* 0x00000007191d3c11 */ /* 0x000fe2000a8f1c02 */
[----:B--2---:R-:W-:-:S08]  /*0590*/  DADD R14, -R20, R8 ;  /* 0x00000000140e7229 */ /* 0x004fd00000000108 */
[C---:B------:R-:W-:Y:S02]  /*05a0*/  DFMA R20, R14.reuse, UR12, R20 ;  /* 0x0000000c0e147c2b */ /* 0x040fe40008000014 */
[----:B------:R-:W-:Y:S02]  /*05b0*/  DFMA R14, R14, -R18, R8 ;  /* 0x800000120e0e722b */ /* 0x000fe40000000008 */
[----:B---3--:R-:W-:-:S08]  /*05c0*/  DADD R8, -R10, R6 ;  /* 0x000000000a087229 */ /* 0x008fd00000000106 */
[----:B------:R-:W-:Y:S02]  /*05d0*/  DFMA R10, R8, UR12, R10 ;  /* 0x0000000c080a7c2b */ /* 0x000fe4000800000a */
[----:B------:R-:W-:Y:S01]  /*05e0*/  DFMA R8, -R18, R8, R6 ;  /* 0x000000081208722b */ /* 0x000fe20000000106 */
[----:B------:R-:W-:Y:S02]  /*05f0*/  IMAD.U32 R6, RZ, RZ, UR12 ;  /* 0x0000000cff067e24 */ /* 0x000fe4000f8e00ff */
[----:B------:R-:W-:-:S06]  /*0600*/  IMAD.U32 R7, RZ, RZ, UR13 ;  /* 0x0000000dff077e24 */ /* 0x000fcc000f8e00ff */
[----:B------:R-:W-:-:S06]  /*0610*/  DSETP.GEU.AND P4, PT, |R6|, 0.5, PT ;  /* 0x3fe000000600742a */ /* 0x000fcc0003f8e200 */
[----:B------:R-:W-:Y:S02]  /*0620*/  FSEL R8, R8, R10, P4 ;  /* 0x0000000a08087208 */ /* 0x000fe40002000000 */
[----:B------:R-:W-:Y:S02]  /*0630*/  FSEL R9, R9, R11, P4 ;  /* 0x0000000b09097208 */ /* 0x000fe40002000000 */
[----:B------:R-:W-:Y:S02]  /*0640*/  CS2R R10, SRZ ;  /* 0x00000000000a7805 */ /* 0x000fe4000001ff00 */
[----:B------:R-:W-:Y:S02]  /*0650*/  FSEL R6, R14, R20, P4 ;  /* 0x000000140e067208 */ /* 0x000fe40002000000 */
[----:B------:R-:W-:Y:S02]  /*0660*/  FSEL R7, R15, R21, P4 ;  /* 0x000000150f077208 */ /* 0x000fe40002000000 */
[----:B------:R0:W2:Y:S01]  /*0670*/  @P3 LDG.E.64 R10, desc[UR16][R28.64] ;  /* 0x000000101c0a3981 */ /* 0x0000a2000c1e1b00 */
[----:B------:R-:W-:-:S02]  /*0680*/  CS2R R20, SRZ ;  /* 0x0000000000147805 */ /* 0x000fc4000001ff00 */
[----:B0-----:R-:W-:-:S04]  /*0690*/  @P3 LEA R28, P5, R25, UR8, 0x3 ;  /* 0x00000008191c3c11 */ /* 0x001fc8000f8a18ff */
[----:B------:R-:W-:-:S05]  /*06a0*/  @P3 LEA.HI.X R29, R25, UR9, R2, 0x3, P5 ;  /* 0x00000009191d3c11 */ /* 0x000fca000a8f1c02 */
[----:B------:R-:W2:Y:S01]  /*06b0*/  @P3 LDG.E.64 R20, desc[UR16][R28.64] ;  /* 0x000000101c143981 */ /* 0x000ea2000c1e1b00 */
[----:B----4-:R-:W-:Y:S01]  /*06c0*/  DADD R14, -R12, R16 ;  /* 0x000000000c0e7229 */ /* 0x010fe20000000110 */
[----:B------:R-:W-:-:S07]  /*06d0*/  @P1 LEA R22, P6, R26, UR10, 0x3 ;  /* 0x0000000a1a161c11 */ /* 0x000fce000f8c18ff */
[----:B------:R-:W-:Y:S02]  /*06e0*/  DFMA R12, R14, UR12, R12 ;  /* 0x0000000c0e0c7c2b */ /* 0x000fe4000800000c */
[----:B------:R-:W-:Y:S01]  /*06f0*/  DFMA R14, -R18, R14, R16 ;  /* 0x0000000e120e722b */ /* 0x000fe20000000110 */
[----:B------:R-:W-:Y:S01]  /*0700*/  @P1 LEA.HI.X R23, R26, UR11, R23, 0x3, P6 ;  /* 0x0000000b1a171c11 */ /* 0x000fe2000b0f1c17 */
[----:B------:R-:W-:-:S04]  /*0710*/  UIMAD.WIDE.U32 UR4, UR14, 0x4, UR4 ;  /* 0x000000040e0478a5 */ /* 0x000fc8000f8e0004 */
[----:B------:R-:W-:Y:S02]  /*0720*/  UISETP.LT.U32.AND UP1, UPT, UR4, UR18, UPT ;  /* 0x000000120400728c */ /* 0x000fe4000bf21070 */
[----:B------:R-:W-:-:S04]  /*0730*/  UISETP.GE.U32.AND UP0, UPT, UR4, 0x10000, UPT ;  /* 0x000100000400788c */ /* 0x000fc8000bf06070 */
[----:B------:R-:W-:Y:S01]  /*0740*/  UISETP.GE.U32.AND.EX UP0, UPT, UR5, URZ, UPT, UP0 ;  /* 0x0000003f0500728c */ /* 0x000fe2000bf06100 */
[----:B--2---:R-:W-:-:S08]  /*0750*/  DADD R16, -R10, R20 ;  /* 0x000000000a107229 */ /* 0x004fd00000000114 */
[----:B------:R-:W-:Y:S01]  /*0760*/  DFMA R18, -R18, R16, R20 ;  /* 0x000000101212722b */ /* 0x000fe20000000114 */
[C---:B------:R-:W-:Y:S01]  /*0770*/  @P0 LEA R20, P5, R24.reuse, UR10, 0x3 ;  /* 0x0000000a18140c11 */ /* 0x040fe2000f8a18ff */
[----:B------:R-:W-:Y:S01]  /*0780*/  DFMA R26, R16, UR12, R10 ;  /* 0x0000000c101a7c2b */ /* 0x000fe2000800000a */
[C---:B------:R-:W-:Y:S02]  /*0790*/  @P3 LEA R16, P6, R25.reuse, UR10, 0x3 ;  /* 0x0000000a19103c11 */ /* 0x040fe4000f8c18ff */
[----:B------:R-:W-:Y:S02]  /*07a0*/  @P0 LEA.HI.X R21, R24, UR11, R5, 0x3, P5 ;  /* 0x0000000b18150c11 */ /* 0x000fe4000a8f1c05 */
[C---:B------:R-:W-:Y:S02]  /*07b0*/  @P2 LEA R10, P5, R4.reuse, UR10, 0x3 ;  /* 0x0000000a040a2c11 */ /* 0x040fe4000f8a18ff */
[----:B------:R-:W-:Y:S02]  /*07c0*/  @P3 LEA.HI.X R17, R25, UR11, R2, 0x3, P6 ;  /* 0x0000000b19113c11 */ /* 0x000fe4000b0f1c02 */
[----:B------:R-:W-:-:S02]  /*07d0*/  @P2 LEA.HI.X R11, R4, UR11, R3, 0x3, P5 ;  /* 0x0000000b040b2c11 */ /* 0x000fc4000a8f1c03 */
[----:B------:R-:W-:Y:S02]  /*07e0*/  FSEL R2, R14, R12, P4 ;  /* 0x0000000c0e027208 */ /* 0x000fe40002000000 */
[----:B------:R-:W-:Y:S02]  /*07f0*/  FSEL R3, R15, R13, P4 ;  /* 0x0000000d0f037208 */ /* 0x000fe40002000000 */
[----:B------:R-:W-:Y:S02]  /*0800*/  FSEL R4, R18, R26, P4 ;  /* 0x0000001a12047208 */ /* 0x000fe40002000000 */
[----:B------:R-:W-:Y:S01]  /*0810*/  FSEL R5, R19, R27, P4 ;  /* 0x0000001b13057208 */ /* 0x000fe20002000000 */
[----:B------:R1:W-:Y:S01]  /*0820*/  @P0 STG.E.64 desc[UR16][R20.64], R6 ;  /* 0x0000000614000986 */ /* 0x0003e2000c101b10 */
[----:B------:R-:W-:-:S03]  /*0830*/  IMAD.U32 R13, RZ, RZ, UR5 ;  /* 0x00000005ff0d7e24 */ /* 0x000fc6000f8e00ff */
[----:B------:R1:W-:Y:S01]  /*0840*/  @P1 STG.E.64 desc[UR16][R22.64], R8 ;  /* 0x0000000816001986 */ /* 0x0003e2000c101b10 */
[----:B------:R-:W-:-:S03]  /*0850*/  PLOP3.LUT P0, PT, PT, PT, UP1, 0x80, 0x0 ;  /* 0x000000000000781c */ /* 0x000fc60003f0f018 */
[----:B------:R1:W-:Y:S04]  /*0860*/  @P2 STG.E.64 desc[UR16][R10.64], R2 ;  /* 0x000000020a002986 */ /* 0x0003e8000c101b10 */
[----:B------:R1:W-:Y:S01]  /*0870*/  @P3 STG.E.64 desc[UR16][R16.64], R4 ;  /* 0x0000000410003986 */ /* 0x0003e2000c101b10 */
[----:B------:R-:W-:Y:S02]  /*0880*/  ISETP.LT.AND.EX P0, PT, R13, UR15, PT, P0 ;  /* 0x0000000f0d007c0c */ /* 0x000fe4000bf01300 */
[----:B------:R-:W-:Y:S01]  /*0890*/  PLOP3.LUT P1, PT, PT, PT, UP0, 0x80, 0x0 ;  /* 0x000000000000781c */ /* 0x000fe20003f2f008 */
[----:B------:R-:W-:-:S12]  /*08a0*/  IMAD.U32 R12, RZ, RZ, UR4 ;  /* 0x00000004ff0c7e24 */ /* 0x000fd8000f8e00ff */
[----:B-1----:R-:W-:Y:S05]  /*08b0*/  @!P1 BRA P0, `(.L_x_93) ;  /* 0xfffffff800549947 */ /* 0x002fea000003ffff */
[----:B------:R-:W-:Y:S05]  /*08c0*/  EXIT ;  /* 0x000000000000794d */ /* 0x000fea0003800000 */
.L_x_92:
        /* <DEDUP_REMOVED lines=14> */
.L_x_94:
        /* <DEDUP_REMOVED lines=10> */
[----:B--2---:R-:W-:-:S02]  /*0a50*/  DADD R24, -R6, R10 ;  /* 0x0000000006187229 */ /* 0x004fc4000000010a */
[----:B------:R-:W-:-:S06]  /*0a60*/  DADD R22, -R4, R8 ;  /* 0x0000000004167229 */ /* 0x000fcc0000000108 */
[----:B------:R-:W-:Y:S02]  /*0a70*/  DFMA R6, R24, UR12, R6 ;  /* 0x0000000c18067c2b */ /* 0x000fe40008000006 */
[C---:B------:R-:W-:Y:S02]  /*0a80*/  DFMA R10, -R20.reuse, R24, R10 ;  /* 0x00000018140a722b */ /* 0x040fe4000000010a */
[----:B------:R-:W-:Y:S02]  /*0a90*/  DFMA R24, -R20, R22, R8 ;  /* 0x000000161418722b */ /* 0x000fe40000000108 */
[----:B---3--:R-:W-:Y:S02]  /*0aa0*/  DADD R8, -R12, R16 ;  /* 0x000000000c087229 */ /* 0x008fe40000000110 */
[----:B------:R-:W-:Y:S02]  /*0ab0*/  DFMA R4, R22, UR12, R4 ;  /* 0x0000000c16047c2b */ /* 0x000fe40008000004 */
[----:B------:R-:W-:-:S02]  /*0ac0*/  DADD R22, -R14, R18 ;  /* 0x000000000e167229 */ /* 0x000fc40000000112 */
[----:B------:R-:W-:Y:S02]  /*0ad0*/  FSEL R6, R10, R6, P2 ;  /* 0x000000060a067208 */ /* 0x000fe40001000000 */
[----:B------:R-:W-:Y:S01]  /*0ae0*/  DFMA R12, R8, UR12, R12 ;  /* 0x0000000c080c7c2b */ /* 0x000fe2000800000c */
[----:B------:R-:W-:Y:S01]  /*0af0*/  FSEL R7, R11, R7, P2 ;  /* 0x000000070b077208 */ /* 0x000fe20001000000 */
[----:B------:R-:W-:Y:S02]  /*0b00*/  DFMA R8, -R20, R8, R16 ;  /* 0x000000081408722b */ /* 0x000fe40000000110 */
[----:B------:R-:W-:Y:S01]  /*0b10*/  DFMA R14, R22, UR12, R14 ;  /* 0x0000000c160e7c2b */ /* 0x000fe2000800000e */
[----:B------:R-:W-:Y:S01]  /*0b20*/  IADD3 R16, P0, R0, UR10, RZ ;  /* 0x0000000a00107c10 */ /* 0x000fe2000ff1e0ff */
[----:B------:R-:W-:Y:S01]  /*0b30*/  DFMA R18, -R20, R22, R18 ;  /* 0x000000161412722b */ /* 0x000fe20000000112 */
[----:B------:R-:W-:Y:S02]  /*0b40*/  FSEL R4, R24, R4, P2 ;  /* 0x0000000418047208 */ /* 0x000fe40001000000 */
[----:B------:R-:W-:-:S02]  /*0b50*/  FSEL R5, R25, R5, P2 ;  /* 0x0000000519057208 */ /* 0x000fc40001000000 */
[----:B------:R-:W-:Y:S02]  /*0b60*/  IADD3.X R17, R26, UR11, RZ, P0, !PT ;  /* 0x0000000b1a117c10 */ /* 0x000fe400087fe4ff */
[----:B------:R-:W-:Y:S02]  /*0b70*/  FSEL R0, R8, R12, P2 ;  /* 0x0000000c08007208 */ /* 0x000fe40001000000 */
[----:B------:R-:W-:Y:S01]  /*0b80*/  FSEL R9, R9, R13, P2 ;  /* 0x0000000d09097208 */ /* 0x000fe20001000000 */
[----:B------:R0:W-:Y:S01]  /*0b90*/  STG.E.128 desc[UR16][R16.64], R4 ;  /* 0x0000000410007986 */ /* 0x0001e2000c101d10 */
[----:B------:R-:W-:Y:S02]  /*0ba0*/  FSEL R8, R18, R14, P2 ;  /* 0x0000000e12087208 */ /* 0x000fe40001000000 */
[----:B------:R-:W-:Y:S02]  /*0bb0*/  FSEL R15, R19, R15, P2 ;  /* 0x0000000f130f7208 */ /* 0x000fe40001000000 */
[----:B------:R-:W-:-:S04]  /*0bc0*/  IADD3 R3, P0, R3, UR4, RZ ;  /* 0x0000000403037c10 */ /* 0x000fc8000ff1e0ff */
[----:B------:R-:W-:Y:S01]  /*0bd0*/  ISETP.LT.U32.AND P1, PT, R3, 0x4000, PT ;  /* 0x000040000300780c */ /* 0x000fe20003f21070 */
[----:B------:R-:W-:-:S05]  /*0be0*/  IMAD.X R2, RZ, RZ, R2, P0 ;  /* 0x000000ffff027224 */ /* 0x000fca00000e0602 */
[----:B------:R-:W-:Y:S01]  /*0bf0*/  ISETP.LT.U32.AND.EX P1, PT, R2, RZ, PT, P1 ;  /* 0x000000ff0200720c */ /* 0x000fe20003f21110 */
        /* <DEDUP_REMOVED lines=11> */
.L_x_95:
        /* <DEDUP_REMOVED lines=13> */
.L_x_235:


//--------------------- .text._ZN2at6native52_GLOBAL__N__ff984223_19_ForeachTernaryOp_cu_5285c63625multi_tensor_apply_kernelINS1_18TensorListMetadataILi2EEENS1_22TernaryOpScalarFunctorIN3c108BFloat16ELi2ELi2ELi0EEEJNS0_11LerpFunctorIfEEfEEEvT_T0_DpT1_ --------------------------
	.section	.text._ZN2at6native52_GLOBAL__N__ff984223_19_ForeachTernaryOp_cu_5285c63625multi_tensor_apply_kernelINS1_18TensorListMetadataILi2EEENS1_22TernaryOpScalarFunctorIN3c108BFloat16ELi2ELi2ELi0EEEJNS0_11LerpFunctorIfEEfEEEvT_T0_DpT1_,"ax",@progbits
	.align	128
.text._ZN2at6native52_GLOBAL__N__ff984223_19_ForeachTernaryOp_cu_5285c63625multi_tensor_apply_kernelINS1_18TensorListMetadataILi2EEENS1_22TernaryOpScalarFunctorIN3c108BFloat16ELi2ELi2ELi0EEEJNS0_11LerpFunctorIfEEfEEEvT_T0_DpT1_:
        .type           _ZN2at6native52_GLOBAL__N__ff984223_19_ForeachTernaryOp_cu_5285c63625multi_tensor_apply_kernelINS1_18TensorListMetadataILi2EEENS1_22TernaryOpScalarFunctorIN3c108BFloat16ELi2ELi2ELi0EEEJNS0_11LerpFunctorIfEEfEEEvT_T0_DpT1_,@function
        .size           _ZN2at6native52_GLOBAL__N__ff984223_19_ForeachTernaryOp_cu_5285c63625multi_tensor_apply_kernelINS1_18TensorListMetadataILi2EEENS1_22TernaryOpScalarFunctorIN3c108BFloat16ELi2ELi2ELi0EEEJNS0_11LerpFunctorIfEEfEEEvT_T0_DpT1_,(.L_x_236 - _ZN2at6native52_GLOBAL__N__ff984223_19_ForeachTernaryOp_cu_5285c63625multi_tensor_apply_kernelINS1_18TensorListMetadataILi2EEENS1_22TernaryOpScalarFunctorIN3c108BFloat16ELi2ELi2ELi0EEEJNS0_11LerpFunctorIfEEfEEEvT_T0_DpT1_)
        .other          _ZN2at6native52_GLOBAL__N__ff984223_19_ForeachTernaryOp_cu_5285c63625multi_tensor_apply_kernelINS1_18TensorListMetadataILi2EEENS1_22TernaryOpScalarFunctorIN3c108BFloat16ELi2ELi2ELi0EEEJNS0_11LerpFunctorIfEEfEEEvT_T0_DpT1_,@"STO_CUDA_ENTRY STV_DEFAULT"
_ZN2at6native52_GLOBAL__N__ff984223_19_ForeachTernaryOp_cu_5285c63625multi_tensor_apply_kernelINS1_18TensorListMetadataILi2EEENS1_22TernaryOpScalarFunctorIN3c108BFloat16ELi2ELi2ELi0EEEJNS0_11LerpFunctorIfEEfEEEvT_T0_DpT1_:
[----:B------:R-:W-:Y:S01]  /*0000*/  LDC R1, c[0x0][0x28] ;  /* 0x00000a00ff017b82 */ /* 0x000fe20000000800 */
[----:B------:R-:W0:Y:S01]  /*0010*/  S2R R12, SR_CTAID.X ;  /* 0x00000000000c7919 */ /* 0x000e220000002500 */
[----:B------:R-:W-:Y:S01]  /*0020*/  IMAD.MOV.U32 R3, RZ, RZ, 0x740 ;  /* 0x00000740ff037424 */ /* 0x000fe200078e00ff */
[----:B------:R-:W-:-:S05]  /*0030*/  ULDC.64 UR4, c[0x0][0x208] ;  /* 0x0000820000047ab9 */ /* 0x000fca0000000a00 */
[----:B0-----:R-:W0:Y:S01]  /*0040*/  LDC.U8 R0, c[0x0][R12+0x810] ;  /* 0x000204000c007b82 */ /* 0x001e220000000000 */
[----:B------:R-:W-:-:S07]  /*0050*/  IMAD R10, R12, 0x4, R3 ;  /* 0x000000040c0a7824 */ /* 0x000fce00078e0203 */
[----:B------:R-:W1:Y:S01]  /*0060*/  LDC R11, c[0x0][R10+0x210] ;  /* 0x000084000a0b7b82 */ /* 0x000e620000000800 */
[----:B0-----:R-:W-:-:S07]  /*0070*/  IMAD.SHL.U32 R0, R0, 0x8, RZ ;  /* 0x0000000800007824 */ /* 0x001fce00078e00ff */
[----:B------:R-:W0:Y:S01]  /*0080*/  LDC.64 R4, c[0x0][R0+0x210] ;  /* 0x0000840000047b82 */ /* 0x000e220000000a00 */
[----:B-1----:R-:W-:-:S07]  /*0090*/  IMAD.WIDE R2, R11, 0x10000, RZ ;  /* 0x000100000b027825 */ /* 0x002fce00078e02ff */
[----:B------:R-:W1:Y:S08]  /*00a0*/  LDC.64 R6, c[0x0][R0+0x410] ;  /* 0x0001040000067b82 */ /* 0x000e700000000a00 */
[----:B------:R-:W2:Y:S01]  /*00b0*/  LDC.64 R8, c[0x0][R0+0x610] ;  /* 0x0001840000087b82 */ /* 0x000ea20000000a00 */
[----:B0-----:R-:W-:-:S04]  /*00c0*/  IMAD.WIDE R4, R11, 0x20000, R4 ;  /* 0x000200000b047825 */ /* 0x001fc800078e0204 */
        /* <DEDUP_REMOVED lines=10> */
[----:B------:R-:W0:Y:S01]  /*0170*/  S2R R16, SR_TID.X ;  /* 0x0000000000107919 */ /* 0x000e220000002100 */
[----:B------:R-:W1:Y:S01]  /*0180*/  LDC R17, c[0x0][RZ] ;  /* 0x00000000ff117b82 */ /* 0x000e620000000800 */
[----:B------:R-:W-:-:S07]  /*0190*/  CS2R R20, SRZ ;  /* 0x0000000000147805 */ /* 0x000fce000001ff00 */
.L_x_97:
[----:B0-----:R-:W-:Y:S01]  /*01a0*/  IADD3 R25, P1, R16, R20, RZ ;  /* 0x0000001410197210 */ /* 0x001fe20007f3e0ff */
[----:B------:R-:W0:Y:S01]  /*01b0*/  LDC R23, c[0x0][0xe5c] ;  /* 0x00039700ff177b82 */ /* 0x000e220000000800 */
        /* <DEDUP_REMOVED lines=12> */
[----:B------:R-:W2:Y:S04]  /*0280*/  @P0 LDG.E.U16 R2, desc[UR4][R8.64] ;  /* 0x0000000408020981 */ /* 0x000ea8000c1e1500 */
[----:B------:R-:W-:-:S05]  /*0290*/  @P0 IMAD.X R13, R7, 0x1, R3, P2 ;  /* 0x00000001070d0824 */ /* 0x000fca00010e0603 */
[----:B------:R3:W4:Y:S01]  /*02a0*/  @P0 LDG.E.U16 R0, desc[UR4][R12.64] ;  /* 0x000000040c000981 */ /* 0x000722000c1e1500 */
[----:B-1----:R-:W-:-:S04]  /*02b0*/  IADD3 R3, P2, R17, R25, RZ ;  /* 0x0000001911037210 */ /* 0x002fc80007f5e0ff */
[C---:B------:R-:W-:Y:S01]  /*02c0*/  ISETP.GE.U32.AND P1, PT, R3.reuse, 0x10000, PT ;  /* 0x000100000300780c */ /* 0x040fe20003f26070 */
[----:B------:R-:W-:Y:S01]  /*02d0*/  IMAD.X R22, RZ, RZ, R10, P2 ;  /* 0x000000ffff167224 */ /* 0x000fe200010e060a */
[----:B------:R-:W-:Y:S02]  /*02e0*/  ISETP.LT.U32.AND P2, PT, R3, R14, PT ;  /* 0x0000000e0300720c */ /* 0x000fe40003f41070 */
[----:B------:R-:W-:Y:S02]  /*02f0*/  LEA R27, P4, R17, R25, 0x1 ;  /* 0x00000019111b7211 */ /* 0x000fe400078808ff */
[----:B------:R-:W-:-:S04]  /*0300*/  ISETP.GE.U32.AND.EX P1, PT, R22, RZ, PT, P1 ;  /* 0x000000ff1600720c */ /* 0x000fc80003f26110 */
[----:B------:R-:W-:Y:S01]  /*0310*/  ISETP.LT.AND.EX P1, PT, R22, R15, !P1, P2 ;  /* 0x0000000f1600720c */ /* 0x000fe20004f21320 */
[----:B------:R-:W-:Y:S01]  /*0320*/  IMAD.X R18, RZ, RZ, R10, P4 ;  /* 0x000000ffff127224 */ /* 0x000fe200020e060a */
[----:B------:R-:W-:Y:S01]  /*0330*/  ISETP.GE.U32.AND P3, PT, R27, 0x10000, PT ;  /* 0x000100001b00780c */ /* 0x000fe20003f66070 */
[----:B---3--:R-:W-:Y:S01]  /*0340*/  IMAD R12, R17, 0x3, RZ ;  /* 0x00000003110c7824 */ /* 0x008fe200078e02ff */
[----:B------:R-:W-:Y:S01]  /*0350*/  ISETP.LT.U32.AND P4, PT, R27, R14, PT ;  /* 0x0000000e1b00720c */ /* 0x000fe20003f81070 */
[----:B------:R-:W-:Y:S01]  /*0360*/  IMAD.SHL.U32 R26, R3, 0x2, RZ ;  /* 0x00000002031a7824 */ /* 0x000fe200078e00ff */
[----:B------:R-:W-:Y:S02]  /*0370*/  ISETP.GE.U32.AND.EX P2, PT, R18, RZ, PT, P3 ;  /* 0x000000ff1200720c */ /* 0x000fe40003f46130 */
[----:B------:R-:W-:Y:S02]  /*0380*/  IADD3 R25, P3, R12, R25, RZ ;  /* 0x000000190c197210 */ /* 0x000fe40007f7e0ff */
[----:B------:R-:W-:-:S02]  /*0390*/  ISETP.LT.AND.EX P2, PT, R18, R15, !P2, P4 ;  /* 0x0000000f1200720c */ /* 0x000fc40005741340 */
[----:B------:R-:W-:Y:S01]  /*03a0*/  SHF.L.U64.HI R3, R3, 0x1, R22 ;  /* 0x0000000103037819 */ /* 0x000fe20000010216 */
[----:B------:R-:W-:Y:S01]  /*03b0*/  IMAD.X R12, RZ, RZ, R10, P3 ;  /* 0x000000ffff0c7224 */ /* 0x000fe200018e060a */
[----:B------:R-:W-:Y:S02]  /*03c0*/  @P1 IADD3 R28, P4, R6, R26, RZ ;  /* 0x0000001a061c1210 */ /* 0x000fe40007f9e0ff */
[----:B------:R-:W-:-:S03]  /*03d0*/  ISETP.GE.U32.AND P3, PT, R25, 0x10000, PT ;  /* 0x000100001900780c */ /* 0x000fc60003f66070 */
[----:B------:R-:W-:Y:S01]  /*03e0*/  @P1 IMAD.X R29, R7, 0x1, R3, P4 ;  /* 0x00000001071d1824 */ /* 0x000fe200020e0603 */
[----:B------:R-:W-:Y:S02]  /*03f0*/  ISETP.LT.U32.AND P4, PT, R25, R14, PT ;  /* 0x0000000e1900720c */ /* 0x000fe40003f81070 */
[C---:B------:R-:W-:Y:S02]  /*0400*/  ISETP.GE.U32.AND.EX P3, PT, R12.reuse, RZ, PT, P3 ;  /* 0x000000ff0c00720c */ /* 0x040fe40003f66130 */
[----:B------:R-:W-:Y:S02]  /*0410*/  PRMT R22, RZ, 0x7610, R22 ;  /* 0x00007610ff167816 */ /* 0x000fe40000000016 */
[----:B------:R-:W-:-:S04]  /*0420*/  ISETP.LT.AND.EX P3, PT, R12, R15, !P3, P4 ;  /* 0x0000000f0c00720c */ /* 0x000fc80005f61340 */
[----:B------:R1:W3:Y:S01]  /*0430*/  @P1 LDG.E.U16 R22, desc[UR4][R28.64] ;  /* 0x000000041c161981 */ /* 0x0002e2000c1e1500 */
[C---:B------:R-:W-:Y:S01]  /*0440*/  SHF.L.U64.HI R19, R27.reuse, 0x1, R18 ;  /* 0x000000011b137819 */ /* 0x040fe20000010212 */
[----:B------:R-:W-:Y:S02]  /*0450*/  IMAD.SHL.U32 R27, R27, 0x2, RZ ;  /* 0x000000021b1b7824 */ /* 0x000fe400078e00ff */
[C---:B-1----:R-:W-:Y:S01]  /*0460*/  IMAD.SHL.U32 R29, R25.reuse, 0x2, RZ ;  /* 0x00000002191d7824 */ /* 0x042fe200078e00ff */
[----:B------:R-:W-:-:S04]  /*0470*/  SHF.L.U64.HI R25, R25, 0x1, R12 ;  /* 0x0000000119197819 */ /* 0x000fc8000001020c */
[C---:B------:R-:W-:Y:S02]  /*0480*/  @P3 IADD3 R12, P4, R6.reuse, R29, RZ ;  /* 0x0000001d060c3210 */ /* 0x040fe40007f9e0ff */
[----:B------:R-:W-:-:S03]  /*0490*/  @P2 IADD3 R10, P5, R6, R27, RZ ;  /* 0x0000001b060a2210 */ /* 0x000fc60007fbe0ff */
[----:B------:R-:W-:Y:S01]  /*04a0*/  @P3 IMAD.X R13, R7, 0x1, R25, P4 ;  /* 0x00000001070d3824 */ /* 0x000fe200020e0619 */
[----:B0-----:R-:W-:Y:S01]  /*04b0*/  FSETP.GEU.FTZ.AND P4, PT, |R23|, 0.5, PT ;  /* 0x3f0000001700780b */ /* 0x001fe20003f9e200 */
[----:B------:R-:W-:Y:S01]  /*04c0*/  @P2 IMAD.X R11, R7, 0x1, R19, P5 ;  /* 0x00000001070b2824 */ /* 0x000fe200028e0613 */
[----:B------:R-:W-:-:S06]  /*04d0*/  PRMT R18, RZ, 0x7610, R18 ;  /* 0x00007610ff127816 */ /* 0x000fcc0000000012 */
[----:B------:R0:W5:Y:S01]  /*04e0*/  @P2 LDG.E.U16 R18, desc[UR4][R10.64] ;  /* 0x000000040a122981 */ /* 0x000162000c1e1500 */
[----:B------:R-:W-:-:S06]  /*04f0*/  PRMT R24, RZ, 0x7610, R24 ;  /* 0x00007610ff187816 */ /* 0x000fcc0000000018 */
[----:B------:R1:W5:Y:S01]  /*0500*/  @P3 LDG.E.U16 R24, desc[UR4][R12.64] ;  /* 0x000000040c183981 */ /* 0x000362000c1e1500 */
[----:B--2---:R-:W-:Y:S02]  /*0510*/  IMAD.U32 R2, R2, 0x10000, RZ ;  /* 0x0001000002027824 */ /* 0x004fe400078e00ff */
[----:B----4-:R-:W-:Y:S02]  /*0520*/  IMAD.U32 R28, R0, 0x10000, RZ ;  /* 0x00010000001c7824 */ /* 0x010fe400078e00ff */
[----:B------:R-:W-:Y:S02]  /*0530*/  FADD.FTZ R0, -R23, 1 ;  /* 0x3f80000017007421 */ /* 0x000fe40000010100 */
[----:B0-----:R-:W-:-:S04]  /*0540*/  FADD.FTZ R11, -R2, R28 ;  /* 0x0000001c020b7221 */ /* 0x001fc80000010100 */
[C---:B------:R-:W-:Y:S01]  /*0550*/  FFMA.FTZ R10, R11.reuse, R23, R2 ;  /* 0x000000170b0a7223 */ /* 0x040fe20000010002 */
[----:B------:R-:W-:Y:S01]  /*0560*/  @P4 FFMA.FTZ R10, R11, -R0, R28 ;  /* 0x800000000b0a4223 */ /* 0x000fe2000001001c */
[----:B------:R-:W-:-:S04]  /*0570*/  IADD3 R2, P6, R4, R26, RZ ;  /* 0x0000001a04027210 */ /* 0x000fc80007fde0ff */
[----:B------:R-:W-:Y:S01]  /*0580*/  F2FP.BF16.F32.PACK_AB R26, RZ, R10 ;  /* 0x0000000aff1a723e */ /* 0x000fe200000010ff */
[C---:B------:R-:W-:Y:S01]  /*0590*/  IMAD.X R3, R5.reuse, 0x1, R3, P6 ;  /* 0x0000000105037824 */ /* 0x040fe200030e0603 */
[C---:B------:R-:W-:Y:S02]  /*05a0*/  IADD3 R10, P5, R4.reuse, R27, RZ ;  /* 0x0000001b040a7210 */ /* 0x040fe40007fbe0ff */
[----:B-1----:R-:W-:Y:S02]  /*05b0*/  IADD3 R12, P6, R4, R29, RZ ;  /* 0x0000001d040c7210 */ /* 0x002fe40007fde0ff */
[----:B------:R-:W-:Y:S01]  /*05c0*/  PRMT R27, RZ, 0x7610, R27 ;  /* 0x00007610ff1b7816 */ /* 0x000fe2000000001b */
[C-C-:B------:R-:W-:Y:S01]  /*05d0*/  IMAD.X R11, R5.reuse, 0x1, R19.reuse, P5 ;  /* 0x00000001050b7824 */ /* 0x140fe200028e0613 */
[----:B------:R-:W-:Y:S01]  /*05e0*/  PRMT R19, RZ, 0x7610, R19 ;  /* 0x00007610ff137816 */ /* 0x000fe20000000013 */
[--C-:B------:R-:W-:Y:S01]  /*05f0*/  IMAD.X R13, R5, 0x1, R25.reuse, P6 ;  /* 0x00000001050d7824 */ /* 0x100fe200030e0619 */
[----:B------:R-:W-:-:S02]  /*0600*/  PRMT R25, RZ, 0x7610, R25 ;  /* 0x00007610ff197816 */ /* 0x000fc40000000019 */
[----:B------:R-:W2:Y:S04]  /*0610*/  @P1 LDG.E.U16 R27, desc[UR4][R2.64] ;  /* 0x00000004021b1981 */ /* 0x000ea8000c1e1500 */
[----:B------:R-:W4:Y:S04]  /*0620*/  @P3 LDG.E.U16 R19, desc[UR4][R12.64] ;  /* 0x000000040c133981 */ /* 0x000f28000c1e1500 */
[----:B------:R-:W4:Y:S04]  /*0630*/  @P2 LDG.E.U16 R25, desc[UR4][R10.64] ;  /* 0x000000040a192981 */ /* 0x000f28000c1e1500 */
[----:B------:R0:W-:Y:S01]  /*0640*/  @P0 STG.E.U16 desc[UR4][R8.64], R26 ;  /* 0x0000001a08000986 */ /* 0x0001e2000c101504 */
[----:B---3--:R-:W-:-:S02]  /*0650*/  IMAD.U32 R29, R22, 0x10000, RZ ;  /* 0x00010000161d7824 */ /* 0x008fc400078e00ff */
[----:B------:R-:W-:-:S03]  /*0660*/  IMAD.WIDE.U32 R20, R17, 0x4, R20 ;  /* 0x0000000411147825 */ /* 0x000fc600078e0014 */
[----:B------:R-:W-:-:S04]  /*0670*/  ISETP.GE.U32.AND P0, PT, R20, 0x10000, PT ;  /* 0x000100001400780c */ /* 0x000fc80003f06070 */
[----:B------:R-:W-:Y:S01]  /*0680*/  ISETP.GE.U32.AND.EX P0, PT, R21, RZ, PT, P0 ;  /* 0x000000ff1500720c */ /* 0x000fe20003f06100 */
[----:B-----5:R-:W-:Y:S02]  /*0690*/  IMAD.U32 R24, R24, 0x10000, RZ ;  /* 0x0001000018187824 */ /* 0x020fe400078e00ff */
[----:B--2---:R-:W-:Y:S02]  /*06a0*/  IMAD.U32 R28, R27, 0x10000, RZ ;  /* 0x000100001b1c7824 */ /* 0x004fe400078e00ff */
[----:B----4-:R-:W-:Y:S02]  /*06b0*/  IMAD.U32 R22, R19, 0x10000, RZ ;  /* 0x0001000013167824 */ /* 0x010fe400078e00ff */
[----:B------:R-:W-:Y:S02]  /*06c0*/  IMAD.U32 R19, R18, 0x10000, RZ ;  /* 0x0001000012137824 */ /* 0x000fe400078e00ff */
[----:B0-----:R-:W-:Y:S02]  /*06d0*/  IMAD.U32 R26, R25, 0x10000, RZ ;  /* 0x00010000191a7824 */ /* 0x001fe400078e00ff */
[----:B------:R-:W-:Y:S01]  /*06e0*/  FADD.FTZ R27, -R28, R29 ;  /* 0x0000001d1c1b7221 */ /* 0x000fe20000010100 */
[----:B------:R-:W-:Y:S01]  /*06f0*/  FADD.FTZ R9, -R22, R24 ;  /* 0x0000001816097221 */ /* 0x000fe20000010100 */
[----:B------:R-:W-:-:S02]  /*0700*/  FADD.FTZ R25, -R26, R19 ;  /* 0x000000131a197221 */ /* 0x000fc40000010100 */
[----:B------:R-:W-:Y:S01]  /*0710*/  FFMA.FTZ R18, R27, R23, R28 ;  /* 0x000000171b127223 */ /* 0x000fe2000001001c */
[C---:B------:R-:W-:Y:S01]  /*0720*/  @P4 FFMA.FTZ R18, -R0.reuse, R27, R29 ;  /* 0x0000001b00124223 */ /* 0x040fe2000001011d */
[-C--:B------:R-:W-:Y:S01]  /*0730*/  FFMA.FTZ R22, R9, R23.reuse, R22 ;  /* 0x0000001709167223 */ /* 0x080fe20000010016 */
[----:B------:R-:W-:Y:S01]  /*0740*/  FFMA.FTZ R26, R25, R23, R26 ;  /* 0x00000017191a7223 */ /* 0x000fe2000001001a */
[C---:B------:R-:W-:Y:S01]  /*0750*/  @P4 FFMA.FTZ R26, -R0.reuse, R25, R19 ;  /* 0x00000019001a4223 */ /* 0x040fe20000010113 */
[----:B------:R-:W-:Y:S01]  /*0760*/  @P4 FFMA.FTZ R22, -R0, R9, R24 ;  /* 0x0000000900164223 */ /* 0x000fe20000010118 */
[----:B------:R-:W-:-:S03]  /*0770*/  F2FP.BF16.F32.PACK_AB R18, RZ, R18 ;  /* 0x00000012ff12723e */ /* 0x000fc600000010ff */
[----:B------:R-:W-:Y:S02]  /*0780*/  F2FP.BF16.F32.PACK_AB R26, RZ, R26 ;  /* 0x0000001aff1a723e */ /* 0x000fe400000010ff */
[----:B------:R-:W-:Y:S01]  /*0790*/  F2FP.BF16.F32.PACK_AB R22, RZ, R22 ;  /* 0x00000016ff16723e */ /* 0x000fe200000010ff */
[----:B------:R2:W-:Y:S01]  /*07a0*/  @P1 STG.E.U16 desc[UR4][R2.64], R18 ;  /* 0x0000001202001986 */ /* 0x0005e2000c101504 */
[----:B------:R-:W-:-:S03]  /*07b0*/  ISETP.LT.U32.AND P1, PT, R20, R14, PT ;  /* 0x0000000e1400720c */ /* 0x000fc60003f21070 */
[----:B------:R2:W-:Y:S04]  /*07c0*/  @P2 STG.E.U16 desc[UR4][R10.64], R26 ;  /* 0x0000001a0a002986 */ /* 0x0005e8000c101504 */
[----:B------:R2:W-:Y:S01]  /*07d0*/  @P3 STG.E.U16 desc[UR4][R12.64], R22 ;  /* 0x000000160c003986 */ /* 0x0005e2000c101504 */
[----:B------:R-:W-:-:S13]  /*07e0*/  ISETP.LT.AND.EX P1, PT, R21, R15, PT, P1 ;  /* 0x0000000f1500720c */ /* 0x000fda0003f21310 */
[----:B--2---:R-:W-:Y:S05]  /*07f0*/  @!P0 BRA P1, `(.L_x_97) ;  /* 0xfffffff800688947 */ /* 0x004fea000083ffff */
[----:B------:R-:W-:Y:S05]  /*0800*/  EXIT ;  /* 0x000000000000794d */ /* 0x000fea0003800000 */
.L_x_96:
[----:B------:R-:W0:Y:S02]  /*0810*/  S2R R13, SR_TID.X ;  /* 0x00000000000d7919 */ /* 0x000e240000002100 */
[----:B0-----:R-:W-:-:S03]  /*0820*/  IMAD.WIDE.U32 R2, R13, 0x4, RZ ;  /* 0x000000040d027825 */ /* 0x001fc600078e00ff */
[----:B------:R-:W-:-:S04]  /*0830*/  ISETP.GE.U32.AND P0, PT, R2, R14, PT ;  /* 0x0000000e0200720c */ /* 0x000fc80003f06070 */
[----:B------:R-:W-:-:S04]  /*0840*/  ISETP.GE.AND.EX P0, PT, R3, R15, PT, P0 ;  /* 0x0000000f0300720c */ /* 0x000fc80003f06300 */
[----:B------:R-:W-:-:S13]  /*0850*/  ISETP.GT.U32.OR P0, PT, R13, 0x3fff, P0 ;  /* 0x00003fff0d00780c */ /* 0x000fda0000704470 */
[----:B------:R-:W-:Y:S05]  /*0860*/  @P0 EXIT ;  /* 0x000000000000094d */ /* 0x000fea0003800000 */
[----:B------:R-:W0:Y:S01]  /*0870*/  LDC R0, c[0x0][0xe5c] ;  /* 0x00039700ff007b82 */ /* 0x000e220000000800 */
[----:B------:R-:W-:Y:S01]  /*0880*/  IMAD.MOV.U32 R10, RZ, RZ, RZ ;  /* 0x000000ffff0a7224 */ /* 0x000fe200078e00ff */
[----:B------:R-:W-:Y:S01]  /*0890*/  ULDC UR6, c[0x0][0x0] ;  /* 0x0000000000067ab9 */ /* 0x000fe20000000800 */
[----:B0-----:R-:W-:-:S07]  /*08a0*/  FADD.FTZ R11, -R0, 1 ;  /* 0x3f800000000b7421 */ /* 0x001fce0000010100 */
.L_x_98:
        /* <DEDUP_REMOVED lines=9> */
[C---:B--2---:R-:W-:Y:S01]  /*0940*/  PRMT R21, R18.reuse, 0x7632, R21 ;  /* 0x0000763212157816 */ /* 0x044fe20000000015 */
[----:B------:R-:W-:Y:S01]  /*0950*/  IMAD.U32 R12, R18, 0x10000, RZ ;  /* 0x00010000120c7824 */ /* 0x000fe200078e00ff */
[C---:B------:R-:W-:Y:S01]  /*0960*/  PRMT R22, R19.reuse, 0x7632, R22 ;  /* 0x0000763213167816 */ /* 0x040fe20000000016 */
[----:B------:R-:W-:Y:S01]  /*0970*/  IMAD.U32 R16, R19, 0x10000, RZ ;  /* 0x0001000013107824 */ /* 0x000fe200078e00ff */
[C---:B---3--:R-:W-:Y:S01]  /*0980*/  PRMT R17, R8.reuse, 0x7632, R17 ;  /* 0x0000763208117816 */ /* 0x048fe20000000011 */
[----:B------:R-:W-:Y:S01]  /*0990*/  IMAD.U32 R23, R8, 0x10000, RZ ;  /* 0x0001000008177824 */ /* 0x000fe200078e00ff */
[----:B------:R-:W-:Y:S01]  /*09a0*/  PRMT R20, R9, 0x7632, R20 ;  /* 0x0000763209147816 */ /* 0x000fe20000000014 */
[----:B------:R-:W-:-:S02]  /*09b0*/  IMAD.U32 R8, R21, 0x10000, RZ ;  /* 0x0001000015087824 */ /* 0x000fc400078e00ff */
[----:B------:R-:W-:Y:S02]  /*09c0*/  IMAD.U32 R17, R17, 0x10000, RZ ;  /* 0x0001000011117824 */ /* 0x000fe400078e00ff */
[----:B------:R-:W-:Y:S02]  /*09d0*/  IMAD.U32 R25, R9, 0x10000, RZ ;  /* 0x0001000009197824 */ /* 0x000fe400078e00ff */
[----:B------:R-:W-:Y:S02]  /*09e0*/  IMAD.U32 R18, R22, 0x10000, RZ ;  /* 0x0001000016127824 */ /* 0x000fe400078e00ff */
[----:B------:R-:W-:Y:S01]  /*09f0*/  FADD.FTZ R9, -R17, R8 ;  /* 0x0000000811097221 */ /* 0x000fe20000010100 */
[----:B------:R-:W-:Y:S02]  /*0a00*/  IMAD.U32 R21, R20, 0x10000, RZ ;  /* 0x0001000014157824 */ /* 0x000fe400078e00ff */
[----:B------:R-:W-:Y:S01]  /*0a10*/  FADD.FTZ R20, -R23, R12 ;  /* 0x0000000c17147221 */ /* 0x000fe20000010100 */
[----:B------:R-:W-:Y:S01]  /*0a20*/  FADD.FTZ R19, -R25, R16 ;  /* 0x0000001019137221 */ /* 0x000fe20000010100 */
[-C--:B------:R-:W-:Y:S01]  /*0a30*/  FFMA.FTZ R22, R9, R0.reuse, R17 ;  /* 0x0000000009167223 */ /* 0x080fe20000010011 */
[----:B------:R-:W-:Y:S01]  /*0a40*/  FADD.FTZ R24, -R21, R18 ;  /* 0x0000001215187221 */ /* 0x000fe20000010100 */
[-C--:B------:R-:W-:Y:S01]  /*0a50*/  FFMA.FTZ R23, R20, R0.reuse, R23 ;  /* 0x0000000014177223 */ /* 0x080fe20000010017 */
[----:B------:R-:W-:Y:S01]  /*0a60*/  FFMA.FTZ R25, R19, R0, R25 ;  /* 0x0000000013197223 */ /* 0x000fe20000010019 */
[C---:B------:R-:W-:Y:S01]  /*0a70*/  @P0 FFMA.FTZ R23, -R11.reuse, R20, R12 ;  /* 0x000000140b170223 */ /* 0x040fe2000001010c */
[----:B------:R-:W-:Y:S01]  /*0a80*/  FFMA.FTZ R26, R24, R0, R21 ;  /* 0x00000000181a7223 */ /* 0x000fe20000010015 */
[C---:B------:R-:W-:Y:S01]  /*0a90*/  @P0 FFMA.FTZ R22, -R11.reuse, R9, R8 ;  /* 0x000000090b160223 */ /* 0x040fe20000010108 */
[C---:B------:R-:W-:Y:S01]  /*0aa0*/  @P0 FFMA.FTZ R25, -R11.reuse, R19, R16 ;  /* 0x000000130b190223 */ /* 0x040fe20000010110 */
[----:B------:R-:W-:Y:S01]  /*0ab0*/  @P0 FFMA.FTZ R26, -R11, R24, R18 ;  /* 0x000000180b1a0223 */ /* 0x000fe20000010112 */
[----:B------:R-:W-:-:S02]  /*0ac0*/  IADD3 R13, P0, R13, UR6, RZ ;  /* 0x000000060d0d7c10 */ /* 0x000fc4000ff1e0ff */
        /* <DEDUP_REMOVED lines=12> */
.L_x_99:
        /* <DEDUP_REMOVED lines=15> */
.L_x_236:


//--------------------- .text._ZN2at6native52_GLOBAL__N__ff984223_19_ForeachTernaryOp_cu_5285c63625multi_tensor_apply_kernelINS1_18TensorListMetadataILi2EEENS1_22TernaryOpScalarFunctorIN3c104HalfELi2ELi2ELi0EEEJNS0_11LerpFunctorIfEEfEEEvT_T0_DpT1_ --------------------------
	.section	.text._ZN2at6native52_GLOBAL__N__ff984223_19_ForeachTernaryOp_cu_5285c63625multi_tensor_apply_kernelINS1_18TensorListMetadataILi2EEENS1_22TernaryOpScalarFunctorIN3c104HalfELi2ELi2ELi0EEEJNS0_11LerpFunctorIfEEfEEEvT_T0_DpT1_,"ax",@progbits
	.align	128
.text._ZN2at6native52_GLOBAL__N__ff984223_19_ForeachTernaryOp_cu_5285c63625multi_tensor_apply_kernelINS1_18TensorListMetadataILi2EEENS1_22TernaryOpScalarFunctorIN3c104HalfELi2ELi2ELi0EEEJNS0_11LerpFunctorIfEEfEEEvT_T0_DpT1_:
        .type           _ZN2at6native52_GLOBAL__N__ff984223_19_ForeachTernaryOp_cu_5285c63625multi_tensor_apply_kernelINS1_18TensorListMetadataILi2EEENS1_22TernaryOpScalarFunctorIN3c104HalfELi2ELi2ELi0EEEJNS0_11LerpFunctorIfEEfEEEvT_T0_DpT1_,@function
        .size           _ZN2at6native52_GLOBAL__N__ff984223_19_ForeachTernaryOp_cu_5285c63625multi_tensor_apply_kernelINS1_18TensorListMetadataILi2EEENS1_22TernaryOpScalarFunctorIN3c104HalfELi2ELi2ELi0EEEJNS0_11LerpFunctorIfEEfEEEvT_T0_DpT1_,(.L_x_237 - _ZN2at6native52_GLOBAL__N__ff984223_19_ForeachTernaryOp_cu_5285c63625multi_tensor_apply_kernelINS1_18TensorListMetadataILi2EEENS1_22TernaryOpScalarFunctorIN3c104HalfELi2ELi2ELi0EEEJNS0_11LerpFunctorIfEEfEEEvT_T0_DpT1_)
        .other          _ZN2at6native52_GLOBAL__N__ff984223_19_ForeachTernaryOp_cu_5285c63625multi_tensor_apply_kernelINS1_18TensorListMetadataILi2EEENS1_22TernaryOpScalarFunctorIN3c104HalfELi2ELi2ELi0EEEJNS0_11LerpFunctorIfEEfEEEvT_T0_DpT1_,@"STO_CUDA_ENTRY STV_DEFAULT"
_ZN2at6native52_GLOBAL__N__ff984223_19_ForeachTernaryOp_cu_5285c63625multi_tensor_apply_kernelINS1_18TensorListMetadataILi2EEENS1_22TernaryOpScalarFunctorIN3c104HalfELi2ELi2ELi0EEEJNS0_11LerpFunctorIfEEfEEEvT_T0_DpT1_:
        /* <DEDUP_REMOVED lines=26> */
.L_x_101:
        /* <DEDUP_REMOVED lines=18> */
[C---:B------:R-:W-:Y:S02]  /*02c0*/  ISETP.GE.U32.AND P1, PT, R3.reuse, 0x10000, PT ;  /* 0x000100000300780c */ /* 0x040fe40003f26070 */
[----:B------:R-:W-:Y:S02]  /*02d0*/  IADD3.X R22, RZ, R10, RZ, P2, !PT ;  /* 0x0000000aff167210 */ /* 0x000fe400017fe4ff */
[-C--:B------:R-:W-:Y:S02]  /*02e0*/  ISETP.LT.U32.AND P2, PT, R3, R14.reuse, PT ;  /* 0x0000000e0300720c */ /* 0x080fe40003f41070 */
[C---:B------:R-:W-:Y:S02]  /*02f0*/  ISETP.GE.U32.AND.EX P1, PT, R22.reuse, RZ, PT, P1 ;  /* 0x000000ff1600720c */ /* 0x040fe40003f26110 */
[C---:B------:R-:W-:Y:S02]  /*0300*/  LEA R27, P4, R17.reuse, R25, 0x1 ;  /* 0x00000019111b7211 */ /* 0x040fe400078808ff */
[----:B------:R-:W-:Y:S01]  /*0310*/  ISETP.LT.AND.EX P1, PT, R22, R15, !P1, P2 ;  /* 0x0000000f1600720c */ /* 0x000fe20004f21320 */
[----:B---3--:R-:W-:Y:S01]  /*0320*/  IMAD R12, R17, 0x3, RZ ;  /* 0x00000003110c7824 */ /* 0x008fe200078e02ff */
[C---:B------:R-:W-:Y:S01]  /*0330*/  ISETP.GE.U32.AND P3, PT, R27.reuse, 0x10000, PT ;  /* 0x000100001b00780c */ /* 0x040fe20003f66070 */
[----:B------:R-:W-:Y:S01]  /*0340*/  IMAD.X R18, RZ, RZ, R10, P4 ;  /* 0x000000ffff127224 */ /* 0x000fe200020e060a */
[----:B------:R-:W-:Y:S01]  /*0350*/  ISETP.LT.U32.AND P4, PT, R27, R14, PT ;  /* 0x0000000e1b00720c */ /* 0x000fe20003f81070 */
[----:B------:R-:W-:-:S03]  /*0360*/  IMAD.SHL.U32 R26, R3, 0x2, RZ ;  /* 0x00000002031a7824 */ /* 0x000fc600078e00ff */
[----:B------:R-:W-:Y:S02]  /*0370*/  ISETP.GE.U32.AND.EX P2, PT, R18, RZ, PT, P3 ;  /* 0x000000ff1200720c */ /* 0x000fe40003f46130 */
[----:B------:R-:W-:Y:S02]  /*0380*/  IADD3 R25, P3, R12, R25, RZ ;  /* 0x000000190c197210 */ /* 0x000fe40007f7e0ff */
[----:B------:R-:W-:Y:S02]  /*0390*/  ISETP.LT.AND.EX P2, PT, R18, R15, !P2, P4 ;  /* 0x0000000f1200720c */ /* 0x000fe40005741340 */
        /* <DEDUP_REMOVED lines=8> */
[----:B------:R-:W-:Y:S02]  /*0420*/  ISETP.LT.AND.EX P3, PT, R12, R15, !P3, P4 ;  /* 0x0000000f0c00720c */ /* 0x000fe40005f61340 */
[C---:B------:R-:W-:Y:S02]  /*0430*/  SHF.L.U64.HI R19, R27.reuse, 0x1, R18 ;  /* 0x000000011b137819 */ /* 0x040fe40000010212 */
[----:B------:R1:W3:Y:S01]  /*0440*/  @P1 LDG.E.U16 R22, desc[UR4][R28.64] ;  /* 0x000000041c161981 */ /* 0x0002e2000c1e1500 */
[----:B------:R-:W-:Y:S01]  /*0450*/  IMAD.SHL.U32 R27, R27, 0x2, RZ ;  /* 0x000000021b1b7824 */ /* 0x000fe200078e00ff */
[----:B-1----:R-:W-:-:S02]  /*0460*/  SHF.L.U32 R29, R25, 0x1, RZ ;  /* 0x00000001191d7819 */ /* 0x002fc400000006ff */
[----:B------:R-:W-:-:S05]  /*0470*/  SHF.L.U64.HI R25, R25, 0x1, R12 ;  /* 0x0000000119197819 */ /* 0x000fca000001020c */
        /* <DEDUP_REMOVED lines=9> */
[----:B--2---:R-:W-:Y:S02]  /*0510*/  HADD2.F32 R2, -RZ, R2.H0_H0 ;  /* 0x20000002ff027230 */ /* 0x004fe40000004100 */
[----:B----4-:R-:W-:Y:S02]  /*0520*/  HADD2.F32 R28, -RZ, R0.H0_H0 ;  /* 0x20000000ff1c7230 */ /* 0x010fe40000004100 */
[----:B------:R-:W-:-:S03]  /*0530*/  FADD.FTZ R0, -R23, 1 ;  /* 0x3f80000017007421 */ /* 0x000fc60000010100 */
[----:B0-----:R-:W-:-:S04]  /*0540*/  FADD.FTZ R11, -R2, R28 ;  /* 0x0000001c020b7221 */ /* 0x001fc80000010100 */
[C---:B------:R-:W-:Y:S01]  /*0550*/  FFMA.FTZ R10, R11.reuse, R23, R2 ;  /* 0x000000170b0a7223 */ /* 0x040fe20000010002 */
[----:B------:R-:W-:Y:S01]  /*0560*/  @P4 FFMA.FTZ R10, R11, -R0, R28 ;  /* 0x800000000b0a4223 */ /* 0x000fe2000001001c */
[----:B------:R-:W-:-:S04]  /*0570*/  IADD3 R2, P6, R4, R26, RZ ;  /* 0x0000001a04027210 */ /* 0x000fc80007fde0ff */
[----:B------:R-:W-:Y:S01]  /*0580*/  F2FP.F16.F32.PACK_AB R26, RZ, R10 ;  /* 0x0000000aff1a723e */ /* 0x000fe200000000ff */
        /* <DEDUP_REMOVED lines=12> */
[----:B---3--:R-:W-:-:S02]  /*0650*/  HADD2.F32 R29, -RZ, R22.H0_H0 ;  /* 0x20000016ff1d7230 */ /* 0x008fc40000004100 */
[----:B------:R-:W-:-:S03]  /*0660*/  IMAD.WIDE.U32 R20, R17, 0x4, R20 ;  /* 0x0000000411147825 */ /* 0x000fc600078e0014 */
[----:B------:R-:W-:Y:S01]  /*0670*/  ISETP.GE.U32.AND P0, PT, R20, 0x10000, PT ;  /* 0x000100001400780c */ /* 0x000fe20003f06070 */
[----:B-----5:R-:W-:-:S03]  /*0680*/  HADD2.F32 R24, -RZ, R24.H0_H0 ;  /* 0x20000018ff187230 */ /* 0x020fc60000004100 */
[----:B------:R-:W-:Y:S01]  /*0690*/  ISETP.GE.U32.AND.EX P0, PT, R21, RZ, PT, P0 ;  /* 0x000000ff1500720c */ /* 0x000fe20003f06100 */
[----:B--2---:R-:W-:Y:S02]  /*06a0*/  HADD2.F32 R28, -RZ, R27.H0_H0 ;  /* 0x2000001bff1c7230 */ /* 0x004fe40000004100 */
[----:B----4-:R-:W-:Y:S02]  /*06b0*/  HADD2.F32 R22, -RZ, R19.H0_H0 ;  /* 0x20000013ff167230 */ /* 0x010fe40000004100 */
[----:B------:R-:W-:Y:S02]  /*06c0*/  HADD2.F32 R19, -RZ, R18.H0_H0 ;  /* 0x20000012ff137230 */ /* 0x000fe40000004100 */
[----:B0-----:R-:W-:Y:S02]  /*06d0*/  HADD2.F32 R26, -RZ, R25.H0_H0 ;  /* 0x20000019ff1a7230 */ /* 0x001fe40000004100 */
[----:B------:R-:W-:Y:S01]  /*06e0*/  FADD.FTZ R27, -R28, R29 ;  /* 0x0000001d1c1b7221 */ /* 0x000fe20000010100 */
[----:B------:R-:W-:-:S02]  /*06f0*/  FADD.FTZ R9, -R22, R24 ;  /* 0x0000001816097221 */ /* 0x000fc40000010100 */
[----:B------:R-:W-:Y:S01]  /*0700*/  FADD.FTZ R25, -R26, R19 ;  /* 0x000000131a197221 */ /* 0x000fe20000010100 */
[----:B------:R-:W-:Y:S01]  /*0710*/  FFMA.FTZ R18, R27, R23, R28 ;  /* 0x000000171b127223 */ /* 0x000fe2000001001c */
[C---:B------:R-:W-:Y:S01]  /*0720*/  @P4 FFMA.FTZ R18, -R0.reuse, R27, R29 ;  /* 0x0000001b00124223 */ /* 0x040fe2000001011d */
[-C--:B------:R-:W-:Y:S01]  /*0730*/  FFMA.FTZ R22, R9, R23.reuse, R22 ;  /* 0x0000001709167223 */ /* 0x080fe20000010016 */
        /* <DEDUP_REMOVED lines=11> */
[----:B--2---:R-:W-:Y:S05]  /*07f0*/  @!P0 BRA P1, `(.L_x_101) ;  /* 0xfffffff800688947 */ /* 0x004fea000083ffff */
[----:B------:R-:W-:Y:S05]  /*0800*/  EXIT ;  /* 0x000000000000794d */ /* 0x000fea0003800000 */
.L_x_100:
        /* <DEDUP_REMOVED lines=10> */
.L_x_102:
[C---:B------:R-:W-:Y:S02]  /*08b0*/  SHF.L.U32 R3, R13.reuse, 0x3, RZ ;  /* 0x000000030d037819 */ /* 0x040fe400000006ff */
[----:B------:R-:W-:Y:S02]  /*08c0*/  SHF.L.U64.HI R9, R13, 0x3, R10 ;  /* 0x000000030d097819 */ /* 0x000fe4000001020a */
[-C--:B------:R-:W-:Y:S02]  /*08d0*/  IADD3 R22, P1, R6, R3.reuse, RZ ;  /* 0x0000000306167210 */ /* 0x080fe40007f3e0ff */
[----:B------:R-:W-:-:S03]  /*08e0*/  IADD3 R2, P0, R4, R3, RZ ;  /* 0x0000000304027210 */ /* 0x000fc60007f1e0ff */
[--C-:B------:R-:W-:Y:S02]  /*08f0*/  IMAD.X R23, R7, 0x1, R9.reuse, P1 ;  /* 0x0000000107177824 */ /* 0x100fe400008e0609 */
[----:B------:R-:W-:-:S04]  /*0900*/  IMAD.X R3, R5, 0x1, R9, P0 ;  /* 0x0000000105037824 */ /* 0x000fc800000e0609 */
        /* <DEDUP_REMOVED lines=36> */
.L_x_103:
        /* <DEDUP_REMOVED lines=11> */
.L_x_237:


//--------------------- .text._ZN2at6native52_GLOBAL__N__ff984223_19_ForeachTernaryOp_cu_5285c63625multi_tensor_apply_kernelINS1_18TensorListMetadataILi2EEENS1_22TernaryOpScalarFunctorIN3c107complexIfEELi2ELi2ELi0EEEJNS0_11LerpFunctorIS8_EES8_EEEvT_T0_DpT1_ --------------------------
	.section	.text._ZN2at6native52_GLOBAL__N__ff984223_19_ForeachTernaryOp_cu_5285c63625multi_tensor_apply_kernelINS1_18TensorListMetadataILi2EEENS1_22TernaryOpScalarFunctorIN3c107complexIfEELi2ELi2ELi0EEEJNS0_11LerpFunctorIS8_EES8_EEEvT_T0_DpT1_,"ax",@progbits
	.align	128
.text._ZN2at6native52_GLOBAL__N__ff984223_19_ForeachTernaryOp_cu_5285c63625multi_tensor_apply_kernelINS1_18TensorListMetadataILi2EEENS1_22TernaryOpScalarFunctorIN3c107complexIfEELi2ELi2ELi0EEEJNS0_11LerpFunctorIS8_EES8_EEEvT_T0_DpT1_:
        .type           _ZN2at6native52_GLOBAL__N__ff984223_19_ForeachTernaryOp_cu_5285c63625multi_tensor_apply_kernelINS1_18TensorListMetadataILi2EEENS1_22TernaryOpScalarFunctorIN3c107complexIfEELi2ELi2ELi0EEEJNS0_11LerpFunctorIS8_EES8_EEEvT_T0_DpT1_,@function
        .size           _ZN2at6native52_GLOBAL__N__ff984223_19_ForeachTernaryOp_cu_5285c63625multi_tensor_apply_kernelINS1_18TensorListMetadataILi2EEENS1_22TernaryOpScalarFunctorIN3c107complexIfEELi2ELi2ELi0EEEJNS0_11LerpFunctorIS8_EES8_EEEvT_T0_DpT1_,(.L_x_238 - _ZN2at6native52_GLOBAL__N__ff984223_19_ForeachTernaryOp_cu_5285c63625multi_tensor_apply_kernelINS1_18TensorListMetadataILi2EEENS1_22TernaryOpScalarFunctorIN3c107complexIfEELi2ELi2ELi0EEEJNS0_11LerpFunctorIS8_EES8_EEEvT_T0_DpT1_)
        .other          _ZN2at6native52_GLOBAL__N__ff984223_19_ForeachTernaryOp_cu_5285c63625multi_tensor_apply_kernelINS1_18TensorListMetadataILi2EEENS1_22TernaryOpScalarFunctorIN3c107complexIfEELi2ELi2ELi0EEEJNS0_11LerpFunctorIS8_EES8_EEEvT_T0_DpT1_,@"STO_CUDA_ENTRY STV_DEFAULT"
_ZN2at6native52_GLOBAL__N__ff984223_19_ForeachTernaryOp_cu_5285c63625multi_tensor_apply_kernelINS1_18TensorListMetadataILi2EEENS1_22TernaryOpScalarFunctorIN3c107complexIfEELi2ELi2ELi0EEEJNS0_11LerpFunctorIS8_EES8_EEEvT_T0_DpT1_:
        /* <DEDUP_REMOVED lines=25> */
[----:B------:R-:W0:Y:S02]  /*0190*/  LDC.64 R4, c[0x0][0xe60] ;  /* 0x00039800ff047b82 */ /* 0x000e240000000a00 */
[----:B0-----:R-:W-:-:S04]  /*01a0*/  FMUL.FTZ R3, R5, R5 ;  /* 0x0000000505037220 */ /* 0x001fc80000410000 */
[----:B------:R-:W-:-:S05]  /*01b0*/  FFMA.FTZ R3, R4, R4, R3 ;  /* 0x0000000404037223 */ /* 0x000fca0000010003 */
[----:B------:R-:W-:-:S13]  /*01c0*/  FSETP.GEU.FTZ.AND P0, PT, R3, 0.25, PT ;  /* 0x3e8000000300780b */ /* 0x000fda0003f1e000 */
[----:B------:R-:W-:Y:S05]  /*01d0*/  @P0 BRA `(.L_x_105) ;  /* 0x0000000400dc0947 */ /* 0x000fea0003800000 */
[----:B------:R-:W0:Y:S01]  /*01e0*/  S2R R26, SR_TID.X ;  /* 0x00000000001a7919 */ /* 0x000e220000002100 */
[----:B------:R-:W-:Y:S01]  /*01f0*/  ULDC UR11, c[0x0][0x0] ;  /* 0x00000000000b7ab9 */ /* 0x000fe20000000800 */
[----:B------:R-:W-:Y:S01]  /*0200*/  UMOV UR4, URZ ;  /* 0x0000003f00047c82 */ /* 0x000fe20008000000 */
[----:B------:R-:W-:Y:S01]  /*0210*/  UMOV UR5, URZ ;  /* 0x0000003f00057c82 */ /* 0x000fe20008000000 */
[----:B------:R-:W-:-:S05]  /*0220*/  ULDC.64 UR16, c[0x0][0xe60] ;  /* 0x0003980000107ab9 */ /* 0x000fca0000000a00 */
.L_x_106:
[----:B0-----:R-:W-:Y:S01]  /*0230*/  IADD3 R12, P0, R26, UR4, RZ ;  /* 0x000000041a0c7c10 */ /* 0x001fe2000ff1e0ff */
[----:B------:R-:W-:Y:S01]  /*0240*/  IMAD.U32 R7, RZ, RZ, UR11 ;  /* 0x0000000bff077e24 */ /* 0x000fe2000f8e00ff */
[----:B------:R-:W-:Y:S02]  /*0250*/  MOV R5, UR11 ;  /* 0x0000000b00057c02 */ /* 0x000fe40008000f00 */
[----:B------:R-:W-:Y:S02]  /*0260*/  CS2R R24, SRZ ;  /* 0x0000000000187805 */ /* 0x000fe4000001ff00 */
[----:B------:R-:W-:Y:S02]  /*0270*/  IADD3 R0, P2, R12, UR11, RZ ;  /* 0x0000000b0c007c10 */ /* 0x000fe4000ff5e0ff */
[----:B------:R-:W-:Y:S02]  /*0280*/  CS2R R20, SRZ ;  /* 0x0000000000147805 */ /* 0x000fe4000001ff00 */
[----:B------:R-:W-:-:S02]  /*0290*/  IADD3.X R13, RZ, UR5, RZ, P0, !PT ;  /* 0x00000005ff0d7c10 */ /* 0x000fc400087fe4ff */
[----:B------:R-:W-:Y:S01]  /*02a0*/  ISETP.GE.U32.AND P1, PT, R12, 0x10000, PT ;  /* 0x000100000c00780c */ /* 0x000fe20003f26070 */
[C---:B------:R-:W-:Y:S01]  /*02b0*/  IMAD.SHL.U32 R14, R0.reuse, 0x8, RZ ;  /* 0x00000008000e7824 */ /* 0x040fe200078e00ff */
[----:B------:R-:W-:Y:S01]  /*02c0*/  ISETP.GE.U32.AND P0, PT, R0, 0x10000, PT ;  /* 0x000100000000780c */ /* 0x000fe20003f06070 */
[----:B------:R-:W-:Y:S01]  /*02d0*/  IMAD.X R3, RZ, RZ, R13, P2 ;  /* 0x000000ffff037224 */ /* 0x000fe200010e060d */
[----:B------:R-:W-:Y:S02]  /*02e0*/  ISETP.LT.U32.AND P2, PT, R12, UR14, PT ;  /* 0x0000000e0c007c0c */ /* 0x000fe4000bf41070 */
[C---:B------:R-:W-:Y:S02]  /*02f0*/  ISETP.GE.U32.AND.EX P1, PT, R13.reuse, RZ, PT, P1 ;  /* 0x000000ff0d00720c */ /* 0x040fe40003f26110 */
[----:B------:R-:W-:Y:S02]  /*0300*/  ISETP.LT.U32.AND P3, PT, R0, UR14, PT ;  /* 0x0000000e00007c0c */ /* 0x000fe4000bf61070 */
[----:B------:R-:W-:-:S02]  /*0310*/  ISETP.LT.AND.EX P1, PT, R13, UR10, !P1, P2 ;  /* 0x0000000a0d007c0c */ /* 0x000fc4000cf21320 */
[C---:B------:R-:W-:Y:S02]  /*0320*/  ISETP.GE.U32.AND.EX P0, PT, R3.reuse, RZ, PT, P0 ;  /* 0x000000ff0300720c */ /* 0x040fe40003f06100 */
[----:B------:R-:W-:Y:S02]  /*0330*/  SHF.L.U64.HI R4, R0, 0x3, R3 ;  /* 0x0000000300047819 */ /* 0x000fe40000010203 */
[----:B------:R-:W-:Y:S01]  /*0340*/  ISETP.LT.AND.EX P0, PT, R3, UR10, !P0, P3 ;  /* 0x0000000a03007c0c */ /* 0x000fe2000c701330 */
[----:B------:R-:W-:Y:S01]  /*0350*/  IMAD R3, R7, 0x3, RZ ;  /* 0x0000000307037824 */ /* 0x000fe200078e02ff */
[C---:B------:R-:W-:Y:S02]  /*0360*/  SHF.L.U32 R2, R12.reuse, 0x3, RZ ;  /* 0x000000030c027819 */ /* 0x040fe400000006ff */
[----:B------:R-:W-:Y:S02]  /*0370*/  SHF.L.U64.HI R10, R12, 0x3, R13 ;  /* 0x000000030c0a7819 */ /* 0x000fe4000001020d */
[----:B------:R-:W-:-:S02]  /*0380*/  LEA R0, P4, R5, R12, 0x1 ;  /* 0x0000000c05007211 */ /* 0x000fc400078808ff */
[----:B------:R-:W-:Y:S02]  /*0390*/  @P1 IADD3 R6, P2, R2, UR8, RZ ;  /* 0x0000000802061c10 */ /* 0x000fe4000ff5e0ff */
[----:B------:R-:W-:Y:S02]  /*03a0*/  IADD3 R12, P6, R3, R12, RZ ;  /* 0x0000000c030c7210 */ /* 0x000fe40007fde0ff */
[----:B------:R-:W-:Y:S02]  /*03b0*/  @P1 IADD3.X R7, R10, UR9, RZ, P2, !PT ;  /* 0x000000090a071c10 */ /* 0x000fe400097fe4ff */
[----:B------:R-:W-:Y:S02]  /*03c0*/  IADD3 R2, P5, R2, UR6, RZ ;  /* 0x0000000602027c10 */ /* 0x000fe4000ffbe0ff */
[----:B------:R-:W-:Y:S01]  /*03d0*/  IADD3.X R5, RZ, R13, RZ, P4, !PT ;  /* 0x0000000dff057210 */ /* 0x000fe200027fe4ff */
[----:B------:R-:W-:Y:S01]  /*03e0*/  IMAD.X R13, RZ, RZ, R13, P6 ;  /* 0x000000ffff0d7224 */ /* 0x000fe200030e060d */
[----:B------:R-:W-:-:S02]  /*03f0*/  ISETP.GE.U32.AND P2, PT, R0, 0x10000, PT ;  /* 0x000100000000780c */ /* 0x000fc40003f46070 */
[----:B------:R-:W-:Y:S02]  /*0400*/  CS2R R18, SRZ ;  /* 0x0000000000127805 */ /* 0x000fe4000001ff00 */
[----:B------:R-:W-:Y:S01]  /*0410*/  ISETP.GE.U32.AND P4, PT, R12, 0x10000, PT ;  /* 0x000100000c00780c */ /* 0x000fe20003f86070 */
[----:B------:R-:W2:Y:S01]  /*0420*/  @P1 LDG.E.64 R24, desc[UR12][R6.64] ;  /* 0x0000000c06181981 */ /* 0x000ea2000c1e1b00 */
[----:B------:R-:W-:Y:S02]  /*0430*/  IADD3.X R3, R10, UR7, RZ, P5, !PT ;  /* 0x000000070a037c10 */ /* 0x000fe4000affe4ff */
[----:B------:R-:W-:Y:S02]  /*0440*/  ISETP.GE.U32.AND.EX P5, PT, R5, RZ, PT, P2 ;  /* 0x000000ff0500720c */ /* 0x000fe40003fa6120 */
[----:B------:R-:W-:Y:S01]  /*0450*/  @P0 IADD3 R8, P3, R14, UR8, RZ ;  /* 0x000000080e080c10 */ /* 0x000fe2000ff7e0ff */
[----:B------:R-:W2:Y:S01]  /*0460*/  @P1 LDG.E.64 R18, desc[UR12][R2.64] ;  /* 0x0000000c02121981 */ /* 0x000ea2000c1e1b00 */
[----:B------:R-:W-:-:S02]  /*0470*/  ISETP.LT.U32.AND P2, PT, R12, UR14, PT ;  /* 0x0000000e0c007c0c */ /* 0x000fc4000bf41070 */
[C---:B------:R-:W-:Y:S02]  /*0480*/  ISETP.GE.U32.AND.EX P4, PT, R13.reuse, RZ, PT, P4 ;  /* 0x000000ff0d00720c */ /* 0x040fe40003f86140 */
[----:B------:R-:W-:Y:S02]  /*0490*/  @P0 IADD3.X R9, R4, UR9, RZ, P3, !PT ;  /* 0x0000000904090c10 */ /* 0x000fe40009ffe4ff */
[----:B------:R-:W-:Y:S02]  /*04a0*/  ISETP.LT.AND.EX P2, PT, R13, UR10, !P4, P2 ;  /* 0x0000000a0d007c0c */ /* 0x000fe4000e741320 */
[C---:B------:R-:W-:Y:S01]  /*04b0*/  ISETP.LT.U32.AND P3, PT, R0.reuse, UR14, PT ;  /* 0x0000000e00007c0c */ /* 0x040fe2000bf61070 */
[----:B------:R0:W3:Y:S01]  /*04c0*/  @P0 LDG.E.64 R20, desc[UR12][R8.64] ;  /* 0x0000000c08140981 */ /* 0x0000e2000c1e1b00 */
[----:B------:R-:W-:Y:S02]  /*04d0*/  SHF.L.U32 R22, R0, 0x3, RZ ;  /* 0x0000000300167819 */ /* 0x000fe400000006ff */
[----:B------:R-:W-:-:S02]  /*04e0*/  ISETP.LT.AND.EX P3, PT, R5, UR10, !P5, P3 ;  /* 0x0000000a05007c0c */ /* 0x000fc4000ef61330 */
[----:B------:R-:W-:Y:S02]  /*04f0*/  SHF.L.U64.HI R5, R0, 0x3, R5 ;  /* 0x0000000300057819 */ /* 0x000fe40000010205 */
[C---:B------:R-:W-:Y:S01]  /*0500*/  SHF.L.U64.HI R0, R12.reuse, 0x3, R13 ;  /* 0x000000030c007819 */ /* 0x040fe2000001020d */
[----:B------:R-:W-:Y:S01]  /*0510*/  IMAD.SHL.U32 R12, R12, 0x8, RZ ;  /* 0x000000080c0c7824 */ /* 0x000fe200078e00ff */
[----:B0-----:R-:W-:-:S04]  /*0520*/  IADD3 R8, P4, R14, UR6, RZ ;  /* 0x000000060e087c10 */ /* 0x001fc8000ff9e0ff */
[----:B------:R-:W-:Y:S02]  /*0530*/  @P2 IADD3 R6, P5, R12, UR8, RZ ;  /* 0x000000080c062c10 */ /* 0x000fe4000ffbe0ff */
[----:B------:R-:W-:Y:S02]  /*0540*/  CS2R R14, SRZ ;  /* 0x00000000000e7805 */ /* 0x000fe4000001ff00 */
[----:B------:R-:W-:Y:S02]  /*0550*/  IADD3.X R9, R4, UR7, RZ, P4, !PT ;  /* 0x0000000704097c10 */ /* 0x000fe4000a7fe4ff */
[----:B------:R-:W-:Y:S02]  /*0560*/  @P2 IADD3.X R7, R0, UR9, RZ, P5, !PT ;  /* 0x0000000900072c10 */ /* 0x000fe4000affe4ff */
[----:B------:R-:W-:Y:S02]  /*0570*/  CS2R R10, SRZ ;  /* 0x00000000000a7805 */ /* 0x000fe4000001ff00 */
[----:B------:R-:W-:Y:S01]  /*0580*/  @P3 IADD3 R28, P4, R22, UR8, RZ ;  /* 0x00000008161c3c10 */ /* 0x000fe2000ff9e0ff */
[----:B------:R0:W4:Y:S03]  /*0590*/  @P2 LDG.E.64 R14, desc[UR12][R6.64] ;  /* 0x0000000c060e2981 */ /* 0x000126000c1e1b00 */
[----:B------:R-:W-:-:S02]  /*05a0*/  @P3 IADD3.X R29, R5, UR9, RZ, P4, !PT ;  /* 0x00000009051d3c10 */ /* 0x000fc4000a7fe4ff */
[----:B------:R-:W-:Y:S02]  /*05b0*/  CS2R R16, SRZ ;  /* 0x0000000000107805 */ /* 0x000fe4000001ff00 */
[----:B------:R-:W-:Y:S01]  /*05c0*/  IADD3 R4, P5, R12, UR6, RZ ;  /* 0x000000060c047c10 */ /* 0x000fe2000ffbe0ff */
[----:B------:R-:W3:Y:S01]  /*05d0*/  @P0 LDG.E.64 R10, desc[UR12][R8.64] ;  /* 0x0000000c080a0981 */ /* 0x000ee2000c1e1b00 */
[----:B------:R-:W-:-:S03]  /*05e0*/  CS2R R12, SRZ ;  /* 0x00000000000c7805 */ /* 0x000fc6000001ff00 */
[----:B------:R-:W5:Y:S01]  /*05f0*/  @P3 LDG.E.64 R16, desc[UR12][R28.64] ;  /* 0x0000000c1c103981 */ /* 0x000f62000c1e1b00 */
[----:B0-----:R-:W-:Y:S02]  /*0600*/  IADD3 R6, P4, R22, UR6, RZ ;  /* 0x0000000616067c10 */ /* 0x001fe4000ff9e0ff */
[----:B------:R-:W-:Y:S02]  /*0610*/  CS2R R22, SRZ ;  /* 0x0000000000167805 */ /* 0x000fe4000001ff00 */
[----:B------:R-:W-:Y:S02]  /*0620*/  IADD3.X R7, R5, UR7, RZ, P4, !PT ;  /* 0x0000000705077c10 */ /* 0x000fe4000a7fe4ff */
[----:B------:R-:W-:-:S03]  /*0630*/  IADD3.X R5, R0, UR7, RZ, P5, !PT ;  /* 0x0000000700057c10 */ /* 0x000fc6000affe4ff */
[----:B------:R-:W5:Y:S04]  /*0640*/  @P3 LDG.E.64 R12, desc[UR12][R6.64] ;  /* 0x0000000c060c3981 */ /* 0x000f68000c1e1b00 */
[----:B------:R-:W4:Y:S01]  /*0650*/  @P2 LDG.E.64 R22, desc[UR12][R4.64] ;  /* 0x0000000c04162981 */ /* 0x000f22000c1e1b00 */
[----:B------:R-:W-:-:S04]  /*0660*/  UIMAD.WIDE.U32 UR4, UR11, 0x4, UR4 ;  /* 0x000000040b0478a5 */ /* 0x000fc8000f8e0004 */
[----:B------:R-:W-:Y:S02]  /*0670*/  UISETP.LT.U32.AND UP1, UPT, UR4, UR14, UPT ;  /* 0x0000000e0400728c */ /* 0x000fe4000bf21070 */
[----:B------:R-:W-:-:S04]  /*0680*/  UISETP.GE.U32.AND UP0, UPT, UR4, 0x10000, UPT ;  /* 0x000100000400788c */ /* 0x000fc8000bf06070 */
[----:B------:R-:W-:Y:S01]  /*0690*/  UISETP.GE.U32.AND.EX UP0, UPT, UR5, URZ, UPT, UP0 ;  /* 0x0000003f0500728c */ /* 0x000fe2000bf06100 */
[----:B--2---:R-:W-:Y:S01]  /*06a0*/  FADD.FTZ R0, -R19, R25 ;  /* 0x0000001913007221 */ /* 0x004fe20000010100 */
[----:B------:R-:W-:-:S03]  /*06b0*/  FADD.FTZ R24, R24, -R18 ;  /* 0x8000001218187221 */ /* 0x000fc60000010000 */
[----:B------:R-:W-:Y:S01]  /*06c0*/  FMUL.FTZ R25, R0, UR17 ;  /* 0x0000001100197c20 */ /* 0x000fe20008410000 */
[----:B------:R-:W-:-:S03]  /*06d0*/  FMUL.FTZ R27, R24, UR17 ;  /* 0x00000011181b7c20 */ /* 0x000fc60008410000 */
[----:B------:R-:W-:Y:S01]  /*06e0*/  FFMA.FTZ R25, R24, UR16, -R25 ;  /* 0x0000001018197c23 */ /* 0x000fe20008010819 */
[----:B------:R-:W-:-:S03]  /*06f0*/  FFMA.FTZ R0, R0, UR16, R27 ;  /* 0x0000001000007c23 */ /* 0x000fc6000801001b */
[----:B------:R-:W-:Y:S01]  /*0700*/  FADD.FTZ R18, R25, R18 ;  /* 0x0000001219127221 */ /* 0x000fe20000010000 */
[----:B------:R-:W-:Y:S01]  /*0710*/  FADD.FTZ R19, R0, R19 ;  /* 0x0000001300137221 */ /* 0x000fe20000010000 */
[----:B---3--:R-:W-:Y:S01]  /*0720*/  FADD.FTZ R24, -R11, R21 ;  /* 0x000000150b187221 */ /* 0x008fe20000010100 */
[----:B------:R-:W-:-:S03]  /*0730*/  FADD.FTZ R20, R20, -R10 ;  /* 0x8000000a14147221 */ /* 0x000fc60000010000 */
[----:B------:R-:W-:Y:S01]  /*0740*/  FMUL.FTZ R21, R24, UR17 ;  /* 0x0000001118157c20 */ /* 0x000fe20008410000 */
[----:B------:R-:W-:-:S03]  /*0750*/  FMUL.FTZ R27, R20, UR17 ;  /* 0x00000011141b7c20 */ /* 0x000fc60008410000 */
[----:B------:R-:W-:Y:S01]  /*0760*/  FFMA.FTZ R21, R20, UR16, -R21 ;  /* 0x0000001014157c23 */ /* 0x000fe20008010815 */
[----:B-----5:R-:W-:Y:S01]  /*0770*/  FADD.FTZ R17, -R13, R17 ;  /* 0x000000110d117221 */ /* 0x020fe20000010100 */
[----:B------:R-:W-:Y:S01]  /*0780*/  FADD.FTZ R16, R16, -R12 ;  /* 0x8000000c10107221 */ /* 0x000fe20000010000 */
[----:B----4-:R-:W-:Y:S01]  /*0790*/  FADD.FTZ R20, -R23, R15 ;  /* 0x0000000f17147221 */ /* 0x010fe20000010100 */
[----:B------:R-:W-:Y:S01]  /*07a0*/  FADD.FTZ R14, R14, -R22 ;  /* 0x800000160e0e7221 */ /* 0x000fe20000010000 */
[----:B------:R-:W-:Y:S01]  /*07b0*/  FMUL.FTZ R15, R17, UR17 ;  /* 0x00000011110f7c20 */ /* 0x000fe20008410000 */
[----:B------:R-:W-:Y:S01]  /*07c0*/  FADD.FTZ R10, R21, R10 ;  /* 0x0000000a150a7221 */ /* 0x000fe20000010000 */
[----:B------:R-:W-:Y:S01]  /*07d0*/  FMUL.FTZ R0, R16, UR17 ;  /* 0x0000001110007c20 */ /* 0x000fe20008410000 */
[----:B------:R-:W-:Y:S01]  /*07e0*/  FMUL.FTZ R21, R20, UR17 ;  /* 0x0000001114157c20 */ /* 0x000fe20008410000 */
[----:B------:R-:W-:Y:S01]  /*07f0*/  FMUL.FTZ R25, R14, UR17 ;  /* 0x000000110e197c20 */ /* 0x000fe20008410000 */
[----:B------:R-:W-:Y:S01]  /*0800*/  FFMA.FTZ R24, R24, UR16, R27 ;  /* 0x0000001018187c23 */ /* 0x000fe2000801001b */
[----:B------:R-:W-:Y:S01]  /*0810*/  FFMA.FTZ R15, R16, UR16, -R15 ;  /* 0x00000010100f7c23 */ /* 0x000fe2000801080f */
[----:B------:R-:W-:Y:S01]  /*0820*/  FFMA.FTZ R0, R17, UR16, R0 ;  /* 0x0000001011007c23 */ /* 0x000fe20008010000 */
[----:B------:R-:W-:Y:S01]  /*0830*/  FFMA.FTZ R21, R14, UR16, -R21 ;  /* 0x000000100e157c23 */ /* 0x000fe20008010815 */
[----:B------:R-:W-:Y:S01]  /*0840*/  FFMA.FTZ R20, R20, UR16, R25 ;  /* 0x0000001014147c23 */ /* 0x000fe20008010019 */
[----:B------:R-:W-:Y:S01]  /*0850*/  FADD.FTZ R11, R24, R11 ;  /* 0x0000000b180b7221 */ /* 0x000fe20000010000 */
[----:B------:R-:W-:Y:S01]  /*0860*/  FADD.FTZ R14, R15, R12 ;  /* 0x0000000c0f0e7221 */ /* 0x000fe20000010000 */
[----:B------:R-:W-:Y:S01]  /*0870*/  FADD.FTZ R15, R0, R13 ;  /* 0x0000000d000f7221 */ /* 0x000fe20000010000 */
[----:B------:R-:W-:Y:S01]  /*0880*/  FADD.FTZ R22, R21, R22 ;  /* 0x0000001615167221 */ /* 0x000fe20000010000 */
[----:B------:R-:W-:Y:S01]  /*0890*/  FADD.FTZ R23, R20, R23 ;  /* 0x0000001714177221 */ /* 0x000fe20000010000 */
[----:B------:R1:W-:Y:S01]  /*08a0*/  @P1 STG.E.64 desc[UR12][R2.64], R18 ;  /* 0x0000001202001986 */ /* 0x0003e2000c101b0c */
[----:B------:R-:W-:-:S03]  /*08b0*/  IMAD.U32 R13, RZ, RZ, UR5 ;  /* 0x00000005ff0d7e24 */ /* 0x000fc6000f8e00ff */
[----:B------:R1:W-:Y:S01]  /*08c0*/  @P0 STG.E.64 desc[UR12][R8.64], R10 ;  /* 0x0000000a08000986 */ /* 0x0003e2000c101b0c */
[----:B------:R-:W-:-:S03]  /*08d0*/  PLOP3.LUT P0, PT, PT, PT, UP1, 0x80, 0x0 ;  /* 0x000000000000781c */ /* 0x000fc60003f0f018 */
[----:B------:R1:W-:Y:S04]  /*08e0*/  @P3 STG.E.64 desc[UR12][R6.64], R14 ;  /* 0x0000000e06003986 */ /* 0x0003e8000c101b0c */
[----:B------:R1:W-:Y:S01]  /*08f0*/  @P2 STG.E.64 desc[UR12][R4.64], R22 ;  /* 0x0000001604002986 */ /* 0x0003e2000c101b0c */
[----:B------:R-:W-:Y:S02]  /*0900*/  ISETP.LT.AND.EX P0, PT, R13, UR10, PT, P0 ;  /* 0x0000000a0d007c0c */ /* 0x000fe4000bf01300 */
[----:B------:R-:W-:Y:S02]  /*0910*/  PLOP3.LUT P1, PT, PT, PT, UP0, 0x80, 0x0 ;  /* 0x000000000000781c */ /* 0x000fe40003f2f008 */
[----:B------:R-:W-:-:S11]  /*0920*/  MOV R12, UR4 ;  /* 0x00000004000c7c02 */ /* 0x000fd60008000f00 */
[----:B-1----:R-:W-:Y:S05]  /*0930*/  @!P1 BRA P0, `(.L_x_106) ;  /* 0xfffffff8003c9947 */ /* 0x002fea000003ffff */
[----:B------:R-:W-:Y:S05]  /*0940*/  EXIT ;  /* 0x000000000000794d */ /* 0x000fea0003800000 */
.L_x_105:
[----:B------:R-:W0:Y:S01]  /*0950*/  S2R R0, SR_TID.X ;  /* 0x0000000000007919 */ /* 0x000e220000002100 */
[----:B------:R-:W-:Y:S01]  /*0960*/  FADD.FTZ R2, -R4, 1 ;  /* 0x3f80000004027421 */ /* 0x000fe20000010100 */
[----:B------:R-:W-:Y:S01]  /*0970*/  FADD.FTZ R3, RZ, -R5 ;  /* 0x80000005ff037221 */ /* 0x000fe20000010000 */
[----:B------:R-:W-:Y:S01]  /*0980*/  ULDC UR11, c[0x0][0x0] ;  /* 0x00000000000b7ab9 */ /* 0x000fe20000000800 */
[----:B------:R-:W-:Y:S01]  /*0990*/  UMOV UR4, URZ ;  /* 0x0000003f00047c82 */ /* 0x000fe20008000000 */
[----:B------:R-:W-:-:S05]  /*09a0*/  UMOV UR5, URZ ;  /* 0x0000003f00057c82 */ /* 0x000fca0008000000 */
.L_x_107:
[----:B0-----:R-:W-:Y:S02]  /*09b0*/  IADD3 R9, P1, R0, UR4, RZ ;  /* 0x0000000400097c10 */ /* 0x001fe4000ff3e0ff */
[----:B------:R-:W-:Y:S02]  /*09c0*/  CS2R R24, SRZ ;  /* 0x0000000000187805 */ /* 0x000fe4000001ff00 */
[----:B------:R-:W-:Y:S02]  /*09d0*/  CS2R R20, SRZ ;  /* 0x0000000000147805 */ /* 0x000fe4000001ff00 */
[C---:B------:R-:W-:Y:S01]  /*09e0*/  ISETP.GE.U32.AND P0, PT, R9.reuse, 0x10000, PT ;  /* 0x000100000900780c */ /* 0x040fe20003f06070 */
[C---:B------:R-:W-:Y:S01]  /*09f0*/  IMAD.SHL.U32 R6, R9.reuse, 0x8, RZ ;  /* 0x0000000809067824 */ /* 0x040fe200078e00ff */
[----:B------:R-:W-:Y:S02]  /*0a00*/  IADD3.X R8, RZ, UR5, RZ, P1, !PT ;  /* 0x00000005ff087c10 */ /* 0x000fe40008ffe4ff */
[----:B------:R-:W-:-:S02]  /*0a10*/  ISETP.LT.U32.AND P1, PT, R9, UR14, PT ;  /* 0x0000000e09007c0c */ /* 0x000fc4000bf21070 */
[C---:B------:R-:W-:Y:S02]  /*0a20*/  ISETP.GE.U32.AND.EX P0, PT, R8.reuse, RZ, PT, P0 ;  /* 0x000000ff0800720c */ /* 0x040fe40003f06100 */
[----:B------:R-:W-:Y:S02]  /*0a30*/  IADD3 R4, P2, R9, UR11, RZ ;  /* 0x0000000b09047c10 */ /* 0x000fe4000ff5e0ff */
[----:B------:R-:W-:Y:S02]  /*0a40*/  ISETP.LT.AND.EX P0, PT, R8, UR10, !P0, P1 ;  /* 0x0000000a08007c0c */ /* 0x000fe4000c701310 */
[C---:B------:R-:W-:Y:S02]  /*0a50*/  ISETP.GE.U32.AND P1, PT, R4.reuse, 0x10000, PT ;  /* 0x000100000400780c */ /* 0x040fe40003f26070 */
[----:B------:R-:W-:Y:S02]  /*0a60*/  IADD3.X R5, RZ, R8, RZ, P2, !PT ;  /* 0x00000008ff057210 */ /* 0x000fe400017fe4ff */
[----:B------:R-:W-:-:S02]  /*0a70*/  ISETP.LT.U32.AND P2, PT, R4, UR14, PT ;  /* 0x0000000e04007c0c */ /* 0x000fc4000bf41070 */
[----:B------:R-:W-:Y:S02]  /*0a80*/  ISETP.GE.U32.AND.EX P1, PT, R5, RZ, PT, P1 ;  /* 0x000000ff0500720c */ /* 0x000fe40003f26110 */
[----:B------:R-:W-:Y:S02]  /*0a90*/  SHF.L.U64.HI R7, R9, 0x3, R8 ;  /* 0x0000000309077819 */ /* 0x000fe40000010208 */
[----:B------:R-:W-:Y:S02]  /*0aa0*/  ISETP.LT.AND.EX P1, PT, R5, UR10, !P1, P2 ;  /* 0x0000000a05007c0c */ /* 0x000fe4000cf21320 */
[----:B------:R-:W-:Y:S02]  /*0ab0*/  @P0 IADD3 R14, P3, R6, UR8, RZ ;  /* 0x00000008060e0c10 */ /* 0x000fe4000ff7e0ff */
[----:B------:R-:W-:Y:S02]  /*0ac0*/  SHF.L.U64.HI R11, R4, 0x3, R5 ;  /* 0x00000003040b7819 */ /* 0x000fe40000010205 */
[----:B------:R-:W-:-:S02]  /*0ad0*/  IADD3 R6, P2, R6, UR6, RZ ;  /* 0x0000000606067c10 */ /* 0x000fc4000ff5e0ff */
[----:B------:R-:W-:Y:S02]  /*0ae0*/  SHF.L.U32 R4, R4, 0x3, RZ ;  /* 0x0000000304047819 */ /* 0x000fe400000006ff */
[C---:B------:R-:W-:Y:S02]  /*0af0*/  @P0 IADD3.X R15, R7.reuse, UR9, RZ, P3, !PT ;  /* 0x00000009070f0c10 */ /* 0x040fe40009ffe4ff */
[----:B------:R-:W-:Y:S02]  /*0b00*/  IADD3.X R7, R7, UR7, RZ, P2, !PT ;  /* 0x0000000707077c10 */ /* 0x000fe400097fe4ff */
[C---:B------:R-:W-:Y:S02]  /*0b10*/  @P1 IADD3 R16, P3, R4.reuse, UR8, RZ ;  /* 0x0000000804101c10 */ /* 0x040fe4000ff7e0ff */
[----:B------:R-:W-:Y:S02]  /*0b20*/  CS2R R12, SRZ ;  /* 0x00000000000c7805 */ /* 0x000fe4000001ff00 */
[----:B------:R-:W-:-:S02]  /*0b30*/  IADD3 R10, P2, R4, UR6, RZ ;  /* 0x00000006040a7c10 */ /* 0x000fc4000ff5e0ff */
[----:B------:R-:W-:Y:S02]  /*0b40*/  CS2R R4, SRZ ;  /* 0x0000000000047805 */ /* 0x000fe4000001ff00 */
[C---:B------:R-:W-:Y:S01]  /*0b50*/  @P1 IADD3.X R17, R11.reuse, UR9, RZ, P3, !PT ;  /* 0x000000090b111c10 */ /* 0x040fe20009ffe4ff */
[----:B------:R0:W2:Y:S01]  /*0b60*/  @P0 LDG.E.64 R24, desc[UR12][R14.64] ;  /* 0x0000000c0e180981 */ /* 0x0000a2000c1e1b00 */
[----:B------:R-:W-:-:S03]  /*0b70*/  IADD3.X R11, R11, UR7, RZ, P2, !PT ;  /* 0x000000070b0b7c10 */ /* 0x000fc600097fe4ff */
[----:B------:R-:W2:Y:S04]  /*0b80*/  @P0 LDG.E.64 R20, desc[UR12][R6.64] ;  /* 0x0000000c06140981 */ /* 0x000ea8000c1e1b00 */
[----:B------:R1:W3:Y:S04]  /*0b90*/  @P1 LDG.E.64 R12, desc[UR12][R16.64] ;  /* 0x0000000c100c1981 */ /* 0x0002e8000c1e1b00 */
[----:B------:R-:W3:Y:S01]  /*0ba0*/  @P1 LDG.E.64 R4, desc[UR12][R10.64] ;  /* 0x0000000c0a041981 */ /* 0x000ee2000c1e1b00 */
[----:B0-----:R-:W-:Y:S01]  /*0bb0*/  IMAD.U32 R14, RZ, RZ, UR11 ;  /* 0x0000000bff0e7e24 */ /* 0x001fe2000f8e00ff */
[----:B------:R-:W-:-:S04]  /*0bc0*/  MOV R18, UR11 ;  /* 0x0000000b00127c02 */ /* 0x000fc80008000f00 */
[----:B------:R-:W-:Y:S01]  /*0bd0*/  LEA R14, P3, R14, R9, 0x1 ;  /* 0x000000090e0e7211 */ /* 0x000fe200078608ff */
[----:B------:R-:W-:-:S03]  /*0be0*/  IMAD R18, R18, 0x3, RZ ;  /* 0x0000000312127824 */ /* 0x000fc600078e02ff */
[----:B------:R-:W-:Y:S02]  /*0bf0*/  ISETP.GE.U32.AND P2, PT, R14, 0x10000, PT ;  /* 0x000100000e00780c */ /* 0x000fe40003f46070 */
[----:B------:R-:W-:Y:S02]  /*0c00*/  IADD3.X R15, RZ, R8, RZ, P3, !PT ;  /* 0x00000008ff0f7210 */ /* 0x000fe40001ffe4ff */
[----:B------:R-:W-:Y:S02]  /*0c10*/  IADD3 R9, P4, R18, R9, RZ ;  /* 0x0000000912097210 */ /* 0x000fe40007f9e0ff */
[----:B------:R-:W-:Y:S02]  /*0c20*/  ISETP.LT.U32.AND P3, PT, R14, UR14, PT ;  /* 0x0000000e0e007c0c */ /* 0x000fe4000bf61070 */
[----:B------:R-:W-:Y:S01]  /*0c30*/  ISETP.GE.U32.AND.EX P2, PT, R15, RZ, PT, P2 ;  /* 0x000000ff0f00720c */ /* 0x000fe20003f46120 */
[----:B------:R-:W-:Y:S01]  /*0c40*/  IMAD.X R8, RZ, RZ, R8, P4 ;  /* 0x000000ffff087224 */ /* 0x000fe200020e0608 */
[----:B------:R-:W-:-:S02]  /*0c50*/  ISETP.GE.U32.AND P4, PT, R9, 0x10000, PT ;  /* 0x000100000900780c */ /* 0x000fc40003f86070 */
[----:B------:R-:W-:Y:S02]  /*0c60*/  ISETP.LT.AND.EX P2, PT, R15, UR10, !P2, P3 ;  /* 0x0000000a0f007c0c */ /* 0x000fe4000d741330 */
[----:B------:R-:W-:Y:S02]  /*0c70*/  ISETP.LT.U32.AND P5, PT, R9, UR14, PT ;  /* 0x0000000e09007c0c */ /* 0x000fe4000bfa1070 */
[----:B------:R-:W-:Y:S02]  /*0c80*/  ISETP.GE.U32.AND.EX P3, PT, R8, RZ, PT, P4 ;  /* 0x000000ff0800720c */ /* 0x000fe40003f66140 */
[----:B-1----:R-:W-:Y:S02]  /*0c90*/  SHF.L.U32 R16, R14, 0x3, RZ ;  /* 0x000000030e107819 */ /* 0x002fe400000006ff */
[----:B------:R-:W-:Y:S02]  /*0ca0*/  ISETP.LT.AND.EX P3, PT, R8, UR10, !P3, P5 ;  /* 0x0000000a08007c0c */ /* 0x000fe4000df61350 */
[----:B------:R-:W-:-:S02]  /*0cb0*/  SHF.L.U64.HI R17, R14, 0x3, R15 ;  /* 0x000000030e117819 */ /* 0x000fc4000001020f */
[----:B------:R-:W-:Y:S02]  /*0cc0*/  CS2R R14, SRZ ;  /* 0x00000000000e7805 */ /* 0x000fe4000001ff00 */
[C---:B------:R-:W-:Y:S02]  /*0cd0*/  SHF.L.U32 R18, R9.reuse, 0x3, RZ ;  /* 0x0000000309127819 */ /* 0x040fe400000006ff */
[----:B------:R-:W-:Y:S02]  /*0ce0*/  @P2 IADD3 R26, P4, R16, UR8, RZ ;  /* 0x00000008101a2c10 */ /* 0x000fe4000ff9e0ff */
[----:B------:R-:W-:Y:S02]  /*0cf0*/  SHF.L.U64.HI R19, R9, 0x3, R8 ;  /* 0x0000000309137819 */ /* 0x000fe40000010208 */
[----:B------:R-:W-:Y:S02]  /*0d00*/  @P2 IADD3.X R27, R17, UR9, RZ, P4, !PT ;  /* 0x00000009111b2c10 */ /* 0x000fe4000a7fe4ff */
[----:B------:R-:W-:-:S02]  /*0d10*/  @P3 IADD3 R22, P4, R18, UR8, RZ ;  /* 0x0000000812163c10 */ /* 0x000fc4000ff9e0ff */
[----:B------:R-:W-:Y:S01]  /*0d20*/  CS2R R8, SRZ ;  /* 0x0000000000087805 */ /* 0x000fe2000001ff00 */
[----:B------:R-:W4:Y:S01]  /*0d30*/  @P2 LDG.E.64 R14, desc[UR12][R26.64] ;  /* 0x0000000c1a0e2981 */ /* 0x000f22000c1e1b00 */
[----:B------:R-:W-:Y:S02]  /*0d40*/  @P3 IADD3.X R23, R19, UR9, RZ, P4, !PT ;  /* 0x0000000913173c10 */ /* 0x000fe4000a7fe4ff */
[----:B------:R-:W-:Y:S02]  /*0d50*/  IADD3 R16, P4, R16, UR6, RZ ;  /* 0x0000000610107c10 */ /* 0x000fe4000ff9e0ff */
[----:B------:R-:W-:Y:S01]  /*0d60*/  IADD3 R18, P5, R18, UR6, RZ ;  /* 0x0000000612127c10 */ /* 0x000fe2000ffbe0ff */
[----:B------:R0:W5:Y:S01]  /*0d70*/  @P3 LDG.E.64 R8, desc[UR12][R22.64] ;  /* 0x0000000c16083981 */ /* 0x000162000c1e1b00 */
[----:B------:R-:W-:Y:S02]  /*0d80*/  IADD3.X R17, R17, UR7, RZ, P4, !PT ;  /* 0x0000000711117c10 */ /* 0x000fe4000a7fe4ff */
[----:B------:R-:W-:-:S02]  /*0d90*/  IADD3.X R19, R19, UR7, RZ, P5, !PT ;  /* 0x0000000713137c10 */ /* 0x000fc4000affe4ff */
[----:B0-----:R-:W-:-:S06]  /*0da0*/  CS2R R22, SRZ ;  /* 0x0000000000167805 */ /* 0x001fcc000001ff00 */
[----:B------:R-:W5:Y:S01]  /*0db0*/  @P3 LDG.E.64 R22, desc[UR12][R18.64] ;  /* 0x0000000c12163981 */ /* 0x000f62000c1e1b00 */
[----:B--2---:R-:W-:Y:S01]  /*0dc0*/  FADD.FTZ R21, R25, -R21 ;  /* 0x8000001519157221 */ /* 0x004fe20000010000 */
[----:B------:R-:W-:-:S03]  /*0dd0*/  FADD.FTZ R20, R24, -R20 ;  /* 0x8000001418147221 */ /* 0x000fc60000010000 */
[-C--:B------:R-:W-:Y:S01]  /*0de0*/  FMUL.FTZ R29, R3, R21.reuse ;  /* 0x00000015031d7220 */ /* 0x080fe20000410000 */
[C---:B------:R-:W-:Y:S01]  /*0df0*/  FMUL.FTZ R28, R2.reuse, R21 ;  /* 0x00000015021c7220 */ /* 0x040fe20000410000 */
[----:B---3--:R-:W-:Y:S02]  /*0e00*/  FADD.FTZ R5, R13, -R5 ;  /* 0x800000050d057221 */ /* 0x008fe40000010000 */
[-C--:B------:R-:W-:Y:S01]  /*0e10*/  FFMA.FTZ R21, R2, R20.reuse, -R29 ;  /* 0x0000001402157223 */ /* 0x080fe2000001081d */
[C---:B------:R-:W-:Y:S01]  /*0e20*/  FFMA.FTZ R26, R3.reuse, R20, R28 ;  /* 0x00000014031a7223 */ /* 0x040fe2000001001c */
[----:B------:R-:W-:Y:S01]  /*0e30*/  FADD.FTZ R4, R12, -R4 ;  /* 0x800000040c047221 */ /* 0x000fe20000010000 */
[-C--:B------:R-:W-:Y:S01]  /*0e40*/  FMUL.FTZ R27, R3, R5.reuse ;  /* 0x00000005031b7220 */ /* 0x080fe20000410000 */
[C---:B------:R-:W-:Y:S01]  /*0e50*/  FMUL.FTZ R20, R2.reuse, R5 ;  /* 0x0000000502147220 */ /* 0x040fe20000410000 */
[----:B------:R-:W-:Y:S02]  /*0e60*/  FADD.FTZ R24, -R21, R24 ;  /* 0x0000001815187221 */ /* 0x000fe40000010100 */
[-C--:B------:R-:W-:Y:S01]  /*0e70*/  FFMA.FTZ R5, R2, R4.reuse, -R27 ;  /* 0x0000000402057223 */ /* 0x080fe2000001081b */
[----:B------:R-:W-:Y:S01]  /*0e80*/  FFMA.FTZ R4, R3, R4, R20 ;  /* 0x0000000403047223 */ /* 0x000fe20000010014 */
[----:B------:R-:W-:-:S06]  /*0e90*/  CS2R R20, SRZ ;  /* 0x0000000000147805 */ /* 0x000fcc000001ff00 */
[----:B------:R-:W4:Y:S01]  /*0ea0*/  @P2 LDG.E.64 R20, desc[UR12][R16.64] ;  /* 0x0000000c10142981 */ /* 0x000f22000c1e1b00 */
[----:B------:R-:W-:Y:S01]  /*0eb0*/  FADD.FTZ R12, -R5, R12 ;  /* 0x0000000c050c7221 */ /* 0x000fe20000010100 */
[----:B------:R-:W-:Y:S01]  /*0ec0*/  FADD.FTZ R13, -R4, R13 ;  /* 0x0000000d040d7221 */ /* 0x000fe20000010100 */
[----:B------:R-:W-:Y:S01]  /*0ed0*/  UIMAD.WIDE.U32 UR4, UR11, 0x4, UR4 ;  /* 0x000000040b0478a5 */ /* 0x000fe2000f8e0004 */
[----:B------:R-:W-:-:S03]  /*0ee0*/  FADD.FTZ R25, -R26, R25 ;  /* 0x000000191a197221 */ /* 0x000fc60000010100 */
[----:B------:R-:W-:Y:S02]  /*0ef0*/  UISETP.LT.U32.AND UP1, UPT, UR4, UR14, UPT ;  /* 0x0000000e0400728c */ /* 0x000fe4000bf21070 */
[----:B------:R-:W-:Y:S01]  /*0f00*/  UISETP.GE.U32.AND UP0, UPT, UR4, 0x10000, UPT ;  /* 0x000100000400788c */ /* 0x000fe2000bf06070 */
[----:B------:R1:W-:Y:S03]  /*0f10*/  @P0 STG.E.64 desc[UR12][R6.64], R24 ;  /* 0x0000001806000986 */ /* 0x0003e6000c101b0c */
[----:B------:R-:W-:Y:S01]  /*0f20*/  UISETP.GE.U32.AND.EX UP0, UPT, UR5, URZ, UPT, UP0 ;  /* 0x0000003f0500728c */ /* 0x000fe2000bf06100 */
[----:B------:R1:W-:Y:S01]  /*0f30*/  @P1 STG.E.64 desc[UR12][R10.64], R12 ;  /* 0x0000000c0a001986 */ /* 0x0003e2000c101b0c */
[----:B------:R-:W-:-:S04]  /*0f40*/  PLOP3.LUT P0, PT, PT, PT, UP1, 0x80, 0x0 ;  /* 0x000000000000781c */ /* 0x000fc80003f0f018 */
[----:B------:R-:W-:Y:S01]  /*0f50*/  PLOP3.LUT P1, PT, PT, PT, UP0, 0x80, 0x0 ;  /* 0x000000000000781c */ /* 0x000fe20003f2f008 */
[----:B-----5:R-:W-:Y:S01]  /*0f60*/  FADD.FTZ R23, R9, -R23 ;  /* 0x8000001709177221 */ /* 0x020fe20000010000 */
[----:B------:R-:W-:Y:S01]  /*0f70*/  FADD.FTZ R22, R8, -R22 ;  /* 0x8000001608167221 */ /* 0x000fe20000010000 */
[----:B----4-:R-:W-:Y:S01]  /*0f80*/  FADD.FTZ R21, R15, -R21 ;  /* 0x800000150f157221 */ /* 0x010fe20000010000 */
[----:B------:R-:W-:-:S03]  /*0f90*/  FADD.FTZ R20, R14, -R20 ;  /* 0x800000140e147221 */ /* 0x000fc60000010000 */
[CC--:B------:R-:W-:Y:S01]  /*0fa0*/  FMUL.FTZ R5, R3.reuse, R21.reuse ;  /* 0x0000001503057220 */ /* 0x0c0fe20000410000 */
[C---:B------:R-:W-:Y:S01]  /*0fb0*/  FMUL.FTZ R4, R2.reuse, R21 ;  /* 0x0000001502047220 */ /* 0x040fe20000410000 */
[CC--:B------:R-:W-:Y:S01]  /*0fc0*/  FMUL.FTZ R21, R3.reuse, R23.reuse ;  /* 0x0000001703157220 */ /* 0x0c0fe20000410000 */
[C---:B------:R-:W-:Y:S01]  /*0fd0*/  FMUL.FTZ R23, R2.reuse, R23 ;  /* 0x0000001702177220 */ /* 0x040fe20000410000 */
[CC--:B------:R-:W-:Y:S01]  /*0fe0*/  FFMA.FTZ R5, R2.reuse, R20.reuse, -R5 ;  /* 0x0000001402057223 */ /* 0x0c0fe20000010805 */
[C---:B------:R-:W-:Y:S01]  /*0ff0*/  FFMA.FTZ R4, R3.reuse, R20, R4 ;  /* 0x0000001403047223 */ /* 0x040fe20000010004 */
[-C--:B------:R-:W-:Y:S01]  /*1000*/  FFMA.FTZ R21, R2, R22.reuse, -R21 ;  /* 0x0000001602157223 */ /* 0x080fe20000010815 */
[----:B------:R-:W-:Y:S01]  /*1010*/  FFMA.FTZ R22, R3, R22, R23 ;  /* 0x0000001603167223 */ /* 0x000fe20000010017 */
[----:B------:R-:W-:Y:S01]  /*1020*/  FADD.FTZ R14, -R5, R14 ;  /* 0x0000000e050e7221 */ /* 0x000fe20000010100 */
[----:B------:R-:W-:Y:S01]  /*1030*/  FADD.FTZ R15, -R4, R15 ;  /* 0x0000000f040f7221 */ /* 0x000fe20000010100 */
[----:B------:R-:W-:Y:S01]  /*1040*/  FADD.FTZ R8, -R21, R8 ;  /* 0x0000000815087221 */ /* 0x000fe20000010100 */
[----:B------:R-:W-:Y:S01]  /*1050*/  FADD.FTZ R9, -R22, R9 ;  /* 0x0000000916097221 */ /* 0x000fe20000010100 */
[----:B------:R-:W-:-:S02]  /*1060*/  MOV R5, UR5 ;  /* 0x0000000500057c02 */ /* 0x000fc40008000f00 */
[----:B------:R1:W-:Y:S04]  /*1070*/  @P2 STG.E.64 desc[UR12][R16.64], R14 ;  /* 0x0000000e10002986 */ /* 0x0003e8000c101b0c */
[----:B------:R1:W-:Y:S01]  /*1080*/  @P3 STG.E.64 desc[UR12][R18.64], R8 ;  /* 0x0000000812003986 */ /* 0x0003e2000c101b0c */
[----:B------:R-:W-:Y:S01]  /*1090*/  ISETP.LT.AND.EX P0, PT, R5, UR10, PT, P0 ;  /* 0x0000000a05007c0c */ /* 0x000fe2000bf01300 */
[----:B------:R-:W-:-:S12]  /*10a0*/  IMAD.U32 R4, RZ, RZ, UR4 ;  /* 0x00000004ff047e24 */ /* 0x000fd8000f8e00ff */
[----:B-1----:R-:W-:Y:S05]  /*10b0*/  @!P1 BRA P0, `(.L_x_107) ;  /* 0xfffffff8003c9947 */ /* 0x002fea000003ffff */
[----:B------:R-:W-:Y:S05]  /*10c0*/  EXIT ;  /* 0x000000000000794d */ /* 0x000fea0003800000 */
.L_x_104:
[----:B------:R-:W0:Y:S02]  /*10d0*/  S2R R0, SR_TID.X ;  /* 0x0000000000007919 */ /* 0x000e240000002100 */
[----:B0-----:R-:W-:-:S03]  /*10e0*/  IMAD.WIDE.U32 R2, R0, 0x4, RZ ;  /* 0x0000000400027825 */ /* 0x001fc600078e00ff */
[----:B------:R-:W-:-:S04]  /*10f0*/  ISETP.GE.U32.AND P0, PT, R2, UR14, PT ;  /* 0x0000000e02007c0c */ /* 0x000fc8000bf06070 */
[----:B------:R-:W-:-:S04]  /*1100*/  ISETP.GE.AND.EX P0, PT, R3, UR10, PT, P0 ;  /* 0x0000000a03007c0c */ /* 0x000fc8000bf06300 */
[----:B------:R-:W-:-:S13]  /*1110*/  ISETP.GT.U32.OR P0, PT, R0, 0x3fff, P0 ;  /* 0x00003fff0000780c */ /* 0x000fda0000704470 */
[----:B------:R-:W-:Y:S05]  /*1120*/  @P0 EXIT ;  /* 0x000000000000094d */ /* 0x000fea0003800000 */
[----:B------:R-:W-:Y:S01]  /*1130*/  ULDC.64 UR16, c[0x0][0xe60] ;  /* 0x0003980000107ab9 */ /* 0x000fe20000000a00 */
[----:B------:R-:W-:Y:S01]  /*1140*/  ULDC UR4, c[0x0][0x0] ;  /* 0x0000000000047ab9 */ /* 0x000fe20000000800 */
[----:B------:R-:W-:Y:S01]  /*1150*/  MOV R2, UR17 ;  /* 0x0000001100027c02 */ /* 0x000fe20008000f00 */
[----:B------:R-:W-:-:S04]  /*1160*/  IMAD.U32 R3, RZ, RZ, UR16 ;  /* 0x00000010ff037e24 */ /* 0x000fc8000f8e00ff */
[----:B------:R-:W-:-:S04]  /*1170*/  FMUL.FTZ R2, R2, UR17 ;  /* 0x0000001102027c20 */ /* 0x000fc80008410000 */
[----:B------:R-:W-:Y:S01]  /*1180*/  FFMA.FTZ R2, R3, UR16, R2 ;  /* 0x0000001003027c23 */ /* 0x000fe20008010002 */
[----:B------:R-:W-:-:S04]  /*1190*/  HFMA2.MMA R3, -RZ, RZ, 0, 0 ;  /* 0x00000000ff037435 */ /* 0x000fc800000001ff */
[----:B------:R-:W-:-:S13]  /*11a0*/  FSETP.GEU.FTZ.AND P0, PT, R2, 0.25, PT ;  /* 0x3e8000000200780b */ /* 0x000fda0003f1e000 */
[----:B------:R-:W-:Y:S05]  /*11b0*/  @P0 BRA `(.L_x_108) ;  /* 0x0000000000d80947 */ /* 0x000fea0003800000 */
.L_x_109:
        /* <DEDUP_REMOVED lines=11> */
[----:B------:R-:W-:Y:S02]  /*1270*/  IADD3.X R3, RZ, R3, RZ, P0, !PT ;  /* 0x00000003ff037210 */ /* 0x000fe400007fe4ff */
[----:B------:R-:W-:-:S04]  /*1280*/  ISETP.LT.U32.AND P1, PT, R0, 0x4000, PT ;  /* 0x000040000000780c */ /* 0x000fc80003f21070 */
[----:B------:R-:W-:Y:S01]  /*1290*/  ISETP.LT.U32.AND.EX P1, PT, R3, RZ, PT, P1 ;  /* 0x000000ff0300720c */ /* 0x000fe20003f21110 */
[----:B--2---:R-:W-:Y:S01]  /*12a0*/  FADD.FTZ R8, -R4, R8 ;  /* 0x0000000804087221 */ /* 0x004fe20000010100 */
[----:B------:R-:W-:Y:S01]  /*12b0*/  FADD.FTZ R9, -R5, R9 ;  /* 0x0000000905097221 */ /* 0x000fe20000010100 */
[----:B------:R-:W-:Y:S01]  /*12c0*/  FADD.FTZ R24, -R7, R11 ;  /* 0x0000000b07187221 */ /* 0x000fe20000010100 */
[----:B------:R-:W-:Y:S01]  /*12d0*/  FADD.FTZ R10, -R6, R10 ;  /* 0x0000000a060a7221 */ /* 0x000fe20000010100 */
[----:B------:R-:W-:Y:S01]  /*12e0*/  FMUL.FTZ R2, R8, UR17 ;  /* 0x0000001108027c20 */ /* 0x000fe20008410000 */
[C---:B------:R-:W-:Y:S01]  /*12f0*/  FMUL.FTZ R11, R9.reuse, UR17 ;  /* 0x00000011090b7c20 */ /* 0x040fe20008410000 */
[----:B------:R-:W-:Y:S01]  /*1300*/  FMUL.FTZ R25, R24, UR17 ;  /* 0x0000001118197c20 */ /* 0x000fe20008410000 */
[----:B------:R-:W-:Y:S01]  /*1310*/  FMUL.FTZ R27, R10, UR17 ;  /* 0x000000110a1b7c20 */ /* 0x000fe20008410000 */
[----:B------:R-:W-:Y:S01]  /*1320*/  FFMA.FTZ R2, R9, UR16, R2 ;  /* 0x0000001009027c23 */ /* 0x000fe20008010002 */
[----:B------:R-:W-:Y:S01]  /*1330*/  FFMA.FTZ R11, R8, UR16, -R11 ;  /* 0x00000010080b7c23 */ /* 0x000fe2000801080b */
[----:B---3--:R-:W-:Y:S01]  /*1340*/  FADD.FTZ R12, -R16, R12 ;  /* 0x0000000c100c7221 */ /* 0x008fe20000010100 */
[----:B------:R-:W-:Y:S01]  /*1350*/  FADD.FTZ R13, -R17, R13 ;  /* 0x0000000d110d7221 */ /* 0x000fe20000010100 */
[----:B------:R-:W-:Y:S01]  /*1360*/  FADD.FTZ R14, -R18, R14 ;  /* 0x0000000e120e7221 */ /* 0x000fe20000010100 */
[----:B------:R-:W-:Y:S01]  /*1370*/  FADD.FTZ R15, -R19, R15 ;  /* 0x0000000f130f7221 */ /* 0x000fe20000010100 */
[----:B------:R-:W-:Y:S01]  /*1380*/  FADD.FTZ R5, R5, R2 ;  /* 0x0000000205057221 */ /* 0x000fe20000010000 */
[----:B------:R-:W-:Y:S01]  /*1390*/  FADD.FTZ R4, R4, R11 ;  /* 0x0000000b04047221 */ /* 0x000fe20000010000 */
[----:B------:R-:W-:Y:S01]  /*13a0*/  FMUL.FTZ R2, R12, UR17 ;  /* 0x000000110c027c20 */ /* 0x000fe20008410000 */
[----:B------:R-:W-:Y:S01]  /*13b0*/  FMUL.FTZ R9, R13, UR17 ;  /* 0x000000110d097c20 */ /* 0x000fe20008410000 */
[----:B------:R-:W-:Y:S01]  /*13c0*/  FMUL.FTZ R8, R14, UR17 ;  /* 0x000000110e087c20 */ /* 0x000fe20008410000 */
[----:B------:R-:W-:Y:S01]  /*13d0*/  FMUL.FTZ R11, R15, UR17 ;  /* 0x000000110f0b7c20 */ /* 0x000fe20008410000 */
[----:B------:R-:W-:Y:S01]  /*13e0*/  FFMA.FTZ R2, R13, UR16, R2 ;  /* 0x000000100d027c23 */ /* 0x000fe20008010002 */
[----:B------:R-:W-:Y:S01]  /*13f0*/  FFMA.FTZ R24, R24, UR16, R27 ;  /* 0x0000001018187c23 */ /* 0x000fe2000801001b */
[----:B------:R-:W-:Y:S01]  /*1400*/  FFMA.FTZ R25, R10, UR16, -R25 ;  /* 0x000000100a197c23 */ /* 0x000fe20008010819 */
[----:B------:R-:W-:Y:S01]  /*1410*/  FFMA.FTZ R9, R12, UR16, -R9 ;  /* 0x000000100c097c23 */ /* 0x000fe20008010809 */
[----:B------:R-:W-:Y:S01]  /*1420*/  FFMA.FTZ R8, R15, UR16, R8 ;  /* 0x000000100f087c23 */ /* 0x000fe20008010008 */
[----:B------:R-:W-:Y:S01]  /*1430*/  FFMA.FTZ R11, R14, UR16, -R11 ;  /* 0x000000100e0b7c23 */ /* 0x000fe2000801080b */
[----:B------:R-:W-:Y:S01]  /*1440*/  FADD.FTZ R17, R17, R2 ;  /* 0x0000000211117221 */ /* 0x000fe20000010000 */
[----:B------:R-:W-:Y:S01]  /*1450*/  FADD.FTZ R7, R7, R24 ;  /* 0x0000001807077221 */ /* 0x000fe20000010000 */
[----:B------:R-:W-:Y:S01]  /*1460*/  FADD.FTZ R6, R6, R25 ;  /* 0x0000001906067221 */ /* 0x000fe20000010000 */
[----:B------:R-:W-:Y:S01]  /*1470*/  FADD.FTZ R16, R16, R9 ;  /* 0x0000000910107221 */ /* 0x000fe20000010000 */
[----:B------:R-:W-:Y:S01]  /*1480*/  FADD.FTZ R19, R19, R8 ;  /* 0x0000000813137221 */ /* 0x000fe20000010000 */
[----:B------:R-:W-:Y:S01]  /*1490*/  FADD.FTZ R18, R18, R11 ;  /* 0x0000000b12127221 */ /* 0x000fe20000010000 */
[----:B------:R-:W-:Y:S01]  /*14a0*/  IMAD.SHL.U32 R2, R0, 0x4, RZ ;  /* 0x0000000400027824 */ /* 0x000fe200078e00ff */
[----:B------:R0:W-:Y:S04]  /*14b0*/  STG.E.128 desc[UR12][R20.64], R4 ;  /* 0x0000000414007986 */ /* 0x0001e8000c101d0c */
[----:B------:R0:W-:Y:S01]  /*14c0*/  STG.E.128 desc[UR12][R20.64+0x10], R16 ;  /* 0x0000101014007986 */ /* 0x0001e2000c101d0c */
[----:B------:R-:W-:-:S02]  /*14d0*/  ISETP.GE.U32.AND P0, PT, R2, UR14, PT ;  /* 0x0000000e02007c0c */ /* 0x000fc4000bf06070 */
[----:B------:R-:W-:-:S04]  /*14e0*/  SHF.L.U64.HI R2, R0, 0x2, R3 ;  /* 0x0000000200027819 */ /* 0x000fc80000010203 */
[----:B------:R-:W-:-:S13]  /*14f0*/  ISETP.GE.AND.EX P0, PT, R2, UR10, PT, P0 ;  /* 0x0000000a02007c0c */ /* 0x000fda000bf06300 */
[----:B0-----:R-:W-:Y:S05]  /*1500*/  @!P0 BRA P1, `(.L_x_109) ;  /* 0xfffffffc002c8947 */ /* 0x001fea000083ffff */
[----:B------:R-:W-:Y:S05]  /*1510*/  EXIT ;  /* 0x000000000000794d */ /* 0x000fea0003800000 */
.L_x_108:
[----:B------:R-:W-:Y:S01]  /*1520*/  MOV R20, UR16 ;  /* 0x0000001000147c02 */ /* 0x000fe20008000f00 */
[----:B------:R-:W-:-:S04]  /*1530*/  FADD.FTZ R2, RZ, -UR17 ;  /* 0x80000011ff027e21 */ /* 0x000fc80008010000 */
[----:B------:R-:W-:-:S07]  /*1540*/  FADD.FTZ R20, -R20, 1 ;  /* 0x3f80000014147421 */ /* 0x000fce0000010100 */
.L_x_110:
        /* <DEDUP_REMOVED lines=18> */
[-C--:B------:R-:W-:Y:S01]  /*1670*/  FMUL.FTZ R7, R20, R21.reuse ;  /* 0x0000001514077220 */ /* 0x080fe20000410000 */
[----:B------:R-:W-:Y:S01]  /*1680*/  FMUL.FTZ R21, R2, R21 ;  /* 0x0000001502157220 */ /* 0x000fe20000410000 */
[-C--:B------:R-:W-:Y:S01]  /*1690*/  FMUL.FTZ R6, R20, R29.reuse ;  /* 0x0000001d14067220 */ /* 0x080fe20000410000 */
[----:B------:R-:W-:Y:S01]  /*16a0*/  FMUL.FTZ R29, R2, R29 ;  /* 0x0000001d021d7220 */ /* 0x000fe20000410000 */
[----:B---3--:R-:W-:Y:S01]  /*16b0*/  FADD.FTZ R17, -R17, R13 ;  /* 0x0000000d11117221 */ /* 0x008fe20000010100 */
[----:B------:R-:W-:Y:S01]  /*16c0*/  FFMA.FTZ R21, R20, R5, -R21 ;  /* 0x0000000514157223 */ /* 0x000fe20000010815 */
[C---:B------:R-:W-:Y:S01]  /*16d0*/  FFMA.FTZ R6, R2.reuse, R27, R6 ;  /* 0x0000001b02067223 */ /* 0x040fe20000010006 */
[----:B------:R-:W-:Y:S01]  /*16e0*/  FFMA.FTZ R4, R2, R5, R7 ;  /* 0x0000000502047223 */ /* 0x000fe20000010007 */
[----:B------:R-:W-:Y:S01]  /*16f0*/  FMUL.FTZ R7, R20, R17 ;  /* 0x0000001114077220 */ /* 0x000fe20000410000 */
[----:B------:R-:W-:Y:S01]  /*1700*/  FADD.FTZ R8, R8, -R21 ;  /* 0x8000001508087221 */ /* 0x000fe20000010000 */
[----:B------:R-:W-:Y:S01]  /*1710*/  FADD.FTZ R21, -R19, R15 ;  /* 0x0000000f13157221 */ /* 0x000fe20000010100 */
[----:B------:R-:W-:Y:S01]  /*1720*/  FADD.FTZ R11, R11, -R6 ;  /* 0x800000060b0b7221 */ /* 0x000fe20000010000 */
[----:B------:R-:W-:Y:S01]  /*1730*/  FADD.FTZ R5, -R16, R12 ;  /* 0x0000000c10057221 */ /* 0x000fe20000010100 */
[----:B------:R-:W-:Y:S01]  /*1740*/  FADD.FTZ R19, -R18, R14 ;  /* 0x0000000e12137221 */ /* 0x000fe20000010100 */
[----:B------:R-:W-:Y:S01]  /*1750*/  FMUL.FTZ R6, R20, R21 ;  /* 0x0000001514067220 */ /* 0x000fe20000410000 */
[C---:B------:R-:W-:Y:S01]  /*1760*/  FMUL.FTZ R17, R2.reuse, R17 ;  /* 0x0000001102117220 */ /* 0x040fe20000410000 */
[----:B------:R-:W-:Y:S01]  /*1770*/  FMUL.FTZ R21, R2, R21 ;  /* 0x0000001502157220 */ /* 0x000fe20000410000 */
[----:B------:R-:W-:Y:S01]  /*1780*/  FADD.FTZ R9, R9, -R4 ;  /* 0x8000000409097221 */ /* 0x000fe20000010000 */
[----:B------:R-:W-:Y:S01]  /*1790*/  FFMA.FTZ R29, R20, R27, -R29 ;  /* 0x0000001b141d7223 */ /* 0x000fe2000001081d */
[-C--:B------:R-:W-:Y:S01]  /*17a0*/  FFMA.FTZ R4, R2, R5.reuse, R7 ;  /* 0x0000000502047223 */ /* 0x080fe20000010007 */
[----:B------:R-:W-:Y:S01]  /*17b0*/  FFMA.FTZ R17, R20, R5, -R17 ;  /* 0x0000000514117223 */ /* 0x000fe20000010811 */
[-C--:B------:R-:W-:Y:S01]  /*17c0*/  FFMA.FTZ R6, R2, R19.reuse, R6 ;  /* 0x0000001302067223 */ /* 0x080fe20000010006 */
[----:B------:R-:W-:Y:S01]  /*17d0*/  FFMA.FTZ R21, R20, R19, -R21 ;  /* 0x0000001314157223 */ /* 0x000fe20000010815 */
[----:B------:R-:W-:Y:S01]  /*17e0*/  FADD.FTZ R10, R10, -R29 ;  /* 0x8000001d0a0a7221 */ /* 0x000fe20000010000 */
[----:B------:R-:W-:Y:S01]  /*17f0*/  FADD.FTZ R13, R13, -R4 ;  /* 0x800000040d0d7221 */ /* 0x000fe20000010000 */
[----:B------:R-:W-:Y:S01]  /*1800*/  FADD.FTZ R12, R12, -R17 ;  /* 0x800000110c0c7221 */ /* 0x000fe20000010000 */
[----:B------:R-:W-:Y:S01]  /*1810*/  FADD.FTZ R15, R15, -R6 ;  /* 0x800000060f0f7221 */ /* 0x000fe20000010000 */
[----:B------:R-:W-:Y:S01]  /*1820*/  FADD.FTZ R14, R14, -R21 ;  /* 0x800000150e0e7221 */ /* 0x000fe20000010000 */
[----:B------:R-:W-:Y:S01]  /*1830*/  SHF.L.U32 R4, R0, 0x2, RZ ;  /* 0x0000000200047819 */ /* 0x000fe200000006ff */
[----:B------:R0:W-:Y:S03]  /*1840*/  STG.E.128 desc[UR12][R22.64], R8 ;  /* 0x0000000816007986 */ /* 0x0001e6000c101d0c */
[----:B------:R-:W-:Y:S01]  /*1850*/  ISETP.GE.U32.AND P0, PT, R4, UR14, PT ;  /* 0x0000000e04007c0c */ /* 0x000fe2000bf06070 */
[----:B------:R0:W-:Y:S01]  /*1860*/  STG.E.128 desc[UR12][R22.64+0x10], R12 ;  /* 0x0000100c16007986 */ /* 0x0001e2000c101d0c */
[----:B------:R-:W-:-:S04]  /*1870*/  SHF.L.U64.HI R4, R0, 0x2, R3 ;  /* 0x0000000200047819 */ /* 0x000fc80000010203 */
[----:B------:R-:W-:-:S13]  /*1880*/  ISETP.GE.AND.EX P0, PT, R4, UR10, PT, P0 ;  /* 0x0000000a04007c0c */ /* 0x000fda000bf06300 */
[----:B0-----:R-:W-:Y:S05]  /*1890*/  @!P0 BRA P1, `(.L_x_110) ;  /* 0xfffffffc002c8947 */ /* 0x001fea000083ffff */
[----:B------:R-:W-:Y:S05]  /*18a0*/  EXIT ;  /* 0x000000000000794d */ /* 0x000fea0003800000 */
.L_x_111:
        /* <DEDUP_REMOVED lines=13> */
.L_x_238:


//--------------------- .text._ZN2at6native52_GLOBAL__N__ff984223_19_ForeachTernaryOp_cu_5285c63625multi_tensor_apply_kernelINS1_18TensorListMetadataILi2EEENS1_22TernaryOpScalarFunctorIN3c107complexIdEELi2ELi2ELi0EEEJNS0_11LerpFunctorIS8_EES8_EEEvT_T0_DpT1_ --------------------------
	.section	.text._ZN2at6native52_GLOBAL__N__ff984223_19_ForeachTernaryOp_cu_5285c63625multi_tensor_apply_kernelINS1_18TensorListMetadataILi2EEENS1_22TernaryOpScalarFunctorIN3c107complexIdEELi2ELi2ELi0EEEJNS0_11LerpFunctorIS8_EES8_EEEvT_T0_DpT1_,"ax",@progbits
	.align	128
.text._ZN2at6native52_GLOBAL__N__ff984223_19_ForeachTernaryOp_cu_5285c63625multi_tensor_apply_kernelINS1_18TensorListMetadataILi2EEENS1_22TernaryOpScalarFunctorIN3c107complexIdEELi2ELi2ELi0EEEJNS0_11LerpFunctorIS8_EES8_EEEvT_T0_DpT1_:
        .type           _ZN2at6native52_GLOBAL__N__ff984223_19_ForeachTernaryOp_cu_5285c63625multi_tensor_apply_kernelINS1_18TensorListMetadataILi2EEENS1_22TernaryOpScalarFunctorIN3c107complexIdEELi2ELi2ELi0EEEJNS0_11LerpFunctorIS8_EES8_EEEvT_T0_DpT1_,@function
        .size           _ZN2at6native52_GLOBAL__N__ff984223_19_ForeachTernaryOp_cu_5285c63625multi_tensor_apply_kernelINS1_18TensorListMetadataILi2EEENS1_22TernaryOpScalarFunctorIN3c107complexIdEELi2ELi2ELi0EEEJNS0_11LerpFunctorIS8_EES8_EEEvT_T0_DpT1_,(.L_x_239 - _ZN2at6native52_GLOBAL__N__ff984223_19_ForeachTernaryOp_cu_5285c63625multi_tensor_apply_kernelINS1_18TensorListMetadataILi2EEENS1_22TernaryOpScalarFunctorIN3c107complexIdEELi2ELi2ELi0EEEJNS0_11LerpFunctorIS8_EES8_EEEvT_T0_DpT1_)
        .other          _ZN2at6native52_GLOBAL__N__ff984223_19_ForeachTernaryOp_cu_5285c63625multi_tensor_apply_kernelINS1_18TensorListMetadataILi2EEENS1_22TernaryOpScalarFunctorIN3c107complexIdEELi2ELi2ELi0EEEJNS0_11LerpFunctorIS8_EES8_EEEvT_T0_DpT1_,@"STO_CUDA_ENTRY STV_DEFAULT"
_ZN2at6native52_GLOBAL__N__ff984223_19_ForeachTernaryOp_cu_5285c63625multi_tensor_apply_kernelINS1_18TensorListMetadataILi2EEENS1_22TernaryOpScalarFunctorIN3c107complexIdEELi2ELi2ELi0EEEJNS0_11LerpFunctorIS8_EES8_EEEvT_T0_DpT1_:
        /* <DEDUP_REMOVED lines=23> */
[----:B------:R-:W0:Y:S08]  /*0170*/  LDC.64 R12, c[0x0][0xe68] ;  /* 0x00039a00ff0c7b82 */ /* 0x000e300000000a00 */
[----:B------:R-:W1:Y:S01]  /*0180*/  LDC.64 R10, c[0x0][0xe60] ;  /* 0x00039800ff0a7b82 */ /* 0x000e620000000a00 */
[----:B0-----:R-:W-:-:S08]  /*0190*/  DMUL R4, R12, R12 ;  /* 0x0000000c0c047228 */ /* 0x001fd00000000000 */
[----:B-1----:R-:W-:-:S08]  /*01a0*/  DFMA R4, R10, R10, R4 ;  /* 0x0000000a0a04722b */ /* 0x002fd00000000004 */
[----:B------:R-:W-:-:S14]  /*01b0*/  DSETP.GEU.AND P0, PT, R4, 0.25, PT ;  /* 0x3fd000000400742a */ /* 0x000fdc0003f0e000 */
[----:B------:R-:W-:Y:S05]  /*01c0*/  @P0 BRA `(.L_x_113) ;  /* 0x0000000400e40947 */ /* 0x000fea0003800000 */
[----:B------:R-:W0:Y:S01]  /*01d0*/  S2R R3, SR_TID.X ;  /* 0x0000000000037919 */ /* 0x000e220000002100 */
[----:B------:R-:W1:Y:S01]  /*01e0*/  LDC R32, c[0x0][RZ] ;  /* 0x00000000ff207b82 */ /* 0x000e620000000800 */
[----:B------:R-:W-:Y:S01]  /*01f0*/  CS2R R34, SRZ ;  /* 0x0000000000227805 */ /* 0x000fe2000001ff00 */
[----:B------:R-:W-:Y:S01]  /*0200*/  ULDC.64 UR6, c[0x0][0xe68] ;  /* 0x00039a0000067ab9 */ /* 0x000fe20000000a00 */
[----:B------:R-:W-:-:S05]  /*0210*/  ULDC.64 UR8, c[0x0][0xe60] ;  /* 0x0003980000087ab9 */ /* 0x000fca0000000a00 */
.L_x_114:
[----:B0-----:R-:W-:Y:S02]  /*0220*/  IADD3 R37, P1, R3, R34, RZ ;  /* 0x0000002203257210 */ /* 0x001fe40007f3e0ff */
[----:B---3--:R-:W-:Y:S02]  /*0230*/  CS2R R14, SRZ ;  /* 0x00000000000e7805 */ /* 0x008fe4000001ff00 */
[----:B------:R-:W-:Y:S02]  /*0240*/  CS2R R6, SRZ ;  /* 0x0000000000067805 */ /* 0x000fe4000001ff00 */
[----:B------:R-:W-:Y:S02]  /*0250*/  CS2R R4, SRZ ;  /* 0x0000000000047805 */ /* 0x000fe4000001ff00 */
[C---:B------:R-:W-:Y:S01]  /*0260*/  ISETP.GE.U32.AND P0, PT, R37.reuse, 0x10000, PT ;  /* 0x000100002500780c */ /* 0x040fe20003f06070 */
[----:B------:R-:W-:Y:S01]  /*0270*/  IMAD.X R33, RZ, RZ, R35, P1 ;  /* 0x000000ffff217224 */ /* 0x000fe200008e0623 */
[C---:B------:R-:W-:Y:S01]  /*0280*/  ISETP.LT.U32.AND P1, PT, R37.reuse, R0, PT ;  /* 0x000000002500720c */ /* 0x040fe20003f21070 */
[----:B------:R-:W-:-:S03]  /*0290*/  IMAD.SHL.U32 R17, R37, 0x10, RZ ;  /* 0x0000001025117824 */ /* 0x000fc600078e00ff */
[----:B------:R-:W-:Y:S02]  /*02a0*/  ISETP.GE.U32.AND.EX P0, PT, R33, RZ, PT, P0 ;  /* 0x000000ff2100720c */ /* 0x000fe40003f06100 */
[----:B------:R-:W-:Y:S02]  /*02b0*/  SHF.L.U64.HI R13, R37, 0x4, R33 ;  /* 0x00000004250d7819 */ /* 0x000fe40000010221 */
[----:B------:R-:W-:Y:S02]  /*02c0*/  ISETP.LT.AND.EX P0, PT, R33, R2, !P0, P1 ;  /* 0x000000022100720c */ /* 0x000fe40004701310 */
[----:B------:R-:W-:-:S05]  /*02d0*/  IADD3 R10, P1, R38, R17, RZ ;  /* 0x00000011260a7210 */ /* 0x000fca0007f3e0ff */
[----:B------:R-:W-:-:S06]  /*02e0*/  IMAD.X R11, R39, 0x1, R13, P1 ;  /* 0x00000001270b7824 */ /* 0x000fcc00008e060d */
[----:B------:R-:W-:Y:S01]  /*02f0*/  @P0 IADD3 R16, P2, R8, R17, RZ ;  /* 0x0000001108100210 */ /* 0x000fe20007f5e0ff */
[----:B------:R-:W2:Y:S04]  /*0300*/  @P0 LDG.E.128 R4, desc[UR4][R10.64] ;  /* 0x000000040a040981 */ /* 0x000ea8000c1e1d00 */
[----:B------:R-:W-:Y:S01]  /*0310*/  @P0 IMAD.X R17, R9, 0x1, R13, P2 ;  /* 0x0000000109110824 */ /* 0x000fe200010e060d */
[----:B------:R-:W-:-:S06]  /*0320*/  CS2R R12, SRZ ;  /* 0x00000000000c7805 */ /* 0x000fcc000001ff00 */
[----:B------:R0:W2:Y:S01]  /*0330*/  @P0 LDG.E.128 R12, desc[UR4][R16.64] ;  /* 0x00000004100c0981 */ /* 0x0000a2000c1e1d00 */
[----:B-1----:R-:W-:-:S04]  /*0340*/  IADD3 R19, P2, R32, R37, RZ ;  /* 0x0000002520137210 */ /* 0x002fc80007f5e0ff */
[C---:B------:R-:W-:Y:S01]  /*0350*/  ISETP.GE.U32.AND P1, PT, R19.reuse, 0x10000, PT ;  /* 0x000100001300780c */ /* 0x040fe20003f26070 */
[----:B------:R-:W-:Y:S01]  /*0360*/  IMAD.X R18, RZ, RZ, R33, P2 ;  /* 0x000000ffff127224 */ /* 0x000fe200010e0621 */
[----:B------:R-:W-:-:S04]  /*0370*/  ISETP.LT.U32.AND P2, PT, R19, R0, PT ;  /* 0x000000001300720c */ /* 0x000fc80003f41070 */
[----:B------:R-:W-:-:S04]  /*0380*/  ISETP.GE.U32.AND.EX P1, PT, R18, RZ, PT, P1 ;  /* 0x000000ff1200720c */ /* 0x000fc80003f26110 */
[----:B------:R-:W-:Y:S01]  /*0390*/  ISETP.LT.AND.EX P1, PT, R18, R2, !P1, P2 ;  /* 0x000000021200720c */ /* 0x000fe20004f21320 */
[C---:B------:R-:W-:Y:S01]  /*03a0*/  IMAD.SHL.U32 R27, R19.reuse, 0x10, RZ ;  /* 0x00000010131b7824 */ /* 0x040fe200078e00ff */
[----:B------:R-:W-:Y:S02]  /*03b0*/  SHF.L.U64.HI R25, R19, 0x4, R18 ;  /* 0x0000000413197819 */ /* 0x000fe40000010212 */
[----:B------:R-:W-:-:S09]  /*03c0*/  CS2R R22, SRZ ;  /* 0x0000000000167805 */ /* 0x000fd2000001ff00 */
[----:B------:R-:W-:-:S05]  /*03d0*/  @P1 IADD3 R28, P4, R8, R27, RZ ;  /* 0x0000001b081c1210 */ /* 0x000fca0007f9e0ff */
[--C-:B------:R-:W-:Y:S01]  /*03e0*/  @P1 IMAD.X R29, R9, 0x1, R25.reuse, P4 ;  /* 0x00000001091d1824 */ /* 0x100fe200020e0619 */
[----:B------:R-:W-:Y:S02]  /*03f0*/  IADD3 R24, P4, R38, R27, RZ ;  /* 0x0000001b26187210 */ /* 0x000fe40007f9e0ff */
[----:B------:R-:W-:Y:S02]  /*0400*/  CS2R R20, SRZ ;  /* 0x0000000000147805 */ /* 0x000fe4000001ff00 */
[----:B------:R-:W-:Y:S02]  /*0410*/  CS2R R18, SRZ ;  /* 0x0000000000127805 */ /* 0x000fe4000001ff00 */
[----:B0-----:R-:W-:Y:S01]  /*0420*/  CS2R R16, SRZ ;  /* 0x0000000000107805 */ /* 0x001fe2000001ff00 */
[----:B------:R-:W-:Y:S01]  /*0430*/  IMAD.X R25, R39, 0x1, R25, P4 ;  /* 0x0000000127197824 */ /* 0x000fe200020e0619 */
[----:B------:R-:W-:Y:S01]  /*0440*/  LEA R31, P2, R32, R37, 0x1 ;  /* 0x00000025201f7211 */ /* 0x000fe200078408ff */
[----:B------:R0:W3:Y:S04]  /*0450*/  @P1 LDG.E.128 R20, desc[UR4][R28.64] ;  /* 0x000000041c141981 */ /* 0x0000e8000c1e1d00 */
[----:B------:R-:W3:Y:S01]  /*0460*/  @P1 LDG.E.128 R16, desc[UR4][R24.64] ;  /* 0x0000000418101981 */ /* 0x000ee2000c1e1d00 */
[----:B------:R-:W-:Y:S01]  /*0470*/  IMAD.X R30, RZ, RZ, R33, P2 ;  /* 0x000000ffff1e7224 */ /* 0x000fe200010e0621 */
[----:B------:R-:W-:-:S02]  /*0480*/  ISETP.GE.U32.AND P3, PT, R31, 0x10000, PT ;  /* 0x000100001f00780c */ /* 0x000fc40003f66070 */
[----:B------:R-:W-:Y:S02]  /*0490*/  ISETP.LT.U32.AND P2, PT, R31, R0, PT ;  /* 0x000000001f00720c */ /* 0x000fe40003f41070 */
[----:B------:R-:W-:-:S04]  /*04a0*/  ISETP.GE.U32.AND.EX P3, PT, R30, RZ, PT, P3 ;  /* 0x000000ff1e00720c */ /* 0x000fc80003f66130 */
[----:B------:R-:W-:Y:S01]  /*04b0*/  ISETP.LT.AND.EX P2, PT, R30, R2, !P3, P2 ;  /* 0x000000021e00720c */ /* 0x000fe20005f41320 */
[C---:B------:R-:W-:Y:S01]  /*04c0*/  IMAD.SHL.U32 R49, R31.reuse, 0x10, RZ ;  /* 0x000000101f317824 */ /* 0x040fe200078e00ff */
[----:B------:R-:W-:Y:S02]  /*04d0*/  SHF.L.U64.HI R47, R31, 0x4, R30 ;  /* 0x000000041f2f7819 */ /* 0x000fe4000001021e */
[----:B------:R-:W-:-:S09]  /*04e0*/  CS2R R30, SRZ ;  /* 0x00000000001e7805 */ /* 0x000fd2000001ff00 */
[----:B------:R-:W-:-:S05]  /*04f0*/  @P2 IADD3 R44, P3, R8, R49, RZ ;  /* 0x00000031082c2210 */ /* 0x000fca0007f7e0ff */
[----:B------:R-:W-:Y:S01]  /*0500*/  @P2 IMAD.X R45, R9, 0x1, R47, P3 ;  /* 0x00000001092d2824 */ /* 0x000fe200018e062f */
[----:B0-----:R-:W-:-:S06]  /*0510*/  CS2R R28, SRZ ;  /* 0x00000000001c7805 */ /* 0x001fcc000001ff00 */
[----:B------:R-:W4:Y:S01]  /*0520*/  @P2 LDG.E.128 R28, desc[UR4][R44.64] ;  /* 0x000000042c1c2981 */ /* 0x000f22000c1e1d00 */
[----:B--2---:R-:W-:Y:S02]  /*0530*/  DADD R14, -R6, R14 ;  /* 0x00000000060e7229 */ /* 0x004fe4000000010e */
[----:B------:R-:W-:-:S06]  /*0540*/  DADD R12, R12, -R4 ;  /* 0x000000000c0c7229 */ /* 0x000fcc0000000804 */
[----:B------:R-:W-:Y:S02]  /*0550*/  DMUL R26, R14, UR6 ;  /* 0x000000060e1a7c28 */ /* 0x000fe40008000000 */
[----:B------:R-:W-:-:S06]  /*0560*/  DMUL R40, R12, UR6 ;  /* 0x000000060c287c28 */ /* 0x000fcc0008000000 */
[----:B------:R-:W-:Y:S01]  /*0570*/  DFMA R42, R12, UR8, -R26 ;  /* 0x000000080c2a7c2b */ /* 0x000fe2000800081a */
[----:B------:R-:W-:Y:S01]  /*0580*/  IADD3 R26, P3, R38, R49, RZ ;  /* 0x00000031261a7210 */ /* 0x000fe20007f7e0ff */
[----:B------:R-:W-:Y:S01]  /*0590*/  DFMA R40, R14, UR8, R40 ;  /* 0x000000080e287c2b */ /* 0x000fe20008000028 */
[----:B------:R-:W-:Y:S02]  /*05a0*/  CS2R R12, SRZ ;  /* 0x00000000000c7805 */ /* 0x000fe4000001ff00 */
[----:B------:R-:W-:Y:S01]  /*05b0*/  CS2R R14, SRZ ;  /* 0x00000000000e7805 */ /* 0x000fe2000001ff00 */
[----:B------:R-:W-:-:S05]  /*05c0*/  IMAD.X R27, R39, 0x1, R47, P3 ;  /* 0x00000001271b7824 */ /* 0x000fca00018e062f */
[----:B------:R-:W4:Y:S01]  /*05d0*/  @P2 LDG.E.128 R12, desc[UR4][R26.64] ;  /* 0x000000041a0c2981 */ /* 0x000f22000c1e1d00 */
[----:B------:R-:W-:Y:S02]  /*05e0*/  DADD R6, R40, R6 ;  /* 0x0000000028067229 */ /* 0x000fe40000000006 */
[----:B------:R-:W-:Y:S02]  /*05f0*/  DADD R4, R42, R4 ;  /* 0x000000002a047229 */ /* 0x000fe40000000004 */
[----:B---3--:R-:W-:Y:S02]  /*0600*/  DADD R22, -R18, R22 ;  /* 0x0000000012167229 */ /* 0x008fe40000000116 */
[----:B------:R-:W-:-:S06]  /*0610*/  DADD R20, R20, -R16 ;  /* 0x0000000014147229 */ /* 0x000fcc0000000810 */
[----:B------:R-:W-:Y:S02]  /*0620*/  DMUL R40, R22, UR6 ;  /* 0x0000000616287c28 */ /* 0x000fe40008000000 */
[----:B------:R-:W-:-:S06]  /*0630*/  DMUL R42, R20, UR6 ;  /* 0x00000006142a7c28 */ /* 0x000fcc0008000000 */
[----:B------:R-:W-:Y:S02]  /*0640*/  DFMA R20, R20, UR8, -R40 ;  /* 0x0000000814147c2b */ /* 0x000fe40008000828 */
[----:B------:R-:W-:Y:S01]  /*0650*/  DFMA R40, R22, UR8, R42 ;  /* 0x0000000816287c2b */ /* 0x000fe2000800002a */
[----:B------:R-:W-:-:S05]  /*0660*/  IMAD R22, R32, 0x3, RZ ;  /* 0x0000000320167824 */ /* 0x000fca00078e02ff */
[----:B------:R-:W-:-:S04]  /*0670*/  IADD3 R23, P3, R22, R37, RZ ;  /* 0x0000002516177210 */ /* 0x000fc80007f7e0ff */
[C---:B------:R-:W-:Y:S01]  /*0680*/  ISETP.GE.U32.AND P4, PT, R23.reuse, 0x10000, PT ;  /* 0x000100001700780c */ /* 0x040fe20003f86070 */
[----:B------:R-:W-:Y:S01]  /*0690*/  IMAD.X R33, RZ, RZ, R33, P3 ;  /* 0x000000ffff217224 */ /* 0x000fe200018e0621 */
[----:B------:R-:W-:-:S04]  /*06a0*/  ISETP.LT.U32.AND P3, PT, R23, R0, PT ;  /* 0x000000001700720c */ /* 0x000fc80003f61070 */
[----:B------:R-:W-:-:S04]  /*06b0*/  ISETP.GE.U32.AND.EX P4, PT, R33, RZ, PT, P4 ;  /* 0x000000ff2100720c */ /* 0x000fc80003f86140 */
[----:B------:R-:W-:Y:S01]  /*06c0*/  ISETP.LT.AND.EX P3, PT, R33, R2, !P4, P3 ;  /* 0x000000022100720c */ /* 0x000fe20006761330 */
[C---:B------:R-:W-:Y:S01]  /*06d0*/  IMAD.SHL.U32 R43, R23.reuse, 0x10, RZ ;  /* 0x00000010172b7824 */ /* 0x040fe200078e00ff */
[----:B------:R-:W-:Y:S01]  /*06e0*/  SHF.L.U64.HI R33, R23, 0x4, R33 ;  /* 0x0000000417217819 */ /* 0x000fe20000010221 */
[----:B------:R-:W-:-:S10]  /*06f0*/  DADD R16, R20, R16 ;  /* 0x0000000014107229 */ /* 0x000fd40000000010 */
[----:B------:R-:W-:-:S05]  /*0700*/  @P3 IADD3 R46, P4, R8, R43, RZ ;  /* 0x0000002b082e3210 */ /* 0x000fca0007f9e0ff */
[--C-:B------:R-:W-:Y:S01]  /*0710*/  @P3 IMAD.X R47, R9, 0x1, R33.reuse, P4 ;  /* 0x00000001092f3824 */ /* 0x100fe200020e0621 */
[----:B------:R-:W-:Y:S02]  /*0720*/  IADD3 R42, P4, R38, R43, RZ ;  /* 0x0000002b262a7210 */ /* 0x000fe40007f9e0ff */
[----:B------:R-:W-:Y:S02]  /*0730*/  CS2R R22, SRZ ;  /* 0x0000000000167805 */ /* 0x000fe4000001ff00 */
[----:B------:R-:W-:Y:S01]  /*0740*/  CS2R R20, SRZ ;  /* 0x0000000000147805 */ /* 0x000fe2000001ff00 */
[----:B------:R-:W-:-:S05]  /*0750*/  IMAD.X R43, R39, 0x1, R33, P4 ;  /* 0x00000001272b7824 */ /* 0x000fca00020e0621 */
[----:B------:R-:W2:Y:S01]  /*0760*/  @P3 LDG.E.128 R20, desc[UR4][R46.64] ;  /* 0x000000042e143981 */ /* 0x000ea2000c1e1d00 */
[----:B----4-:R-:W-:Y:S02]  /*0770*/  DADD R30, -R14, R30 ;  /* 0x000000000e1e7229 */ /* 0x010fe4000000011e */
[----:B------:R-:W-:-:S06]  /*0780*/  DADD R28, R28, -R12 ;  /* 0x000000001c1c7229 */ /* 0x000fcc000000080c */
[----:B------:R-:W-:Y:S02]  /*0790*/  DMUL R36, R30, UR6 ;  /* 0x000000061e247c28 */ /* 0x000fe40008000000 */
[----:B------:R-:W-:-:S06]  /*07a0*/  DMUL R44, R28, UR6 ;  /* 0x000000061c2c7c28 */ /* 0x000fcc0008000000 */
[----:B------:R-:W-:Y:S02]  /*07b0*/  DFMA R36, R28, UR8, -R36 ;  /* 0x000000081c247c2b */ /* 0x000fe40008000824 */
[----:B------:R-:W-:Y:S01]  /*07c0*/  DFMA R44, R30, UR8, R44 ;  /* 0x000000081e2c7c2b */ /* 0x000fe2000800002c */
[----:B------:R-:W-:Y:S02]  /*07d0*/  CS2R R28, SRZ ;  /* 0x00000000001c7805 */ /* 0x000fe4000001ff00 */
[----:B------:R-:W-:-:S06]  /*07e0*/  CS2R R30, SRZ ;  /* 0x00000000001e7805 */ /* 0x000fcc000001ff00 */
[----:B------:R-:W2:Y:S01]  /*07f0*/  @P3 LDG.E.128 R28, desc[UR4][R42.64] ;  /* 0x000000042a1c3981 */ /* 0x000ea2000c1e1d00 */
[----:B------:R-:W-:Y:S02]  /*0800*/  DADD R12, R36, R12 ;  /* 0x00000000240c7229 */ /* 0x000fe4000000000c */
[----:B------:R-:W-:Y:S02]  /*0810*/  DADD R18, R40, R18 ;  /* 0x0000000028127229 */ /* 0x000fe40000000012 */
[----:B------:R-:W-:Y:S01]  /*0820*/  DADD R14, R44, R14 ;  /* 0x000000002c0e7229 */ /* 0x000fe2000000000e */
[----:B------:R-:W-:Y:S01]  /*0830*/  IMAD.WIDE.U32 R34, R32, 0x4, R34 ;  /* 0x0000000420227825 */ /* 0x000fe200078e0022 */
[----:B------:R3:W-:Y:S04]  /*0840*/  @P0 STG.E.128 desc[UR4][R10.64], R4 ;  /* 0x000000040a000986 */ /* 0x0007e8000c101d04 */
[----:B------:R3:W-:Y:S01]  /*0850*/  @P1 STG.E.128 desc[UR4][R24.64], R16 ;  /* 0x0000001018001986 */ /* 0x0007e2000c101d04 */
[----:B------:R-:W-:-:S03]  /*0860*/  ISETP.GE.U32.AND P0, PT, R34, 0x10000, PT ;  /* 0x000100002200780c */ /* 0x000fc60003f06070 */
[----:B------:R3:W-:Y:S01]  /*0870*/  @P2 STG.E.128 desc[UR4][R26.64], R12 ;  /* 0x0000000c1a002986 */ /* 0x0007e2000c101d04 */
[----:B------:R-:W-:Y:S02]  /*0880*/  ISETP.LT.U32.AND P1, PT, R34, R0, PT ;  /* 0x000000002200720c */ /* 0x000fe40003f21070 */
[C---:B------:R-:W-:Y:S02]  /*0890*/  ISETP.GE.U32.AND.EX P0, PT, R35.reuse, RZ, PT, P0 ;  /* 0x000000ff2300720c */ /* 0x040fe40003f06100 */
[----:B------:R-:W-:Y:S01]  /*08a0*/  ISETP.LT.AND.EX P1, PT, R35, R2, PT, P1 ;  /* 0x000000022300720c */ /* 0x000fe20003f21310 */
[----:B--2---:R-:W-:Y:S02]  /*08b0*/  DADD R22, -R30, R22 ;  /* 0x000000001e167229 */ /* 0x004fe40000000116 */
[----:B------:R-:W-:-:S06]  /*08c0*/  DADD R20, R20, -R28 ;  /* 0x0000000014147229 */ /* 0x000fcc000000081c */
[----:B------:R-:W-:-:S08]  /*08d0*/  DMUL R36, R22, UR6 ;  /* 0x0000000616247c28 */ /* 0x000fd00008000000 */
[C---:B------:R-:W-:Y:S02]  /*08e0*/  DFMA R36, R20.reuse, UR8, -R36 ;  /* 0x0000000814247c2b */ /* 0x040fe40008000824 */
[----:B------:R-:W-:-:S08]  /*08f0*/  DMUL R20, R20, UR6 ;  /* 0x0000000614147c28 */ /* 0x000fd00008000000 */
[----:B------:R-:W-:Y:S02]  /*0900*/  DFMA R20, R22, UR8, R20 ;  /* 0x0000000816147c2b */ /* 0x000fe40008000014 */
[----:B------:R-:W-:-:S06]  /*0910*/  DADD R28, R36, R28 ;  /* 0x00000000241c7229 */ /* 0x000fcc000000001c */
[----:B------:R-:W-:-:S07]  /*0920*/  DADD R30, R20, R30 ;  /* 0x00000000141e7229 */ /* 0x000fce000000001e */
[----:B------:R3:W-:Y:S01]  /*0930*/  @P3 STG.E.128 desc[UR4][R42.64], R28 ;  /* 0x0000001c2a003986 */ /* 0x0007e2000c101d04 */
[----:B------:R-:W-:Y:S05]  /*0940*/  @!P0 BRA P1, `(.L_x_114) ;  /* 0xfffffff800348947 */ /* 0x000fea000083ffff */
[----:B------:R-:W-:Y:S05]  /*0950*/  EXIT ;  /* 0x000000000000794d */ /* 0x000fea0003800000 */
.L_x_113:
[----:B------:R-:W0:Y:S01]  /*0960*/  S2R R3, SR_TID.X ;  /* 0x0000000000037919 */ /* 0x000e220000002100 */
[----:B------:R-:W1:Y:S01]  /*0970*/  LDC R4, c[0x0][RZ] ;  /* 0x00000000ff047b82 */ /* 0x000e620000000800 */
[----:B------:R-:W-:Y:S01]  /*0980*/  DADD R10, -R10, 1 ;  /* 0x3ff000000a0a7429 */ /* 0x000fe20000000100 */
[----:B------:R-:W-:Y:S01]  /*0990*/  CS2R R6, SRZ ;  /* 0x0000000000067805 */ /* 0x000fe2000001ff00 */
[----:B------:R-:W-:-:S11]  /*09a0*/  DADD R12, RZ, -R12 ;  /* 0x00000000ff0c7229 */ /* 0x000fd6000000080c */
.L_x_115:
[----:B0-----:R-:W-:Y:S02]  /*09b0*/  IADD3 R33, P1, R3, R6, RZ ;  /* 0x0000000603217210 */ /* 0x001fe40007f3e0ff */
[----:B---3--:R-:W-:Y:S02]  /*09c0*/  CS2R R18, SRZ ;  /* 0x0000000000127805 */ /* 0x008fe4000001ff00 */
[----:B------:R-:W-:Y:S02]  /*09d0*/  CS2R R16, SRZ ;  /* 0x0000000000107805 */ /* 0x000fe4000001ff00 */
[----:B------:R-:W-:Y:S02]  /*09e0*/  CS2R R26, SRZ ;  /* 0x00000000001a7805 */ /* 0x000fe4000001ff00 */
[C---:B------:R-:W-:Y:S01]  /*09f0*/  ISETP.GE.U32.AND P0, PT, R33.reuse, 0x10000, PT ;  /* 0x000100002100780c */ /* 0x040fe20003f06070 */
[----:B------:R-:W-:Y:S01]  /*0a00*/  IMAD.X R5, RZ, RZ, R7, P1 ;  /* 0x000000ffff057224 */ /* 0x000fe200008e0607 */
[----:B-1----:R-:W-:Y:S01]  /*0a10*/  IADD3 R15, P2, R4, R33, RZ ;  /* 0x00000021040f7210 */ /* 0x002fe20007f5e0ff */
[C---:B------:R-:W-:Y:S01]  /*0a20*/  IMAD.SHL.U32 R37, R33.reuse, 0x10, RZ ;  /* 0x0000001021257824 */ /* 0x040fe200078e00ff */
[----:B------:R-:W-:-:S02]  /*0a30*/  ISETP.LT.U32.AND P1, PT, R33, R0, PT ;  /* 0x000000002100720c */ /* 0x000fc40003f21070 */
[----:B------:R-:W-:Y:S01]  /*0a40*/  ISETP.GE.U32.AND.EX P0, PT, R5, RZ, PT, P0 ;  /* 0x000000ff0500720c */ /* 0x000fe20003f06100 */
[--C-:B------:R-:W-:Y:S01]  /*0a50*/  IMAD.X R14, RZ, RZ, R5.reuse, P2 ;  /* 0x000000ffff0e7224 */ /* 0x100fe200010e0605 */
[----:B------:R-:W-:Y:S02]  /*0a60*/  ISETP.LT.U32.AND P2, PT, R15, R0, PT ;  /* 0x000000000f00720c */ /* 0x000fe40003f41070 */
[----:B------:R-:W-:Y:S02]  /*0a70*/  ISETP.LT.AND.EX P0, PT, R5, R2, !P0, P1 ;  /* 0x000000020500720c */ /* 0x000fe40004701310 */
[----:B------:R-:W-:Y:S02]  /*0a80*/  ISETP.GE.U32.AND P1, PT, R15, 0x10000, PT ;  /* 0x000100000f00780c */ /* 0x000fe40003f26070 */
[----:B------:R-:W-:Y:S02]  /*0a90*/  SHF.L.U64.HI R31, R33, 0x4, R5 ;  /* 0x00000004211f7819 */ /* 0x000fe40000010205 */
[----:B------:R-:W-:-:S04]  /*0aa0*/  ISETP.GE.U32.AND.EX P1, PT, R14, RZ, PT, P1 ;  /* 0x000000ff0e00720c */ /* 0x000fc80003f26110 */
[----:B------:R-:W-:Y:S02]  /*0ab0*/  ISETP.LT.AND.EX P1, PT, R14, R2, !P1, P2 ;  /* 0x000000020e00720c */ /* 0x000fe40004f21320 */
[C---:B------:R-:W-:Y:S02]  /*0ac0*/  SHF.L.U64.HI R41, R15.reuse, 0x4, R14 ;  /* 0x000000040f297819 */ /* 0x040fe4000001020e */
[-C--:B------:R-:W-:Y:S01]  /*0ad0*/  @P0 IADD3 R28, P3, R8, R37.reuse, RZ ;  /* 0x00000025081c0210 */ /* 0x080fe20007f7e0ff */
[----:B------:R-:W-:Y:S01]  /*0ae0*/  IMAD.SHL.U32 R15, R15, 0x10, RZ ;  /* 0x000000100f0f7824 */ /* 0x000fe200078e00ff */
[----:B------:R-:W-:-:S03]  /*0af0*/  IADD3 R36, P2, R38, R37, RZ ;  /* 0x0000002526247210 */ /* 0x000fc60007f5e0ff */
[--C-:B------:R-:W-:Y:S02]  /*0b00*/  @P0 IMAD.X R29, R9, 0x1, R31.reuse, P3 ;  /* 0x00000001091d0824 */ /* 0x100fe400018e061f */
[----:B------:R-:W-:Y:S01]  /*0b10*/  IMAD.X R37, R39, 0x1, R31, P2 ;  /* 0x0000000127257824 */ /* 0x000fe200010e061f */
[-C--:B------:R-:W-:Y:S02]  /*0b20*/  IADD3 R14, P2, R38, R15.reuse, RZ ;  /* 0x0000000f260e7210 */ /* 0x080fe40007f5e0ff */
[----:B------:R-:W-:Y:S02]  /*0b30*/  @P1 IADD3 R34, P3, R8, R15, RZ ;  /* 0x0000000f08221210 */ /* 0x000fe40007f7e0ff */
[----:B------:R-:W-:Y:S01]  /*0b40*/  CS2R R24, SRZ ;  /* 0x0000000000187805 */ /* 0x000fe2000001ff00 */
[----:B------:R0:W2:Y:S01]  /*0b50*/  @P0 LDG.E.128 R16, desc[UR4][R28.64] ;  /* 0x000000041c100981 */ /* 0x0000a2000c1e1d00 */
[----:B------:R-:W-:Y:S02]  /*0b60*/  CS2R R22, SRZ ;  /* 0x0000000000167805 */ /* 0x000fe4000001ff00 */
[----:B------:R-:W-:-:S02]  /*0b70*/  CS2R R20, SRZ ;  /* 0x0000000000147805 */ /* 0x000fc4000001ff00 */
[----:B------:R-:W-:Y:S01]  /*0b80*/  CS2R R30, SRZ ;  /* 0x00000000001e7805 */ /* 0x000fe2000001ff00 */
[--C-:B------:R-:W-:Y:S01]  /*0b90*/  @P1 IMAD.X R35, R9, 0x1, R41.reuse, P3 ;  /* 0x0000000109231824 */ /* 0x100fe200018e0629 */
[----:B------:R-:W2:Y:S01]  /*0ba0*/  @P0 LDG.E.128 R24, desc[UR4][R36.64] ;  /* 0x0000000424180981 */ /* 0x000ea2000c1e1d00 */
[----:B------:R-:W-:-:S03]  /*0bb0*/  IMAD.X R15, R39, 0x1, R41, P2 ;  /* 0x00000001270f7824 */ /* 0x000fc600010e0629 */
[----:B------:R-:W3:Y:S01]  /*0bc0*/  @P1 LDG.E.128 R20, desc[UR4][R34.64] ;  /* 0x0000000422141981 */ /* 0x000ee2000c1e1d00 */
[----:B0-----:R-:W-:-:S06]  /*0bd0*/  CS2R R28, SRZ ;  /* 0x00000000001c7805 */ /* 0x001fcc000001ff00 */
[----:B------:R-:W3:Y:S01]  /*0be0*/  @P1 LDG.E.128 R28, desc[UR4][R14.64] ;  /* 0x000000040e1c1981 */ /* 0x000ee2000c1e1d00 */
[----:B------:R-:W-:-:S04]  /*0bf0*/  LEA R41, P3, R4, R33, 0x1 ;  /* 0x0000002104297211 */ /* 0x000fc800078608ff */
[C---:B------:R-:W-:Y:S01]  /*0c00*/  ISETP.GE.U32.AND P2, PT, R41.reuse, 0x10000, PT ;  /* 0x000100002900780c */ /* 0x040fe20003f46070 */
[----:B------:R-:W-:Y:S01]  /*0c10*/  IMAD.X R32, RZ, RZ, R5, P3 ;  /* 0x000000ffff207224 */ /* 0x000fe200018e0605 */
[----:B------:R-:W-:-:S04]  /*0c20*/  ISETP.LT.U32.AND P3, PT, R41, R0, PT ;  /* 0x000000002900720c */ /* 0x000fc80003f61070 */
[----:B------:R-:W-:-:S04]  /*0c30*/  ISETP.GE.U32.AND.EX P2, PT, R32, RZ, PT, P2 ;  /* 0x000000ff2000720c */ /* 0x000fc80003f46120 */
[----:B------:R-:W-:Y:S01]  /*0c40*/  ISETP.LT.AND.EX P2, PT, R32, R2, !P2, P3 ;  /* 0x000000022000720c */ /* 0x000fe20005741330 */
[C---:B------:R-:W-:Y:S01]  /*0c50*/  IMAD.SHL.U32 R47, R41.reuse, 0x10, RZ ;  /* 0x00000010292f7824 */ /* 0x040fe200078e00ff */
[----:B------:R-:W-:Y:S01]  /*0c60*/  SHF.L.U64.HI R41, R41, 0x4, R32 ;  /* 0x0000000429297819 */ /* 0x000fe20000010220 */
[----:B--2---:R-:W-:Y:S02]  /*0c70*/  DADD R26, R18, -R26 ;  /* 0x00000000121a7229 */ /* 0x004fe4000000081a */
[----:B------:R-:W-:Y:S02]  /*0c80*/  DADD R24, R16, -R24 ;  /* 0x0000000010187229 */ /* 0x000fe40000000818 */
[----:B---3--:R-:W-:-:S04]  /*0c90*/  DADD R42, R22, -R30 ;  /* 0x00000000162a7229 */ /* 0x008fc8000000081e */
[-C--:B------:R-:W-:Y:S02]  /*0ca0*/  DMUL R30, R12, R26.reuse ;  /* 0x0000001a0c1e7228 */ /* 0x080fe40000000000 */
[----:B------:R-:W-:Y:S02]  /*0cb0*/  DMUL R34, R10, R26 ;  /* 0x0000001a0a227228 */ /* 0x000fe40000000000 */
[----:B------:R-:W-:Y:S02]  /*0cc0*/  DADD R28, R20, -R28 ;  /* 0x00000000141c7229 */ /* 0x000fe4000000081c */
[----:B------:R-:W-:Y:S02]  /*0cd0*/  DMUL R44, R12, R42 ;  /* 0x0000002a0c2c7228 */ /* 0x000fe40000000000 */
[-C--:B------:R-:W-:Y:S02]  /*0ce0*/  DFMA R26, R10, R24.reuse, -R30 ;  /* 0x000000180a1a722b */ /* 0x080fe4000000081e */
[----:B------:R-:W-:-:S02]  /*0cf0*/  DFMA R24, R12, R24, R34 ;  /* 0x000000180c18722b */ /* 0x000fc40000000022 */
[C---:B------:R-:W-:Y:S02]  /*0d00*/  DMUL R42, R10.reuse, R42 ;  /* 0x0000002a0a2a7228 */ /* 0x040fe40000000000 */
[----:B------:R-:W-:Y:S01]  /*0d10*/  DFMA R34, R10, R28, -R44 ;  /* 0x0000001c0a22722b */ /* 0x000fe2000000082c */
[----:B------:R-:W-:Y:S01]  /*0d20*/  @P2 IADD3 R44, P3, R8, R47, RZ ;  /* 0x0000002f082c2210 */ /* 0x000fe20007f7e0ff */
[----:B------:R-:W-:-:S04]  /*0d30*/  DADD R16, -R26, R16 ;  /* 0x000000001a107229 */ /* 0x000fc80000000110 */
[--C-:B------:R-:W-:Y:S01]  /*0d40*/  @P2 IMAD.X R45, R9, 0x1, R41.reuse, P3 ;  /* 0x00000001092d2824 */ /* 0x100fe200018e0629 */
[----:B------:R-:W-:Y:S01]  /*0d50*/  IADD3 R40, P3, R38, R47, RZ ;  /* 0x0000002f26287210 */ /* 0x000fe20007f7e0ff */
[----:B------:R-:W-:Y:S01]  /*0d60*/  DFMA R42, R12, R28, R42 ;  /* 0x0000001c0c2a722b */ /* 0x000fe2000000002a */
[----:B------:R-:W-:Y:S01]  /*0d70*/  CS2R R30, SRZ ;  /* 0x00000000001e7805 */ /* 0x000fe2000001ff00 */
[----:B------:R-:W-:Y:S01]  /*0d80*/  DADD R18, -R24, R18 ;  /* 0x0000000018127229 */ /* 0x000fe20000000112 */
[----:B------:R-:W-:Y:S02]  /*0d90*/  CS2R R28, SRZ ;  /* 0x00000000001c7805 */ /* 0x000fe4000001ff00 */
[----:B------:R-:W-:Y:S02]  /*0da0*/  CS2R R26, SRZ ;  /* 0x00000000001a7805 */ /* 0x000fe4000001ff00 */
[----:B------:R-:W-:Y:S01]  /*0db0*/  CS2R R24, SRZ ;  /* 0x0000000000187805 */ /* 0x000fe2000001ff00 */
[----:B------:R-:W-:Y:S01]  /*0dc0*/  IMAD.X R41, R39, 0x1, R41, P3 ;  /* 0x0000000127297824 */ /* 0x000fe200018e0629 */
[----:B------:R-:W2:Y:S04]  /*0dd0*/  @P2 LDG.E.128 R28, desc[UR4][R44.64] ;  /* 0x000000042c1c2981 */ /* 0x000ea8000c1e1d00 */
[----:B------:R-:W2:Y:S01]  /*0de0*/  @P2 LDG.E.128 R24, desc[UR4][R40.64] ;  /* 0x0000000428182981 */ /* 0x000ea2000c1e1d00 */
[----:B------:R-:W-:-:S05]  /*0df0*/  IMAD R32, R4, 0x3, RZ ;  /* 0x0000000304207824 */ /* 0x000fca00078e02ff */
[----:B------:R-:W-:-:S04]  /*0e00*/  IADD3 R47, P3, R32, R33, RZ ;  /* 0x00000021202f7210 */ /* 0x000fc80007f7e0ff */
[C---:B------:R-:W-:Y:S01]  /*0e10*/  ISETP.GE.U32.AND P4, PT, R47.reuse, 0x10000, PT ;  /* 0x000100002f00780c */ /* 0x040fe20003f86070 */
[----:B------:R-:W-:Y:S01]  /*0e20*/  IMAD.X R5, RZ, RZ, R5, P3 ;  /* 0x000000ffff057224 */ /* 0x000fe200018e0605 */
[----:B------:R-:W-:-:S04]  /*0e30*/  ISETP.LT.U32.AND P3, PT, R47, R0, PT ;  /* 0x000000002f00720c */ /* 0x000fc80003f61070 */
[----:B------:R-:W-:-:S04]  /*0e40*/  ISETP.GE.U32.AND.EX P4, PT, R5, RZ, PT, P4 ;  /* 0x000000ff0500720c */ /* 0x000fc80003f86140 */
[----:B------:R-:W-:Y:S01]  /*0e50*/  ISETP.LT.AND.EX P3, PT, R5, R2, !P4, P3 ;  /* 0x000000020500720c */ /* 0x000fe20006761330 */
[----:B------:R-:W-:Y:S01]  /*0e60*/  DADD R22, -R42, R22 ;  /* 0x000000002a167229 */ /* 0x000fe20000000116 */
[C---:B------:R-:W-:Y:S01]  /*0e70*/  IMAD.SHL.U32 R43, R47.reuse, 0x10, RZ ;  /* 0x000000102f2b7824 */ /* 0x040fe200078e00ff */
[----:B------:R-:W-:Y:S01]  /*0e80*/  DADD R20, -R34, R20 ;  /* 0x0000000022147229 */ /* 0x000fe20000000114 */
[----:B------:R-:W-:-:S09]  /*0e90*/  SHF.L.U64.HI R5, R47, 0x4, R5 ;  /* 0x000000042f057819 */ /* 0x000fd20000010205 */
[----:B------:R-:W-:-:S05]  /*0ea0*/  @P3 IADD3 R46, P4, R8, R43, RZ ;  /* 0x0000002b082e3210 */ /* 0x000fca0007f9e0ff */
[----:B------:R-:W-:Y:S01]  /*0eb0*/  @P3 IMAD.X R47, R9, 0x1, R5, P4 ;  /* 0x00000001092f3824 */ /* 0x000fe200020e0605 */
[----:B------:R-:W-:-:S05]  /*0ec0*/  IADD3 R42, P4, R38, R43, RZ ;  /* 0x0000002b262a7210 */ /* 0x000fca0007f9e0ff */
[----:B------:R-:W-:Y:S01]  /*0ed0*/  IMAD.X R43, R39, 0x1, R5, P4 ;  /* 0x00000001272b7824 */ /* 0x000fe200020e0605 */
[----:B--2---:R-:W-:Y:S02]  /*0ee0*/  DADD R26, R30, -R26 ;  /* 0x000000001e1a7229 */ /* 0x004fe4000000081a */
[----:B------:R-:W-:-:S06]  /*0ef0*/  DADD R24, R28, -R24 ;  /* 0x000000001c187229 */ /* 0x000fcc0000000818 */
[-C--:B------:R-:W-:Y:S02]  /*0f00*/  DMUL R32, R12, R26.reuse ;  /* 0x0000001a0c207228 */ /* 0x080fe40000000000 */
[----:B------:R-:W-:-:S06]  /*0f10*/  DMUL R26, R10, R26 ;  /* 0x0000001a0a1a7228 */ /* 0x000fcc0000000000 */
[-C--:B------:R-:W-:Y:S02]  /*0f20*/  DFMA R32, R10, R24.reuse, -R32 ;  /* 0x000000180a20722b */ /* 0x080fe40000000820 */
[----:B------:R-:W-:Y:S01]  /*0f30*/  DFMA R34, R12, R24, R26 ;  /* 0x000000180c22722b */ /* 0x000fe2000000001a */
[----:B------:R-:W-:Y:S02]  /*0f40*/  CS2R R26, SRZ ;  /* 0x00000000001a7805 */ /* 0x000fe4000001ff00 */
[----:B------:R-:W-:-:S03]  /*0f50*/  CS2R R24, SRZ ;  /* 0x0000000000187805 */ /* 0x000fc6000001ff00 */
[----:B------:R-:W-:Y:S02]  /*0f60*/  DADD R28, -R32, R28 ;  /* 0x00000000201c7229 */ /* 0x000fe4000000011c */
[----:B------:R-:W-:Y:S01]  /*0f70*/  DADD R30, -R34, R30 ;  /* 0x00000000221e7229 */ /* 0x000fe2000000011e */
[----:B------:R-:W-:Y:S02]  /*0f80*/  CS2R R32, SRZ ;  /* 0x0000000000207805 */ /* 0x000fe4000001ff00 */
[----:B------:R-:W-:Y:S01]  /*0f90*/  CS2R R34, SRZ ;  /* 0x0000000000227805 */ /* 0x000fe2000001ff00 */
[----:B------:R-:W2:Y:S05]  /*0fa0*/  @P3 LDG.E.128 R24, desc[UR4][R46.64] ;  /* 0x000000042e183981 */ /* 0x000eaa000c1e1d00 */
[----:B------:R-:W2:Y:S01]  /*0fb0*/  @P3 LDG.E.128 R32, desc[UR4][R42.64] ;  /* 0x000000042a203981 */ /* 0x000ea2000c1e1d00 */
[----:B------:R-:W-:-:S03]  /*0fc0*/  IMAD.WIDE.U32 R6, R4, 0x4, R6 ;  /* 0x0000000404067825 */ /* 0x000fc600078e0006 */
[----:B------:R3:W-:Y:S04]  /*0fd0*/  @P0 STG.E.128 desc[UR4][R36.64], R16 ;  /* 0x0000001024000986 */ /* 0x0007e8000c101d04 */
[----:B------:R3:W-:Y:S01]  /*0fe0*/  @P1 STG.E.128 desc[UR4][R14.64], R20 ;  /* 0x000000140e001986 */ /* 0x0007e2000c101d04 */
[----:B------:R-:W-:-:S03]  /*0ff0*/  ISETP.GE.U32.AND P0, PT, R6, 0x10000, PT ;  /* 0x000100000600780c */ /* 0x000fc60003f06070 */
[----:B------:R3:W-:Y:S01]  /*1000*/  @P2 STG.E.128 desc[UR4][R40.64], R28 ;  /* 0x0000001c28002986 */ /* 0x0007e2000c101d04 */
[----:B------:R-:W-:Y:S02]  /*1010*/  ISETP.LT.U32.AND P1, PT, R6, R0, PT ;  /* 0x000000000600720c */ /* 0x000fe40003f21070 */
[C---:B------:R-:W-:Y:S02]  /*1020*/  ISETP.GE.U32.AND.EX P0, PT, R7.reuse, RZ, PT, P0 ;  /* 0x000000ff0700720c */ /* 0x040fe40003f06100 */
[----:B------:R-:W-:Y:S01]  /*1030*/  ISETP.LT.AND.EX P1, PT, R7, R2, PT, P1 ;  /* 0x000000020700720c */ /* 0x000fe20003f21310 */
[----:B--2---:R-:W-:Y:S02]  /*1040*/  DADD R34, R26, -R34 ;  /* 0x000000001a227229 */ /* 0x004fe40000000822 */
[----:B------:R-:W-:-:S06]  /*1050*/  DADD R32, R24, -R32 ;  /* 0x0000000018207229 */ /* 0x000fcc0000000820 */
[-C--:B------:R-:W-:Y:S02]  /*1060*/  DMUL R44, R12, R34.reuse ;  /* 0x000000220c2c7228 */ /* 0x080fe40000000000 */
[----:B------:R-:W-:-:S06]  /*1070*/  DMUL R34, R10, R34 ;  /* 0x000000220a227228 */ /* 0x000fcc0000000000 */
[-C--:B------:R-:W-:Y:S02]  /*1080*/  DFMA R44, R10, R32.reuse, -R44 ;  /* 0x000000200a2c722b */ /* 0x080fe4000000082c */
[----:B------:R-:W-:-:S06]  /*1090*/  DFMA R34, R12, R32, R34 ;  /* 0x000000200c22722b */ /* 0x000fcc0000000022 */
[----:B------:R-:W-:Y:S02]  /*10a0*/  DADD R24, -R44, R24 ;  /* 0x000000002c187229 */ /* 0x000fe40000000118 */
[----:B------:R-:W-:-:S07]  /*10b0*/  DADD R26, -R34, R26 ;  /* 0x00000000221a7229 */ /* 0x000fce000000011a */
[----:B------:R3:W-:Y:S01]  /*10c0*/  @P3 STG.E.128 desc[UR4][R42.64], R24 ;  /* 0x000000182a003986 */ /* 0x0007e2000c101d04 */
[----:B------:R-:W-:Y:S05]  /*10d0*/  @!P0 BRA P1, `(.L_x_115) ;  /* 0xfffffff800348947 */ /* 0x000fea000083ffff */
[----:B------:R-:W-:Y:S05]  /*10e0*/  EXIT ;  /* 0x000000000000794d */ /* 0x000fea0003800000 */
.L_x_112:
[----:B------:R-:W0:Y:S02]  /*10f0*/  S2R R3, SR_TID.X ;  /* 0x0000000000037919 */ /* 0x000e240000002100 */
[----:B0-----:R-:W-:-:S03]  /*1100*/  IMAD.WIDE.U32 R4, R3, 0x4, RZ ;  /* 0x0000000403047825 */ /* 0x001fc600078e00ff */
[----:B------:R-:W-:-:S04]  /*1110*/  ISETP.GE.U32.AND P0, PT, R4, R0, PT ;  /* 0x000000000400720c */ /* 0x000fc80003f06070 */
[----:B------:R-:W-:-:S04]  /*1120*/  ISETP.GE.AND.EX P0, PT, R5, R2, PT, P0 ;  /* 0x000000020500720c */ /* 0x000fc80003f06300 */
[----:B------:R-:W-:-:S13]  /*1130*/  ISETP.GT.U32.OR P0, PT, R3, 0x3fff, P0 ;  /* 0x00003fff0300780c */ /* 0x000fda0000704470 */
[----:B------:R-:W-:Y:S05]  /*1140*/  @P0 EXIT ;  /* 0x000000000000094d */ /* 0x000fea0003800000 */
[----:B------:R-:W0:Y:S01]  /*1150*/  LDC.64 R10, c[0x0][0xe68] ;  /* 0x00039a00ff0a7b82 */ /* 0x000e220000000a00 */
[----:B------:R-:W-:-:S07]  /*1160*/  ULDC UR6, c[0x0][0x0] ;  /* 0x0000000000067ab9 */ /* 0x000fce0000000800 */
[----:B------:R-:W1:Y:S01]  /*1170*/  LDC.64 R6, c[0x0][0xe60] ;  /* 0x00039800ff067b82 */ /* 0x000e620000000a00 */
[----:B0-----:R-:W-:-:S08]  /*1180*/  DMUL R4, R10, R10 ;  /* 0x0000000a0a047228 */ /* 0x001fd00000000000 */
[----:B-1----:R-:W-:-:S08]  /*1190*/  DFMA R4, R6, R6, R4 ;  /* 0x000000060604722b */ /* 0x002fd00000000004 */
[----:B------:R-:W-:Y:S01]  /*11a0*/  DSETP.GEU.AND P0, PT, R4, 0.25, PT ;  /* 0x3fd000000400742a */ /* 0x000fe20003f0e000 */
[----:B------:R-:W-:Y:S02]  /*11b0*/  IMAD.MOV.U32 R4, RZ, RZ, R3 ;  /* 0x000000ffff047224 */ /* 0x000fe400078e0003 */
[----:B------:R-:W-:-:S11]  /*11c0*/  IMAD.MOV.U32 R3, RZ, RZ, RZ ;  /* 0x000000ffff037224 */ /* 0x000fd600078e00ff */
[----:B------:R-:W-:Y:S05]  /*11d0*/  @P0 BRA `(.L_x_116) ;  /* 0x0000000000f00947 */ /* 0x000fea0003800000 */
.L_x_117:
[C---:B------:R-:W-:Y:S01]  /*11e0*/  IMAD.SHL.U32 R41, R4.reuse, 0x40, RZ ;  /* 0x0000004004297824 */ /* 0x040fe200078e00ff */
[----:B------:R-:W-:-:S04]  /*11f0*/  SHF.L.U64.HI R5, R4, 0x6, R3 ;  /* 0x0000000604057819 */ /* 0x000fc80000010203 */
[-C--:B0-----:R-:W-:Y:S02]  /*1200*/  IADD3 R36, P0, R38, R41.reuse, RZ ;  /* 0x0000002926247210 */ /* 0x081fe40007f1e0ff */
[----:B------:R-:W-:-:S03]  /*1210*/  IADD3 R40, P1, R8, R41, RZ ;  /* 0x0000002908287210 */ /* 0x000fc60007f3e0ff */
[--C-:B------:R-:W-:Y:S02]  /*1220*/  IMAD.X R37, R39, 0x1, R5.reuse, P0 ;  /* 0x0000000127257824 */ /* 0x100fe400000e0605 */
[----:B------:R-:W-:-:S03]  /*1230*/  IMAD.X R41, R9, 0x1, R5, P1 ;  /* 0x0000000109297824 */ /* 0x000fc600008e0605 */
[----:B------:R-:W2:Y:S04]  /*1240*/  LDG.E.128 R24, desc[UR4][R36.64] ;  /* 0x0000000424187981 */ /* 0x000ea8000c1e1d00 */
[----:B------:R-:W2:Y:S04]  /*1250*/  LDG.E.128 R16, desc[UR4][R40.64] ;  /* 0x0000000428107981 */ /* 0x000ea8000c1e1d00 */
[----:B------:R-:W3:Y:S04]  /*1260*/  LDG.E.128 R12, desc[UR4][R36.64+0x10] ;  /* 0x00001004240c7981 */ /* 0x000ee8000c1e1d00 */
[----:B------:R-:W3:Y:S01]  /*1270*/  LDG.E.128 R28, desc[UR4][R40.64+0x10] ;  /* 0x00001004281c7981 */ /* 0x000ee2000c1e1d00 */
[----:B--2---:R-:W-:-:S02]  /*1280*/  DADD R18, -R26, R18 ;  /* 0x000000001a127229 */ /* 0x004fc40000000112 */
[----:B------:R-:W-:-:S06]  /*1290*/  DADD R16, -R24, R16 ;  /* 0x0000000018107229 */ /* 0x000fcc0000000110 */
[-C--:B------:R-:W-:Y:S02]  /*12a0*/  DMUL R20, R18, R10.reuse ;  /* 0x0000000a12147228 */ /* 0x080fe40000000000 */
[----:B------:R-:W-:Y:S02]  /*12b0*/  DMUL R22, R16, R10 ;  /* 0x0000000a10167228 */ /* 0x000fe40000000000 */
[----:B---3--:R-:W-:Y:S02]  /*12c0*/  DADD R30, -R14, R30 ;  /* 0x000000000e1e7229 */ /* 0x008fe4000000011e */
[----:B------:R-:W-:Y:S02]  /*12d0*/  DADD R28, -R12, R28 ;  /* 0x000000000c1c7229 */ /* 0x000fe4000000011c */
[-C--:B------:R-:W-:Y:S02]  /*12e0*/  DFMA R32, R16, R6.reuse, -R20 ;  /* 0x000000061020722b */ /* 0x080fe40000000814 */
[----:B------:R-:W-:-:S02]  /*12f0*/  DFMA R34, R18, R6, R22 ;  /* 0x000000061222722b */ /* 0x000fc40000000016 */
[-C--:B------:R-:W-:Y:S01]  /*1300*/  DMUL R42, R30, R10.reuse ;  /* 0x0000000a1e2a7228 */ /* 0x080fe20000000000 */
[----:B------:R-:W2:Y:S01]  /*1310*/  LDG.E.128 R16, desc[UR4][R40.64+0x20] ;  /* 0x0000200428107981 */ /* 0x000ea2000c1e1d00 */
[----:B------:R-:W-:Y:S02]  /*1320*/  DMUL R44, R28, R10 ;  /* 0x0000000a1c2c7228 */ /* 0x000fe40000000000 */
[----:B------:R-:W-:Y:S01]  /*1330*/  DADD R24, R24, R32 ;  /* 0x0000000018187229 */ /* 0x000fe20000000020 */
[----:B------:R-:W2:Y:S01]  /*1340*/  LDG.E.128 R20, desc[UR4][R36.64+0x20] ;  /* 0x0000200424147981 */ /* 0x000ea2000c1e1d00 */
[----:B------:R-:W-:Y:S02]  /*1350*/  DADD R26, R26, R34 ;  /* 0x000000001a1a7229 */ /* 0x000fe40000000022 */
[-C--:B------:R-:W-:Y:S01]  /*1360*/  DFMA R42, R28, R6.reuse, -R42 ;  /* 0x000000061c2a722b */ /* 0x080fe2000000082a */
[----:B------:R-:W3:Y:S01]  /*1370*/  LDG.E.128 R32, desc[UR4][R36.64+0x30] ;  /* 0x0000300424207981 */ /* 0x000ee2000c1e1d00 */
[----:B------:R-:W-:-:S03]  /*1380*/  DFMA R44, R30, R6, R44 ;  /* 0x000000061e2c722b */ /* 0x000fc6000000002c */
[----:B------:R-:W3:Y:S01]  /*1390*/  LDG.E.128 R28, desc[UR4][R40.64+0x30] ;  /* 0x00003004281c7981 */ /* 0x000ee2000c1e1d00 */
[----:B------:R-:W-:Y:S02]  /*13a0*/  IADD3 R4, P0, R4, UR6, RZ ;  /* 0x0000000604047c10 */ /* 0x000fe4000ff1e0ff */
[----:B------:R-:W-:Y:S02]  /*13b0*/  DADD R12, R12, R42 ;  /* 0x000000000c0c7229 */ /* 0x000fe4000000002a */
[----:B------:R-:W-:Y:S01]  /*13c0*/  DADD R14, R14, R44 ;  /* 0x000000000e0e7229 */ /* 0x000fe2000000002c */
[C---:B------:R-:W-:Y:S02]  /*13d0*/  IMAD.SHL.U32 R5, R4.reuse, 0x4, RZ ;  /* 0x0000000404057824 */ /* 0x040fe400078e00ff */
[----:B------:R-:W-:Y:S01]  /*13e0*/  IMAD.X R3, RZ, RZ, R3, P0 ;  /* 0x000000ffff037224 */ /* 0x000fe200000e0603 */
[----:B------:R0:W-:Y:S01]  /*13f0*/  STG.E.128 desc[UR4][R36.64], R24 ;  /* 0x0000001824007986 */ /* 0x0001e2000c101d04 */
[----:B------:R-:W-:-:S02]  /*1400*/  ISETP.LT.U32.AND P1, PT, R4, 0x4000, PT ;  /* 0x000040000400780c */ /* 0x000fc40003f21070 */
[----:B------:R-:W-:Y:S01]  /*1410*/  ISETP.GE.U32.AND P0, PT, R5, R0, PT ;  /* 0x000000000500720c */ /* 0x000fe20003f06070 */
[----:B------:R0:W-:Y:S01]  /*1420*/  STG.E.128 desc[UR4][R36.64+0x10], R12 ;  /* 0x0000100c24007986 */ /* 0x0001e2000c101d04 */
[----:B------:R-:W-:Y:S02]  /*1430*/  SHF.L.U64.HI R5, R4, 0x2, R3 ;  /* 0x0000000204057819 */ /* 0x000fe40000010203 */
[----:B------:R-:W-:Y:S02]  /*1440*/  ISETP.LT.U32.AND.EX P1, PT, R3, RZ, PT, P1 ;  /* 0x000000ff0300720c */ /* 0x000fe40003f21110 */
[----:B------:R-:W-:Y:S01]  /*1450*/  ISETP.GE.AND.EX P0, PT, R5, R2, PT, P0 ;  /* 0x000000020500720c */ /* 0x000fe20003f06300 */
[----:B--2---:R-:W-:Y:S02]  /*1460*/  DADD R46, -R22, R18 ;  /* 0x00000000162e7229 */ /* 0x004fe40000000112 */
[----:B---3--:R-:W-:Y:S02]  /*1470*/  DADD R30, -R34, R30 ;  /* 0x00000000221e7229 */ /* 0x008fe4000000011e */
[----:B------:R-:W-:-:S04]  /*1480*/  DADD R18, -R20, R16 ;  /* 0x0000000014127229 */ /* 0x000fc80000000110 */
[-C--:B------:R-:W-:Y:S02]  /*1490*/  DMUL R16, R46, R10.reuse ;  /* 0x0000000a2e107228 */ /* 0x080fe40000000000 */
[----:B------:R-:W-:Y:S02]  /*14a0*/  DADD R28, -R32, R28 ;  /* 0x00000000201c7229 */ /* 0x000fe4000000011c */
[----:B------:R-:W-:-:S04]  /*14b0*/  DMUL R40, R30, R10 ;  /* 0x0000000a1e287228 */ /* 0x000fc80000000000 */
[C---:B------:R-:W-:Y:S02]  /*14c0*/  DFMA R16, R18.reuse, R6, -R16 ;  /* 0x000000061210722b */ /* 0x040fe40000000810 */
[----:B------:R-:W-:Y:S02]  /*14d0*/  DMUL R18, R18, R10 ;  /* 0x0000000a12127228 */ /* 0x000fe40000000000 */
[C---:B------:R-:W-:Y:S02]  /*14e0*/  DFMA R40, R28.reuse, R6, -R40 ;  /* 0x000000061c28722b */ /* 0x040fe40000000828 */
[----:B------:R-:W-:-:S04]  /*14f0*/  DMUL R28, R28, R10 ;  /* 0x0000000a1c1c7228 */ /* 0x000fc80000000000 */
[----:B------:R-:W-:-:S04]  /*1500*/  DFMA R18, R46, R6, R18 ;  /* 0x000000062e12722b */ /* 0x000fc80000000012 */
[----:B------:R-:W-:Y:S02]  /*1510*/  DFMA R28, R30, R6, R28 ;  /* 0x000000061e1c722b */ /* 0x000fe4000000001c */
[----:B------:R-:W-:Y:S02]  /*1520*/  DADD R16, R20, R16 ;  /* 0x0000000014107229 */ /* 0x000fe40000000010 */
[----:B------:R-:W-:Y:S02]  /*1530*/  DADD R18, R22, R18 ;  /* 0x0000000016127229 */ /* 0x000fe40000000012 */
[----:B------:R-:W-:Y:S02]  /*1540*/  DADD R32, R32, R40 ;  /* 0x0000000020207229 */ /* 0x000fe40000000028 */
[----:B------:R-:W-:-:S03]  /*1550*/  DADD R34, R34, R28 ;  /* 0x0000000022227229 */ /* 0x000fc6000000001c */
[----:B------:R0:W-:Y:S04]  /*1560*/  STG.E.128 desc[UR4][R36.64+0x20], R16 ;  /* 0x0000201024007986 */ /* 0x0001e8000c101d04 */
[----:B------:R0:W-:Y:S01]  /*1570*/  STG.E.128 desc[UR4][R36.64+0x30], R32 ;  /* 0x0000302024007986 */ /* 0x0001e2000c101d04 */
[----:B------:R-:W-:Y:S05]  /*1580*/  @!P0 BRA P1, `(.L_x_117) ;  /* 0xfffffffc00148947 */ /* 0x000fea000083ffff */
[----:B------:R-:W-:Y:S05]  /*1590*/  EXIT ;  /* 0x000000000000794d */ /* 0x000fea0003800000 */
.L_x_116:
[----:B------:R-:W-:Y:S02]  /*15a0*/  DADD R6, -R6, 1 ;  /* 0x3ff0000006067429 */ /* 0x000fe40000000100 */
[----:B------:R-:W-:-:S11]  /*15b0*/  DADD R10, RZ, -R10 ;  /* 0x00000000ff0a7229 */ /* 0x000fd6000000080a */
.L_x_118:
        /* <DEDUP_REMOVED lines=17> */
[C---:B------:R-:W-:Y:S01]  /*16d0*/  DFMA R34, R10.reuse, R16, R18 ;  /* 0x000000100a22722b */ /* 0x040fe20000000012 */
[----:B------:R-:W2:Y:S01]  /*16e0*/  LDG.E.128 R20, desc[UR4][R36.64+0x20] ;  /* 0x0000200424147981 */ /* 0x000ea2000c1e1d00 */
[----:B------:R-:W-:-:S02]  /*16f0*/  DMUL R42, R10, R30 ;  /* 0x0000001e0a2a7228 */ /* 0x000fc40000000000 */
[----:B------:R-:W-:Y:S01]  /*1700*/  DMUL R44, R6, R30 ;  /* 0x0000001e062c7228 */ /* 0x000fe20000000000 */
[----:B------:R-:W2:Y:S01]  /*1710*/  LDG.E.128 R16, desc[UR4][R40.64+0x20] ;  /* 0x0000200428107981 */ /* 0x000ea2000c1e1d00 */
[----:B------:R-:W-:Y:S02]  /*1720*/  DADD R24, R24, -R32 ;  /* 0x0000000018187229 */ /* 0x000fe40000000820 */
[----:B------:R-:W-:Y:S02]  /*1730*/  DADD R26, R26, -R34 ;  /* 0x000000001a1a7229 */ /* 0x000fe40000000822 */
[-C--:B------:R-:W-:Y:S01]  /*1740*/  DFMA R42, R6, R28.reuse, -R42 ;  /* 0x0000001c062a722b */ /* 0x080fe2000000082a */
[----:B------:R-:W3:Y:S01]  /*1750*/  LDG.E.128 R32, desc[UR4][R36.64+0x30] ;  /* 0x0000300424207981 */ /* 0x000ee2000c1e1d00 */
[----:B------:R-:W-:-:S03]  /*1760*/  DFMA R44, R10, R28, R44 ;  /* 0x0000001c0a2c722b */ /* 0x000fc6000000002c */
[----:B------:R-:W3:Y:S01]  /*1770*/  LDG.E.128 R28, desc[UR4][R40.64+0x30] ;  /* 0x00003004281c7981 */ /* 0x000ee2000c1e1d00 */
[----:B------:R-:W-:Y:S02]  /*1780*/  IADD3 R4, P0, R4, UR6, RZ ;  /* 0x0000000604047c10 */ /* 0x000fe4000ff1e0ff */
[----:B------:R-:W-:Y:S02]  /*1790*/  DADD R12, R12, -R42 ;  /* 0x000000000c0c7229 */ /* 0x000fe4000000082a */
[----:B------:R-:W-:Y:S01]  /*17a0*/  DADD R14, R14, -R44 ;  /* 0x000000000e0e7229 */ /* 0x000fe2000000082c */
        /* <DEDUP_REMOVED lines=10> */
[----:B------:R-:W-:Y:S02]  /*1850*/  DADD R22, -R20, R16 ;  /* 0x0000000014167229 */ /* 0x000fe40000000110 */
[----:B---3--:R-:W-:-:S04]  /*1860*/  DADD R34, -R34, R30 ;  /* 0x0000000022227229 */ /* 0x008fc8000000011e */
[-C--:B------:R-:W-:Y:S02]  /*1870*/  DMUL R20, R10, R46.reuse ;  /* 0x0000002e0a147228 */ /* 0x080fe40000000000 */
[----:B------:R-:W-:Y:S02]  /*1880*/  DMUL R46, R6, R46 ;  /* 0x0000002e062e7228 */ /* 0x000fe40000000000 */
[----:B------:R-:W-:Y:S02]  /*1890*/  DADD R32, -R32, R28 ;  /* 0x0000000020207229 */ /* 0x000fe4000000011c */
[-C--:B------:R-:W-:Y:S02]  /*18a0*/  DMUL R40, R6, R34.reuse ;  /* 0x0000002206287228 */ /* 0x080fe40000000000 */
[----:B------:R-:W-:Y:S02]  /*18b0*/  DMUL R34, R10, R34 ;  /* 0x000000220a227228 */ /* 0x000fe40000000000 */
[----:B------:R-:W-:-:S02]  /*18c0*/  DFMA R20, R6, R22, -R20 ;  /* 0x000000160614722b */ /* 0x000fc40000000814 */
[C---:B------:R-:W-:Y:S02]  /*18d0*/  DFMA R22, R10.reuse, R22, R46 ;  /* 0x000000160a16722b */ /* 0x040fe4000000002e */
[-C--:B------:R-:W-:Y:S02]  /*18e0*/  DFMA R40, R10, R32.reuse, R40 ;  /* 0x000000200a28722b */ /* 0x080fe40000000028 */
[----:B------:R-:W-:Y:S02]  /*18f0*/  DFMA R34, R6, R32, -R34 ;  /* 0x000000200622722b */ /* 0x000fe40000000822 */
[----:B------:R-:W-:Y:S02]  /*1900*/  DADD R16, R16, -R20 ;  /* 0x0000000010107229 */ /* 0x000fe40000000814 */
[----:B------:R-:W-:Y:S02]  /*1910*/  DADD R18, R18, -R22 ;  /* 0x0000000012127229 */ /* 0x000fe40000000816 */
[----:B------:R-:W-:-:S02]  /*1920*/  DADD R30, R30, -R40 ;  /* 0x000000001e1e7229 */ /* 0x000fc40000000828 */
[----:B------:R-:W-:-:S03]  /*1930*/  DADD R28, R28, -R34 ;  /* 0x000000001c1c7229 */ /* 0x000fc60000000822 */
[----:B------:R0:W-:Y:S04]  /*1940*/  STG.E.128 desc[UR4][R36.64+0x20], R16 ;  /* 0x0000201024007986 */ /* 0x0001e8000c101d04 */
[----:B------:R0:W-:Y:S01]  /*1950*/  STG.E.128 desc[UR4][R36.64+0x30], R28 ;  /* 0x0000301c24007986 */ /* 0x0001e2000c101d04 */
[----:B------:R-:W-:Y:S05]  /*1960*/  @!P0 BRA P1, `(.L_x_118) ;  /* 0xfffffffc00148947 */ /* 0x000fea000083ffff */
[----:B------:R-:W-:Y:S05]  /*1970*/  EXIT ;  /* 0x000000000000794d */ /* 0x000fea0003800000 */
.L_x_119:
        /* <DEDUP_REMOVED lines=16> */
.L_x_239:


//--------------------- .text._ZN2at6native52_GLOBAL__N__ff984223_19_ForeachTernaryOp_cu_5285c63625multi_tensor_apply_kernelINS1_18TensorListMetadataILi2EEENS1_22TernaryOpScalarFunctorIfLi2ELi2ELi0EEEJNS0_11LerpFunctorIfEEfEEEvT_T0_DpT1_ --------------------------
	.section	.text._ZN2at6native52_GLOBAL__N__ff984223_19_ForeachTernaryOp_cu_5285c63625multi_tensor_apply_kernelINS1_18TensorListMetadataILi2EEENS1_22TernaryOpScalarFunctorIfLi2ELi2ELi0EEEJNS0_11LerpFunctorIfEEfEEEvT_T0_DpT1_,"ax",@progbits
	.align	128
.text._ZN2at6native52_GLOBAL__N__ff984223_19_ForeachTernaryOp_cu_5285c63625multi_tensor_apply_kernelINS1_18TensorListMetadataILi2EEENS1_22TernaryOpScalarFunctorIfLi2ELi2ELi0EEEJNS0_11LerpFunctorIfEEfEEEvT_T0_DpT1_:
        .type           _ZN2at6native52_GLOBAL__N__ff984223_19_ForeachTernaryOp_cu_5285c63625multi_tensor_apply_kernelINS1_18TensorListMetadataILi2EEENS1_22TernaryOpScalarFunctorIfLi2ELi2ELi0EEEJNS0_11LerpFunctorIfEEfEEEvT_T0_DpT1_,@function
        .size           _ZN2at6native52_GLOBAL__N__ff984223_19_ForeachTernaryOp_cu_5285c63625multi_tensor_apply_kernelINS1_18TensorListMetadataILi2EEENS1_22TernaryOpScalarFunctorIfLi2ELi2ELi0EEEJNS0_11LerpFunctorIfEEfEEEvT_T0_DpT1_,(.L_x_240 - _ZN2at6native52_GLOBAL__N__ff984223_19_ForeachTernaryOp_cu_5285c63625multi_tensor_apply_kernelINS1_18TensorListMetadataILi2EEENS1_22TernaryOpScalarFunctorIfLi2ELi2ELi0EEEJNS0_11LerpFunctorIfEEfEEEvT_T0_DpT1_)
        .other          _ZN2at6native52_GLOBAL__N__ff984223_19_ForeachTernaryOp_cu_5285c63625multi_tensor_apply_kernelINS1_18TensorListMetadataILi2EEENS1_22TernaryOpScalarFunctorIfLi2ELi2ELi0EEEJNS0_11LerpFunctorIfEEfEEEvT_T0_DpT1_,@"STO_CUDA_ENTRY STV_DEFAULT"
_ZN2at6native52_GLOBAL__N__ff984223_19_ForeachTernaryOp_cu_5285c63625multi_tensor_apply_kernelINS1_18TensorListMetadataILi2EEENS1_22TernaryOpScalarFunctorIfLi2ELi2ELi0EEEJNS0_11LerpFunctorIfEEfEEEvT_T0_DpT1_:
        /* <DEDUP_REMOVED lines=23> */
[----:B------:R-:W0:Y:S02]  /*0170*/  LDC R0, c[0x0][0xe5c] ;  /* 0x00039700ff007b82 */ /* 0x000e240000000800 */
[----:B0-----:R-:W-:-:S13]  /*0180*/  FSETP.GEU.FTZ.AND P0, PT, |R0|, 0.5, PT ;  /* 0x3f0000000000780b */ /* 0x001fda0003f1e200 */
[----:B------:R-:W-:Y:S05]  /*0190*/  @P0 BRA `(.L_x_121) ;  /* 0x0000000400680947 */ /* 0x000fea0003800000 */
[----:B------:R-:W0:Y:S01]  /*01a0*/  S2R R0, SR_TID.X ;  /* 0x0000000000007919 */ /* 0x000e220000002100 */
[----:B------:R-:W1:Y:S01]  /*01b0*/  LDC R4, c[0x0][RZ] ;  /* 0x00000000ff047b82 */ /* 0x000e620000000800 */
[----:B------:R-:W-:Y:S01]  /*01c0*/  IMAD.MOV.U32 R5, RZ, RZ, RZ ;  /* 0x000000ffff057224 */ /* 0x000fe200078e00ff */
[----:B------:R-:W-:Y:S01]  /*01d0*/  ULDC UR6, c[0x0][0xe5c] ;  /* 0x0003970000067ab9 */ /* 0x000fe20000000800 */
[----:B------:R-:W-:-:S07]  /*01e0*/  IMAD.MOV.U32 R9, RZ, RZ, RZ ;  /* 0x000000ffff097224 */ /* 0x000fce00078e00ff */
.L_x_122:
[----:B0-----:R-:W-:Y:S01]  /*01f0*/  IADD3 R19, P1, R0, R5, RZ ;  /* 0x0000000500137210 */ /* 0x001fe20007f3e0ff */
[C---:B-1----:R-:W-:Y:S01]  /*0200*/  IMAD R10, R4.reuse, 0x3, RZ ;  /* 0x00000003040a7824 */ /* 0x042fe200078e02ff */
[----:B------:R-:W-:Y:S02]  /*0210*/  CS2R R24, SRZ ;  /* 0x0000000000187805 */ /* 0x000fe4000001ff00 */
[C---:B------:R-:W-:Y:S01]  /*0220*/  ISETP.GE.U32.AND P0, PT, R19.reuse, 0x10000, PT ;  /* 0x000100001300780c */ /* 0x040fe20003f06070 */
[----:B------:R-:W-:Y:S01]  /*0230*/  IMAD.X R18, RZ, RZ, R9, P1 ;  /* 0x000000ffff127224 */ /* 0x000fe200008e0609 */
[----:B------:R-:W-:Y:S02]  /*0240*/  ISETP.LT.U32.AND P1, PT, R19, R2, PT ;  /* 0x000000021300720c */ /* 0x000fe40003f21070 */
[----:B------:R-:W-:Y:S02]  /*0250*/  IADD3 R13, P2, R4, R19, RZ ;  /* 0x00000013040d7210 */ /* 0x000fe40007f5e0ff */
[----:B------:R-:W-:-:S02]  /*0260*/  ISETP.GE.U32.AND.EX P0, PT, R18, RZ, PT, P0 ;  /* 0x000000ff1200720c */ /* 0x000fc40003f06100 */
[----:B------:R-:W-:Y:S01]  /*0270*/  IADD3 R11, P4, R10, R19, RZ ;  /* 0x000000130a0b7210 */ /* 0x000fe20007f9e0ff */
[--C-:B------:R-:W-:Y:S01]  /*0280*/  IMAD.X R8, RZ, RZ, R18.reuse, P2 ;  /* 0x000000ffff087224 */ /* 0x100fe200010e0612 */
[----:B------:R-:W-:Y:S02]  /*0290*/  ISETP.LT.AND.EX P0, PT, R18, R3, !P0, P1 ;  /* 0x000000031200720c */ /* 0x000fe40004701310 */
[C---:B------:R-:W-:Y:S01]  /*02a0*/  ISETP.GE.U32.AND P1, PT, R13.reuse, 0x10000, PT ;  /* 0x000100000d00780c */ /* 0x040fe20003f26070 */
[----:B------:R-:W-:Y:S01]  /*02b0*/  IMAD.X R10, RZ, RZ, R18, P4 ;  /* 0x000000ffff0a7224 */ /* 0x000fe200020e0612 */
[----:B------:R-:W-:Y:S02]  /*02c0*/  ISETP.LT.U32.AND P2, PT, R13, R2, PT ;  /* 0x000000020d00720c */ /* 0x000fe40003f41070 */
[----:B------:R-:W-:-:S04]  /*02d0*/  ISETP.GE.U32.AND.EX P1, PT, R8, RZ, PT, P1 ;  /* 0x000000ff0800720c */ /* 0x000fc80003f26110 */
[----:B------:R-:W-:Y:S02]  /*02e0*/  ISETP.LT.AND.EX P1, PT, R8, R3, !P1, P2 ;  /* 0x000000030800720c */ /* 0x000fe40004f21320 */
[----:B------:R-:W-:Y:S02]  /*02f0*/  ISETP.GE.U32.AND P2, PT, R11, 0x10000, PT ;  /* 0x000100000b00780c */ /* 0x000fe40003f46070 */
[C---:B------:R-:W-:Y:S02]  /*0300*/  @P0 LEA R20, P3, R19.reuse, R16, 0x2 ;  /* 0x0000001013140211 */ /* 0x040fe400078610ff */
[C---:B------:R-:W-:Y:S02]  /*0310*/  @P0 LEA R28, P4, R19.reuse, R6, 0x2 ;  /* 0x00000006131c0211 */ /* 0x040fe400078810ff */
[----:B------:R-:W-:Y:S02]  /*0320*/  @P0 LEA.HI.X R21, R19, R17, R18, 0x2, P3 ;  /* 0x0000001113150211 */ /* 0x000fe400018f1412 */
[----:B------:R-:W-:-:S02]  /*0330*/  ISETP.LT.U32.AND P3, PT, R11, R2, PT ;  /* 0x000000020b00720c */ /* 0x000fc40003f61070 */
[C---:B------:R-:W-:Y:S01]  /*0340*/  ISETP.GE.U32.AND.EX P2, PT, R10.reuse, RZ, PT, P2 ;  /* 0x000000ff0a00720c */ /* 0x040fe20003f46120 */
[----:B------:R0:W2:Y:S01]  /*0350*/  @P0 LDG.E R25, desc[UR4][R20.64] ;  /* 0x0000000414190981 */ /* 0x0000a2000c1e1900 */
[----:B------:R-:W-:Y:S02]  /*0360*/  @P0 LEA.HI.X R29, R19, R7, R18, 0x2, P4 ;  /* 0x00000007131d0211 */ /* 0x000fe400020f1412 */
[----:B------:R-:W-:Y:S02]  /*0370*/  CS2R R26, SRZ ;  /* 0x00000000001a7805 */ /* 0x000fe4000001ff00 */
[----:B------:R-:W-:Y:S01]  /*0380*/  ISETP.LT.AND.EX P2, PT, R10, R3, !P2, P3 ;  /* 0x000000030a00720c */ /* 0x000fe20005741330 */
[----:B------:R-:W-:Y:S01]  /*0390*/  IMAD.MOV.U32 R12, RZ, RZ, RZ ;  /* 0x000000ffff0c7224 */ /* 0x000fe200078e00ff */
[----:B------:R-:W-:Y:S02]  /*03a0*/  LEA R19, P3, R4, R19, 0x1 ;  /* 0x0000001304137211 */ /* 0x000fe400078608ff */
[----:B------:R-:W-:-:S03]  /*03b0*/  @P1 LEA R14, P4, R13, R16, 0x2 ;  /* 0x000000100d0e1211 */ /* 0x000fc600078810ff */
[----:B------:R-:W-:Y:S01]  /*03c0*/  IMAD.X R18, RZ, RZ, R18, P3 ;  /* 0x000000ffff127224 */ /* 0x000fe200018e0612 */
[----:B------:R-:W-:Y:S01]  /*03d0*/  @P1 LEA.HI.X R15, R13, R17, R8, 0x2, P4 ;  /* 0x000000110d0f1211 */ /* 0x000fe200020f1408 */
[----:B------:R-:W2:Y:S01]  /*03e0*/  @P0 LDG.E R12, desc[UR4][R28.64] ;  /* 0x000000041c0c0981 */ /* 0x000ea2000c1e1900 */
[C---:B------:R-:W-:Y:S02]  /*03f0*/  ISETP.GE.U32.AND P4, PT, R19.reuse, 0x10000, PT ;  /* 0x000100001300780c */ /* 0x040fe40003f86070 */
[----:B------:R-:W-:Y:S01]  /*0400*/  ISETP.LT.U32.AND P3, PT, R19, R2, PT ;  /* 0x000000021300720c */ /* 0x000fe20003f61070 */
[----:B------:R1:W3:Y:S01]  /*0410*/  @P1 LDG.E R26, desc[UR4][R14.64] ;  /* 0x000000040e1a1981 */ /* 0x0002e2000c1e1900 */
[C---:B------:R-:W-:Y:S02]  /*0420*/  ISETP.GE.U32.AND.EX P4, PT, R18.reuse, RZ, PT, P4 ;  /* 0x000000ff1200720c */ /* 0x040fe40003f86140 */
[----:B------:R-:W-:Y:S02]  /*0430*/  @P1 LEA R22, P6, R13, R6, 0x2 ;  /* 0x000000060d161211 */ /* 0x000fe400078c10ff */
[----:B------:R-:W-:-:S02]  /*0440*/  ISETP.LT.AND.EX P3, PT, R18, R3, !P4, P3 ;  /* 0x000000031200720c */ /* 0x000fc40006761330 */
[----:B0-----:R-:W-:Y:S02]  /*0450*/  @P2 LEA R20, P5, R11, R16, 0x2 ;  /* 0x000000100b142211 */ /* 0x001fe400078a10ff */
[----:B------:R-:W-:Y:S02]  /*0460*/  @P1 LEA.HI.X R23, R13, R7, R8, 0x2, P6 ;  /* 0x000000070d171211 */ /* 0x000fe400030f1408 */
[C-C-:B------:R-:W-:Y:S02]  /*0470*/  @P2 LEA.HI.X R21, R11.reuse, R17, R10.reuse, 0x2, P5 ;  /* 0x000000110b152211 */ /* 0x140fe400028f140a */
[C---:B-1----:R-:W-:Y:S01]  /*0480*/  @P2 LEA R14, P4, R11.reuse, R6, 0x2 ;  /* 0x000000060b0e2211 */ /* 0x042fe200078810ff */
[----:B------:R0:W3:Y:S03]  /*0490*/  @P1 LDG.E R27, desc[UR4][R22.64] ;  /* 0x00000004161b1981 */ /* 0x0000e6000c1e1900 */
[----:B------:R-:W-:Y:S01]  /*04a0*/  @P2 LEA.HI.X R15, R11, R7, R10, 0x2, P4 ;  /* 0x000000070b0f2211 */ /* 0x000fe200020f140a */
[----:B------:R1:W4:Y:S01]  /*04b0*/  @P2 LDG.E R24, desc[UR4][R20.64] ;  /* 0x0000000414182981 */ /* 0x000322000c1e1900 */
[----:B------:R-:W-:Y:S01]  /*04c0*/  CS2R R28, SRZ ;  /* 0x00000000001c7805 */ /* 0x000fe2000001ff00 */
[----:B0-----:R-:W-:-:S05]  /*04d0*/  IMAD.SHL.U32 R23, R19, 0x4, RZ ;  /* 0x0000000413177824 */ /* 0x001fca00078e00ff */
[----:B------:R0:W4:Y:S01]  /*04e0*/  @P2 LDG.E R29, desc[UR4][R14.64] ;  /* 0x000000040e1d2981 */ /* 0x000122000c1e1900 */
[----:B-1----:R-:W-:Y:S02]  /*04f0*/  SHF.L.U64.HI R21, R19, 0x2, R18 ;  /* 0x0000000213157819 */ /* 0x002fe40000010212 */
[----:B------:R-:W-:-:S05]  /*0500*/  @P3 IADD3 R18, P4, R6, R23, RZ ;  /* 0x0000001706123210 */ /* 0x000fca0007f9e0ff */
[----:B------:R-:W-:Y:S01]  /*0510*/  @P3 IMAD.X R19, R7, 0x1, R21, P4 ;  /* 0x0000000107133824 */ /* 0x000fe200020e0615 */
[----:B------:R-:W-:-:S04]  /*0520*/  IADD3 R22, P4, R16, R23, RZ ;  /* 0x0000001710167210 */ /* 0x000fc80007f9e0ff */
[----:B------:R1:W5:Y:S01]  /*0530*/  @P3 LDG.E R28, desc[UR4][R18.64] ;  /* 0x00000004121c3981 */ /* 0x000362000c1e1900 */
[----:B------:R-:W-:Y:S02]  /*0540*/  IMAD.X R23, R17, 0x1, R21, P4 ;  /* 0x0000000111177824 */ /* 0x000fe400020e0615 */
[----:B------:R-:W-:-:S06]  /*0550*/  IMAD.MOV.U32 R21, RZ, RZ, RZ ;  /* 0x000000ffff157224 */ /* 0x000fcc00078e00ff */
[----:B------:R-:W5:Y:S01]  /*0560*/  @P3 LDG.E R21, desc[UR4][R22.64] ;  /* 0x0000000416153981 */ /* 0x000f62000c1e1900 */
[----:B--2---:R-:W-:-:S04]  /*0570*/  FADD.FTZ R12, -R25, R12 ;  /* 0x0000000c190c7221 */ /* 0x004fc80000010100 */
[----:B------:R-:W-:Y:S01]  /*0580*/  FFMA.FTZ R25, R12, UR6, R25 ;  /* 0x000000060c197c23 */ /* 0x000fe20008010019 */
[----:B------:R-:W-:Y:S01]  /*0590*/  @P1 LEA R12, P5, R13, R16, 0x2 ;  /* 0x000000100d0c1211 */ /* 0x000fe200078a10ff */
[----:B---3--:R-:W-:Y:S01]  /*05a0*/  FADD.FTZ R20, -R26, R27 ;  /* 0x0000001b1a147221 */ /* 0x008fe20000010100 */
[----:B------:R-:W-:-:S05]  /*05b0*/  IADD3 R27, P4, R0, R5, RZ ;  /* 0x00000005001b7210 */ /* 0x000fca0007f9e0ff */
[----:B0-----:R-:W-:Y:S01]  /*05c0*/  IMAD.X R15, RZ, RZ, R9, P4 ;  /* 0x000000ffff0f7224 */ /* 0x001fe200020e0609 */
[-C--:B------:R-:W-:Y:S02]  /*05d0*/  @P0 LEA R14, P4, R27, R16.reuse, 0x2 ;  /* 0x000000101b0e0211 */ /* 0x080fe400078810ff */
[-C--:B------:R-:W-:Y:S02]  /*05e0*/  @P1 LEA.HI.X R13, R13, R17.reuse, R8, 0x2, P5 ;  /* 0x000000110d0d1211 */ /* 0x080fe400028f1408 */
[-C--:B------:R-:W-:Y:S01]  /*05f0*/  @P0 LEA.HI.X R15, R27, R17.reuse, R15, 0x2, P4 ;  /* 0x000000111b0f0211 */ /* 0x080fe200020f140f */
[----:B----4-:R-:W-:Y:S01]  /*0600*/  FADD.FTZ R29, -R24, R29 ;  /* 0x0000001d181d7221 */ /* 0x010fe20000010100 */
[----:B-1----:R-:W-:Y:S01]  /*0610*/  @P2 LEA R18, P4, R11, R16, 0x2 ;  /* 0x000000100b122211 */ /* 0x002fe200078810ff */
[----:B------:R-:W-:Y:S02]  /*0620*/  IMAD.MOV.U32 R8, RZ, RZ, R5 ;  /* 0x000000ffff087224 */ /* 0x000fe400078e0005 */
[----:B------:R-:W-:Y:S01]  /*0630*/  FFMA.FTZ R26, R20, UR6, R26 ;  /* 0x00000006141a7c23 */ /* 0x000fe2000801001a */
[----:B------:R-:W-:Y:S01]  /*0640*/  FFMA.FTZ R29, R29, UR6, R24 ;  /* 0x000000061d1d7c23 */ /* 0x000fe20008010018 */
[----:B------:R-:W-:Y:S01]  /*0650*/  @P2 LEA.HI.X R19, R11, R17, R10, 0x2, P4 ;  /* 0x000000110b132211 */ /* 0x000fe200020f140a */
[----:B------:R-:W-:Y:S01]  /*0660*/  IMAD.WIDE.U32 R8, R4, 0x4, R8 ;  /* 0x0000000404087825 */ /* 0x000fe200078e0008 */
[----:B------:R2:W-:Y:S04]  /*0670*/  @P0 STG.E desc[UR4][R14.64], R25 ;  /* 0x000000190e000986 */ /* 0x0005e8000c101904 */
[----:B------:R2:W-:Y:S01]  /*0680*/  @P1 STG.E desc[UR4][R12.64], R26 ;  /* 0x0000001a0c001986 */ /* 0x0005e2000c101904 */
[----:B------:R-:W-:Y:S01]  /*0690*/  ISETP.GE.U32.AND P0, PT, R8, 0x10000, PT ;  /* 0x000100000800780c */ /* 0x000fe20003f06070 */
[----:B-----5:R-:W-:-:S04]  /*06a0*/  FADD.FTZ R28, -R21, R28 ;  /* 0x0000001c151c7221 */ /* 0x020fc80000010100 */
[----:B------:R-:W-:Y:S01]  /*06b0*/  FFMA.FTZ R21, R28, UR6, R21 ;  /* 0x000000061c157c23 */ /* 0x000fe20008010015 */
[----:B------:R-:W-:-:S04]  /*06c0*/  ISETP.LT.U32.AND P1, PT, R8, R2, PT ;  /* 0x000000020800720c */ /* 0x000fc80003f21070 */
[----:B------:R2:W-:Y:S04]  /*06d0*/  @P3 STG.E desc[UR4][R22.64], R21 ;  /* 0x0000001516003986 */ /* 0x0005e8000c101904 */
[----:B------:R2:W-:Y:S01]  /*06e0*/  @P2 STG.E desc[UR4][R18.64], R29 ;  /* 0x0000001d12002986 */ /* 0x0005e2000c101904 */
[C---:B------:R-:W-:Y:S02]  /*06f0*/  ISETP.GE.U32.AND.EX P0, PT, R9.reuse, RZ, PT, P0 ;  /* 0x000000ff0900720c */ /* 0x040fe40003f06100 */
[----:B------:R-:W-:Y:S01]  /*0700*/  ISETP.LT.AND.EX P1, PT, R9, R3, PT, P1 ;  /* 0x000000030900720c */ /* 0x000fe20003f21310 */
[----:B------:R-:W-:-:S12]  /*0710*/  IMAD.MOV.U32 R5, RZ, RZ, R8 ;  /* 0x000000ffff057224 */ /* 0x000fd800078e0008 */
[----:B--2---:R-:W-:Y:S05]  /*0720*/  @!P0 BRA P1, `(.L_x_122) ;  /* 0xfffffff800b08947 */ /* 0x004fea000083ffff */
[----:B------:R-:W-:Y:S05]  /*0730*/  EXIT ;  /* 0x000000000000794d */ /* 0x000fea0003800000 */
.L_x_121:
[----:B------:R-:W0:Y:S01]  /*0740*/  S2R R0, SR_TID.X ;  /* 0x0000000000007919 */ /* 0x000e220000002100 */
[----:B------:R-:W1:Y:S01]  /*0750*/  LDC R4, c[0x0][RZ] ;  /* 0x00000000ff047b82 */ /* 0x000e620000000800 */
[----:B------:R-:W-:Y:S02]  /*0760*/  IMAD.MOV.U32 R5, RZ, RZ, RZ ;  /* 0x000000ffff057224 */ /* 0x000fe400078e00ff */
[----:B------:R-:W-:-:S07]  /*0770*/  IMAD.MOV.U32 R9, RZ, RZ, RZ ;  /* 0x000000ffff097224 */ /* 0x000fce00078e00ff */
.L_x_123:
[----:B0-----:R-:W-:Y:S02]  /*0780*/  IADD3 R21, P1, R0, R5, RZ ;  /* 0x0000000500157210 */ /* 0x001fe40007f3e0ff */
[----:B------:R-:W-:Y:S01]  /*0790*/  CS2R R28, SRZ ;  /* 0x00000000001c7805 */ /* 0x000fe2000001ff00 */
[----:B------:R-:W-:Y:S01]  /*07a0*/  IMAD.MOV.U32 R8, RZ, RZ, RZ ;  /* 0x000000ffff087224 */ /* 0x000fe200078e00ff */
[C---:B------:R-:W-:Y:S01]  /*07b0*/  ISETP.GE.U32.AND P0, PT, R21.reuse, 0x10000, PT ;  /* 0x000100001500780c */ /* 0x040fe20003f06070 */
[----:B------:R-:W-:Y:S01]  /*07c0*/  IMAD.X R20, RZ, RZ, R9, P1 ;  /* 0x000000ffff147224 */ /* 0x000fe200008e0609 */
[----:B------:R-:W-:-:S04]  /*07d0*/  ISETP.LT.U32.AND P1, PT, R21, R2, PT ;  /* 0x000000021500720c */ /* 0x000fc80003f21070 */
[----:B------:R-:W-:-:S04]  /*07e0*/  ISETP.GE.U32.AND.EX P0, PT, R20, RZ, PT, P0 ;  /* 0x000000ff1400720c */ /* 0x000fc80003f06100 */
[----:B------:R-:W-:-:S13]  /*07f0*/  ISETP.LT.AND.EX P0, PT, R20, R3, !P0, P1 ;  /* 0x000000031400720c */ /* 0x000fda0004701310 */
[C---:B------:R-:W-:Y:S02]  /*0800*/  @P0 LEA R12, P1, R21.reuse, R16, 0x2 ;  /* 0x00000010150c0211 */ /* 0x040fe400078210ff */
[C---:B------:R-:W-:Y:S02]  /*0810*/  @P0 LEA R14, P2, R21.reuse, R6, 0x2 ;  /* 0x00000006150e0211 */ /* 0x040fe400078410ff */
[C-C-:B------:R-:W-:Y:S02]  /*0820*/  @P0 LEA.HI.X R13, R21.reuse, R17, R20.reuse, 0x2, P1 ;  /* 0x00000011150d0211 */ /* 0x140fe400008f1414 */
[----:B------:R-:W-:-:S03]  /*0830*/  @P0 LEA.HI.X R15, R21, R7, R20, 0x2, P2 ;  /* 0x00000007150f0211 */ /* 0x000fc600010f1414 */
[----:B------:R0:W2:Y:S04]  /*0840*/  @P0 LDG.E R29, desc[UR4][R12.64] ;  /* 0x000000040c1d0981 */ /* 0x0000a8000c1e1900 */
[----:B------:R3:W2:Y:S01]  /*0850*/  @P0 LDG.E R8, desc[UR4][R14.64] ;  /* 0x000000040e080981 */ /* 0x0006a2000c1e1900 */
[CC--:B-1----:R-:W-:Y:S01]  /*0860*/  IADD3 R11, P2, R4.reuse, R21.reuse, RZ ;  /* 0x00000015040b7210 */ /* 0x0c2fe20007f5e0ff */
[C---:B------:R-:W-:Y:S01]  /*0870*/  IMAD R22, R4.reuse, 0x3, RZ ;  /* 0x0000000304167824 */ /* 0x040fe200078e02ff */
[----:B------:R-:W-:Y:S02]  /*0880*/  LEA R19, P4, R4, R21, 0x1 ;  /* 0x0000001504137211 */ /* 0x000fe400078808ff */
[----:B------:R-:W-:Y:S02]  /*0890*/  CS2R R26, SRZ ;  /* 0x00000000001a7805 */ /* 0x000fe4000001ff00 */
[C---:B------:R-:W-:Y:S01]  /*08a0*/  ISETP.GE.U32.AND P1, PT, R11.reuse, 0x10000, PT ;  /* 0x000100000b00780c */ /* 0x040fe20003f26070 */
[--C-:B------:R-:W-:Y:S01]  /*08b0*/  IMAD.X R10, RZ, RZ, R20.reuse, P2 ;  /* 0x000000ffff0a7224 */ /* 0x100fe200010e0614 */
[----:B------:R-:W-:Y:S01]  /*08c0*/  ISETP.LT.U32.AND P2, PT, R11, R2, PT ;  /* 0x000000020b00720c */ /* 0x000fe20003f41070 */
[----:B------:R-:W-:Y:S01]  /*08d0*/  IMAD.X R18, RZ, RZ, R20, P4 ;  /* 0x000000ffff127224 */ /* 0x000fe200020e0614 */
[----:B------:R-:W-:-:S02]  /*08e0*/  ISETP.GE.U32.AND P3, PT, R19, 0x10000, PT ;  /* 0x000100001300780c */ /* 0x000fc40003f66070 */
[C---:B------:R-:W-:Y:S02]  /*08f0*/  ISETP.GE.U32.AND.EX P1, PT, R10.reuse, RZ, PT, P1 ;  /* 0x000000ff0a00720c */ /* 0x040fe40003f26110 */
[C---:B------:R-:W-:Y:S02]  /*0900*/  ISETP.LT.U32.AND P4, PT, R19.reuse, R2, PT ;  /* 0x000000021300720c */ /* 0x040fe40003f81070 */
[----:B------:R-:W-:Y:S02]  /*0910*/  ISETP.LT.AND.EX P1, PT, R10, R3, !P1, P2 ;  /* 0x000000030a00720c */ /* 0x000fe40004f21320 */
[----:B0-----:R-:W-:Y:S01]  /*0920*/  IADD3 R13, P2, R22, R21, RZ ;  /* 0x00000015160d7210 */ /* 0x001fe20007f5e0ff */
[C---:B------:R-:W-:Y:S01]  /*0930*/  IMAD.SHL.U32 R22, R19.reuse, 0x4, RZ ;  /* 0x0000000413167824 */ /* 0x040fe200078e00ff */
[----:B------:R-:W-:Y:S02]  /*0940*/  ISETP.GE.U32.AND.EX P3, PT, R18, RZ, PT, P3 ;  /* 0x000000ff1200720c */ /* 0x000fe40003f66130 */
[----:B------:R-:W-:Y:S01]  /*0950*/  SHF.L.U64.HI R23, R19, 0x2, R18 ;  /* 0x0000000213177819 */ /* 0x000fe20000010212 */
[----:B------:R-:W-:Y:S01]  /*0960*/  IMAD.X R12, RZ, RZ, R20, P2 ;  /* 0x000000ffff0c7224 */ /* 0x000fe200010e0614 */
[----:B------:R-:W-:-:S02]  /*0970*/  ISETP.GE.U32.AND P2, PT, R13, 0x10000, PT ;  /* 0x000100000d00780c */ /* 0x000fc40003f46070 */
[----:B------:R-:W-:Y:S02]  /*0980*/  ISETP.LT.AND.EX P3, PT, R18, R3, !P3, P4 ;  /* 0x000000031200720c */ /* 0x000fe40005f61340 */
[----:B------:R-:W-:Y:S02]  /*0990*/  ISETP.LT.U32.AND P4, PT, R13, R2, PT ;  /* 0x000000020d00720c */ /* 0x000fe40003f81070 */
[C---:B------:R-:W-:Y:S02]  /*09a0*/  @P1 LEA R24, P5, R11.reuse, R16, 0x2 ;  /* 0x000000100b181211 */ /* 0x040fe400078a10ff */
[C---:B------:R-:W-:Y:S02]  /*09b0*/  ISETP.GE.U32.AND.EX P2, PT, R12.reuse, RZ, PT, P2 ;  /* 0x000000ff0c00720c */ /* 0x040fe40003f46120 */
[----:B------:R-:W-:Y:S02]  /*09c0*/  @P1 LEA.HI.X R25, R11, R17, R10, 0x2, P5 ;  /* 0x000000110b191211 */ /* 0x000fe400028f140a */
[----:B------:R-:W-:-:S02]  /*09d0*/  ISETP.LT.AND.EX P4, PT, R12, R3, !P2, P4 ;  /* 0x000000030c00720c */ /* 0x000fc40005781340 */
[C---:B------:R-:W-:Y:S01]  /*09e0*/  @P1 LEA R20, P5, R11.reuse, R6, 0x2 ;  /* 0x000000060b141211 */ /* 0x040fe200078a10ff */
[----:B------:R0:W4:Y:S01]  /*09f0*/  @P1 LDG.E R26, desc[UR4][R24.64] ;  /* 0x00000004181a1981 */ /* 0x000122000c1e1900 */
[----:B---3--:R-:W-:Y:S02]  /*0a00*/  @P3 IADD3 R14, P2, R6, R22, RZ ;  /* 0x00000016060e3210 */ /* 0x008fe40007f5e0ff */
[----:B------:R-:W-:Y:S01]  /*0a10*/  @P1 LEA.HI.X R21, R11, R7, R10, 0x2, P5 ;  /* 0x000000070b151211 */ /* 0x000fe200028f140a */
[----:B0-----:R-:W0:Y:S02]  /*0a20*/  LDC R25, c[0x0][0xe5c] ;  /* 0x00039700ff197b82 */ /* 0x001e240000000800 */
[----:B------:R-:W-:-:S04]  /*0a30*/  @P3 IMAD.X R15, R7, 0x1, R23, P2 ;  /* 0x00000001070f3824 */ /* 0x000fc800010e0617 */
[C---:B------:R-:W-:Y:S01]  /*0a40*/  @P4 LEA R18, P2, R13.reuse, R16, 0x2 ;  /* 0x000000100d124211 */ /* 0x040fe200078410ff */
[----:B------:R-:W4:Y:S03]  /*0a50*/  @P1 LDG.E R27, desc[UR4][R20.64] ;  /* 0x00000004141b1981 */ /* 0x000f26000c1e1900 */
[----:B------:R-:W-:Y:S01]  /*0a60*/  @P4 LEA.HI.X R19, R13, R17, R12, 0x2, P2 ;  /* 0x000000110d134211 */ /* 0x000fe200010f140c */
[----:B------:R1:W3:Y:S01]  /*0a70*/  @P3 LDG.E R28, desc[UR4][R14.64] ;  /* 0x000000040e1c3981 */ /* 0x0002e2000c1e1900 */
[----:B------:R-:W-:-:S05]  /*0a80*/  IADD3 R22, P2, R16, R22, RZ ;  /* 0x0000001610167210 */ /* 0x000fca0007f5e0ff */
[----:B------:R-:W-:Y:S02]  /*0a90*/  IMAD.X R23, R17, 0x1, R23, P2 ;  /* 0x0000000111177824 */ /* 0x000fe400010e0617 */
[----:B-1----:R-:W-:Y:S01]  /*0aa0*/  IMAD.MOV.U32 R15, RZ, RZ, RZ ;  /* 0x000000ffff0f7224 */ /* 0x002fe200078e00ff */
[----:B------:R-:W-:Y:S01]  /*0ab0*/  @P4 LEA R20, P2, R13, R6, 0x2 ;  /* 0x000000060d144211 */ /* 0x000fe200078410ff */
[----:B------:R-:W-:-:S04]  /*0ac0*/  IMAD.MOV.U32 R24, RZ, RZ, RZ ;  /* 0x000000ffff187224 */ /* 0x000fc800078e00ff */
[----:B------:R-:W3:Y:S01]  /*0ad0*/  @P3 LDG.E R15, desc[UR4][R22.64] ;  /* 0x00000004160f3981 */ /* 0x000ee2000c1e1900 */
[----:B0-----:R-:W-:Y:S01]  /*0ae0*/  FADD.FTZ R25, -R25, 1 ;  /* 0x3f80000019197421 */ /* 0x001fe20000010100 */
[----:B------:R-:W-:Y:S02]  /*0af0*/  @P4 LEA.HI.X R21, R13, R7, R12, 0x2, P2 ;  /* 0x000000070d154211 */ /* 0x000fe400010f140c */
[----:B------:R3:W5:Y:S01]  /*0b00*/  @P4 LDG.E R24, desc[UR4][R18.64] ;  /* 0x0000000412184981 */ /* 0x000762000c1e1900 */
[----:B--2---:R-:W-:-:S04]  /*0b10*/  FADD.FTZ R29, -R29, R8 ;  /* 0x000000081d1d7221 */ /* 0x004fc80000010100 */
[----:B------:R-:W-:Y:S01]  /*0b20*/  FFMA.FTZ R29, -R25, R29, R8 ;  /* 0x0000001d191d7223 */ /* 0x000fe20000010108 */
[----:B------:R-:W-:-:S06]  /*0b30*/  IMAD.MOV.U32 R8, RZ, RZ, RZ ;  /* 0x000000ffff087224 */ /* 0x000fcc00078e00ff */
[----:B------:R-:W5:Y:S01]  /*0b40*/  @P4 LDG.E R8, desc[UR4][R20.64] ;  /* 0x0000000414084981 */ /* 0x000f62000c1e1900 */
[----:B------:R-:W-:Y:S01]  /*0b50*/  @P1 LEA R14, P5, R11, R16, 0x2 ;  /* 0x000000100b0e1211 */ /* 0x000fe200078a10ff */
[----:B----4-:R-:W-:-:S04]  /*0b60*/  FADD.FTZ R26, -R26, R27 ;  /* 0x0000001b1a1a7221 */ /* 0x010fc80000010100 */
[----:B------:R-:W-:Y:S01]  /*0b70*/  FFMA.FTZ R27, -R25, R26, R27 ;  /* 0x0000001a191b7223 */ /* 0x000fe2000001011b */
[----:B---3--:R-:W-:Y:S01]  /*0b80*/  FADD.FTZ R19, -R15, R28 ;  /* 0x0000001c0f137221 */ /* 0x008fe20000010100 */
[----:B------:R-:W-:-:S03]  /*0b90*/  IADD3 R15, P2, R0, R5, RZ ;  /* 0x00000005000f7210 */ /* 0x000fc60007f5e0ff */
[----:B------:R-:W-:Y:S02]  /*0ba0*/  FFMA.FTZ R28, -R25, R19, R28 ;  /* 0x00000013191c7223 */ /* 0x000fe4000001011c */
[----:B------:R-:W-:Y:S01]  /*0bb0*/  IMAD.X R19, RZ, RZ, R9, P2 ;  /* 0x000000ffff137224 */ /* 0x000fe200010e0609 */
[----:B------:R-:W-:-:S04]  /*0bc0*/  @P0 LEA R18, P2, R15, R16, 0x2 ;  /* 0x000000100f120211 */ /* 0x000fc800078410ff */
[-C--:B------:R-:W-:Y:S02]  /*0bd0*/  @P0 LEA.HI.X R19, R15, R17.reuse, R19, 0x2, P2 ;  /* 0x000000110f130211 */ /* 0x080fe400010f1413 */
[-C--:B------:R-:W-:Y:S02]  /*0be0*/  @P1 LEA.HI.X R15, R11, R17.reuse, R10, 0x2, P5 ;  /* 0x000000110b0f1211 */ /* 0x080fe400028f140a */
[C---:B------:R-:W-:Y:S01]  /*0bf0*/  @P4 LEA R10, P2, R13.reuse, R16, 0x2 ;  /* 0x000000100d0a4211 */ /* 0x040fe200078410ff */
[----:B------:R2:W-:Y:S03]  /*0c00*/  @P0 STG.E desc[UR4][R18.64], R29 ;  /* 0x0000001d12000986 */ /* 0x0005e6000c101904 */
[----:B------:R-:W-:Y:S01]  /*0c10*/  @P4 LEA.HI.X R11, R13, R17, R12, 0x2, P2 ;  /* 0x000000110d0b4211 */ /* 0x000fe200010f140c */
[----:B------:R2:W-:Y:S04]  /*0c20*/  @P1 STG.E desc[UR4][R14.64], R27 ;  /* 0x0000001b0e001986 */ /* 0x0005e8000c101904 */
[----:B------:R2:W-:Y:S01]  /*0c30*/  @P3 STG.E desc[UR4][R22.64], R28 ;  /* 0x0000001c16003986 */ /* 0x0005e2000c101904 */
[----:B-----5:R-:W-:-:S04]  /*0c40*/  FADD.FTZ R24, -R24, R8 ;  /* 0x0000000818187221 */ /* 0x020fc80000010100 */
[----:B------:R-:W-:Y:S01]  /*0c50*/  FFMA.FTZ R25, -R25, R24, R8 ;  /* 0x0000001819197223 */ /* 0x000fe20000010108 */
[----:B------:R-:W-:-:S04]  /*0c60*/  IMAD.MOV.U32 R8, RZ, RZ, R5 ;  /* 0x000000ffff087224 */ /* 0x000fc800078e0005 */
[----:B------:R-:W-:Y:S01]  /*0c70*/  IMAD.WIDE.U32 R8, R4, 0x4, R8 ;  /* 0x0000000404087825 */ /* 0x000fe200078e0008 */
[----:B------:R2:W-:Y:S02]  /*0c80*/  @P4 STG.E desc[UR4][R10.64], R25 ;  /* 0x000000190a004986 */ /* 0x0005e4000c101904 */
[C---:B------:R-:W-:Y:S02]  /*0c90*/  ISETP.GE.U32.AND P0, PT, R8.reuse, 0x10000, PT ;  /* 0x000100000800780c */ /* 0x040fe40003f06070 */
[----:B------:R-:W-:Y:S02]  /*0ca0*/  ISETP.LT.U32.AND P1, PT, R8, R2, PT ;  /* 0x000000020800720c */ /* 0x000fe40003f21070 */
[C---:B------:R-:W-:Y:S02]  /*0cb0*/  ISETP.GE.U32.AND.EX P0, PT, R9.reuse, RZ, PT, P0 ;  /* 0x000000ff0900720c */ /* 0x040fe40003f06100 */
[----:B------:R-:W-:Y:S01]  /*0cc0*/  ISETP.LT.AND.EX P1, PT, R9, R3, PT, P1 ;  /* 0x000000030900720c */ /* 0x000fe20003f21310 */
[----:B------:R-:W-:-:S12]  /*0cd0*/  IMAD.MOV.U32 R5, RZ, RZ, R8 ;  /* 0x000000ffff057224 */ /* 0x000fd800078e0008 */
[----:B--2---:R-:W-:Y:S05]  /*0ce0*/  @!P0 BRA P1, `(.L_x_123) ;  /* 0xfffffff800a48947 */ /* 0x004fea000083ffff */
[----:B------:R-:W-:Y:S05]  /*0cf0*/  EXIT ;  /* 0x000000000000794d */ /* 0x000fea0003800000 */
.L_x_120:
[----:B------:R-:W0:Y:S02]  /*0d00*/  S2R R0, SR_TID.X ;  /* 0x0000000000007919 */ /* 0x000e240000002100 */
[----:B0-----:R-:W-:-:S03]  /*0d10*/  IMAD.WIDE.U32 R4, R0, 0x4, RZ ;  /* 0x0000000400047825 */ /* 0x001fc600078e00ff */
[----:B------:R-:W-:-:S04]  /*0d20*/  ISETP.GE.U32.AND P0, PT, R4, R2, PT ;  /* 0x000000020400720c */ /* 0x000fc80003f06070 */
[----:B------:R-:W-:-:S04]  /*0d30*/  ISETP.GE.AND.EX P0, PT, R5, R3, PT, P0 ;  /* 0x000000030500720c */ /* 0x000fc80003f06300 */
[----:B------:R-:W-:-:S13]  /*0d40*/  ISETP.GT.U32.OR P0, PT, R0, 0x3fff, P0 ;  /* 0x00003fff0000780c */ /* 0x000fda0000704470 */
[----:B------:R-:W-:Y:S05]  /*0d50*/  @P0 EXIT ;  /* 0x000000000000094d */ /* 0x000fea0003800000 */
[----:B------:R-:W0:Y:S01]  /*0d60*/  LDC R4, c[0x0][0xe5c] ;  /* 0x00039700ff047b82 */ /* 0x000e220000000800 */
[----:B------:R-:W-:Y:S01]  /*0d70*/  ULDC UR6, c[0x0][0x0] ;  /* 0x0000000000067ab9 */ /* 0x000fe20000000800 */
[----:B------:R-:W-:Y:S01]  /*0d80*/  IMAD.MOV.U32 R5, RZ, RZ, RZ ;  /* 0x000000ffff057224 */ /* 0x000fe200078e00ff */
[----:B0-----:R-:W-:-:S13]  /*0d90*/  FSETP.GEU.FTZ.AND P0, PT, |R4|, 0.5, PT ;  /* 0x3f0000000400780b */ /* 0x001fda0003f1e200 */
[----:B------:R-:W-:Y:S05]  /*0da0*/  @P0 BRA `(.L_x_124) ;  /* 0x00000000006c0947 */ /* 0x000fea0003800000 */
.L_x_125:
[C---:B------:R-:W-:Y:S01]  /*0db0*/  IMAD.SHL.U32 R9, R0.reuse, 0x10, RZ ;  /* 0x0000001000097824 */ /* 0x040fe200078e00ff */
[----:B------:R-:W-:-:S04]  /*0dc0*/  SHF.L.U64.HI R11, R0, 0x4, R5 ;  /* 0x00000004000b7819 */ /* 0x000fc80000010205 */
[-C--:B------:R-:W-:Y:S02]  /*0dd0*/  IADD3 R8, P1, R6, R9.reuse, RZ ;  /* 0x0000000906087210 */ /* 0x080fe40007f3e0ff */
[----:B------:R-:W-:-:S03]  /*0de0*/  IADD3 R18, P0, R16, R9, RZ ;  /* 0x0000000910127210 */ /* 0x000fc60007f1e0ff */
[--C-:B------:R-:W-:Y:S02]  /*0df0*/  IMAD.X R9, R7, 0x1, R11.reuse, P1 ;  /* 0x0000000107097824 */ /* 0x100fe400008e060b */
[----:B------:R-:W-:-:S04]  /*0e00*/  IMAD.X R19, R17, 0x1, R11, P0 ;  /* 0x0000000111137824 */ /* 0x000fc800000e060b */
        /* <DEDUP_REMOVED lines=10> */
[-C--:B------:R-:W-:Y:S01]  /*0eb0*/  FFMA.FTZ R15, R20, R4.reuse, R15 ;  /* 0x00000004140f7223 */ /* 0x080fe2000001000f */
[-C--:B------:R-:W-:Y:S01]  /*0ec0*/  FFMA.FTZ R14, R21, R4.reuse, R14 ;  /* 0x00000004150e7223 */ /* 0x080fe2000001000e */
[-C--:B------:R-:W-:Y:S01]  /*0ed0*/  FFMA.FTZ R13, R10, R4.reuse, R13 ;  /* 0x000000040a0d7223 */ /* 0x080fe2000001000d */
[----:B------:R-:W-:Y:S01]  /*0ee0*/  FFMA.FTZ R12, R11, R4, R12 ;  /* 0x000000040b0c7223 */ /* 0x000fe2000001000c */
[C---:B------:R-:W-:Y:S01]  /*0ef0*/  IMAD.SHL.U32 R9, R0.reuse, 0x4, RZ ;  /* 0x0000000400097824 */ /* 0x040fe200078e00ff */
[----:B------:R-:W-:-:S03]  /*0f00*/  SHF.L.U64.HI R8, R0, 0x2, R5 ;  /* 0x0000000200087819 */ /* 0x000fc60000010205 */
[----:B------:R0:W-:Y:S01]  /*0f10*/  STG.E.128 desc[UR4][R18.64], R12 ;  /* 0x0000000c12007986 */ /* 0x0001e2000c101d04 */
[----:B------:R-:W-:-:S04]  /*0f20*/  ISETP.GE.U32.AND P0, PT, R9, R2, PT ;  /* 0x000000020900720c */ /* 0x000fc80003f06070 */
[----:B------:R-:W-:-:S13]  /*0f30*/  ISETP.GE.AND.EX P0, PT, R8, R3, PT, P0 ;  /* 0x000000030800720c */ /* 0x000fda0003f06300 */
[----:B0-----:R-:W-:Y:S05]  /*0f40*/  @!P0 BRA P1, `(.L_x_125) ;  /* 0xfffffffc00988947 */ /* 0x001fea000083ffff */
[----:B------:R-:W-:Y:S05]  /*0f50*/  EXIT ;  /* 0x000000000000794d */ /* 0x000fea0003800000 */
.L_x_124:
[----:B------:R-:W-:-:S07]  /*0f60*/  FADD.FTZ R4, -R4, 1 ;  /* 0x3f80000004047421 */ /* 0x000fce0000010100 */
.L_x_126:
[C---:B------:R-:W-:Y:S01]  /*0f70*/  IMAD.SHL.U32 R21, R0.reuse, 0x10, RZ ;  /* 0x0000001000157824 */ /* 0x040fe200078e00ff */
[----:B------:R-:W-:-:S04]  /*0f80*/  SHF.L.U64.HI R9, R0, 0x4, R5 ;  /* 0x0000000400097819 */ /* 0x000fc80000010205 */
[-C--:B------:R-:W-:Y:S02]  /*0f90*/  IADD3 R18, P0, R16, R21.reuse, RZ ;  /* 0x0000001510127210 */ /* 0x080fe40007f1e0ff */
[----:B------:R-:W-:-:S03]  /*0fa0*/  IADD3 R20, P1, R6, R21, RZ ;  /* 0x0000001506147210 */ /* 0x000fc60007f3e0ff */
[--C-:B------:R-:W-:Y:S02]  /*0fb0*/  IMAD.X R19, R17, 0x1, R9.reuse, P0 ;  /* 0x0000000111137824 */ /* 0x100fe400000e0609 */
[----:B------:R-:W-:-:S03]  /*0fc0*/  IMAD.X R21, R7, 0x1, R9, P1 ;  /* 0x0000000107157824 */ /* 0x000fc600008e0609 */
[----:B------:R-:W2:Y:S04]  /*0fd0*/  LDG.E.128 R12, desc[UR4][R18.64] ;  /* 0x00000004120c7981 */ /* 0x000ea8000c1e1d00 */
[----:B------:R-:W2:Y:S01]  /*0fe0*/  LDG.E.128 R8, desc[UR4][R20.64] ;  /* 0x0000000414087981 */ /* 0x000ea2000c1e1d00 */
[----:B------:R-:W-:-:S05]  /*0ff0*/  IADD3 R0, P0, R0, UR6, RZ ;  /* 0x0000000600007c10 */ /* 0x000fca000ff1e0ff */
[----:B------:R-:W-:Y:S01]  /*1000*/  IMAD.X R5, RZ, RZ, R5, P0 ;  /* 0x000000ffff057224 */ /* 0x000fe200000e0605 */
[----:B------:R-:W-:-:S04]  /*1010*/  ISETP.LT.U32.AND P1, PT, R0, 0x4000, PT ;  /* 0x000040000000780c */ /* 0x000fc80003f21070 */
[----:B------:R-:W-:Y:S01]  /*1020*/  ISETP.LT.U32.AND.EX P1, PT, R5, RZ, PT, P1 ;  /* 0x000000ff0500720c */ /* 0x000fe20003f21110 */
[----:B--2---:R-:W-:Y:S01]  /*1030*/  FADD.FTZ R22, -R15, R11 ;  /* 0x0000000b0f167221 */ /* 0x004fe20000010100 */
[----:B------:R-:W-:Y:S01]  /*1040*/  FADD.FTZ R15, -R14, R10 ;  /* 0x0000000a0e0f7221 */ /* 0x000fe20000010100 */
[----:B------:R-:W-:Y:S01]  /*1050*/  FADD.FTZ R14, -R13, R9 ;  /* 0x000000090d0e7221 */ /* 0x000fe20000010100 */
[----:B------:R-:W-:Y:S01]  /*1060*/  FADD.FTZ R13, -R12, R8 ;  /* 0x000000080c0d7221 */ /* 0x000fe20000010100 */
[C---:B------:R-:W-:Y:S01]  /*1070*/  FFMA.FTZ R11, -R4.reuse, R22, R11 ;  /* 0x00000016040b7223 */ /* 0x040fe2000001010b */
[C---:B------:R-:W-:Y:S01]  /*1080*/  FFMA.FTZ R10, -R4.reuse, R15, R10 ;  /* 0x0000000f040a7223 */ /* 0x040fe2000001010a */
[C---:B------:R-:W-:Y:S01]  /*1090*/  FFMA.FTZ R9, -R4.reuse, R14, R9 ;  /* 0x0000000e04097223 */ /* 0x040fe20000010109 */
[----:B------:R-:W-:Y:S01]  /*10a0*/  FFMA.FTZ R8, -R4, R13, R8 ;  /* 0x0000000d04087223 */ /* 0x000fe20000010108 */
[C---:B------:R-:W-:Y:S01]  /*10b0*/  IMAD.SHL.U32 R13, R0.reuse, 0x4, RZ ;  /* 0x00000004000d7824 */ /* 0x040fe200078e00ff */
[----:B------:R-:W-:-:S03]  /*10c0*/  SHF.L.U64.HI R12, R0, 0x2, R5 ;  /* 0x00000002000c7819 */ /* 0x000fc60000010205 */
[----:B------:R0:W-:Y:S01]  /*10d0*/  STG.E.128 desc[UR4][R18.64], R8 ;  /* 0x0000000812007986 */ /* 0x0001e2000c101d04 */
[----:B------:R-:W-:-:S04]  /*10e0*/  ISETP.GE.U32.AND P0, PT, R13, R2, PT ;  /* 0x000000020d00720c */ /* 0x000fc80003f06070 */
[----:B------:R-:W-:-:S13]  /*10f0*/  ISETP.GE.AND.EX P0, PT, R12, R3, PT, P0 ;  /* 0x000000030c00720c */ /* 0x000fda0003f06300 */
[----:B0-----:R-:W-:Y:S05]  /*1100*/  @!P0 BRA P1, `(.L_x_126) ;  /* 0xfffffffc00988947 */ /* 0x001fea000083ffff */
[----:B------:R-:W-:Y:S05]  /*1110*/  EXIT ;  /* 0x000000000000794d */ /* 0x000fea0003800000 */
.L_x_127:
        /* <DEDUP_REMOVED lines=14> */
.L_x_240:


//--------------------- .text._ZN2at6native52_GLOBAL__N__ff984223_19_ForeachTernaryOp_cu_5285c63625multi_tensor_apply_kernelINS1_18TensorListMetadataILi2EEENS1_22TernaryOpScalarFunctorIdLi2ELi2ELi0EEEJNS0_11LerpFunctorIdEEdEEEvT_T0_DpT1_ --------------------------
	.section	.text._ZN2at6native52_GLOBAL__N__ff984223_19_ForeachTernaryOp_cu_5285c63625multi_tensor_apply_kernelINS1_18TensorListMetadataILi2EEENS1_22TernaryOpScalarFunctorIdLi2ELi2ELi0EEEJNS0_11LerpFunctorIdEEdEEEvT_T0_DpT1_,"ax",@progbits
	.align	128
.text._ZN2at6native52_GLOBAL__N__ff984223_19_ForeachTernaryOp_cu_5285c63625multi_tensor_apply_kernelINS1_18TensorListMetadataILi2EEENS1_22TernaryOpScalarFunctorIdLi2ELi2ELi0EEEJNS0_11LerpFunctorIdEEdEEEvT_T0_DpT1_:
        .type           _ZN2at6native52_GLOBAL__N__ff984223_19_ForeachTernaryOp_cu_5285c63625multi_tensor_apply_kernelINS1_18TensorListMetadataILi2EEENS1_22TernaryOpScalarFunctorIdLi2ELi2ELi0EEEJNS0_11LerpFunctorIdEEdEEEvT_T0_DpT1_,@function
        .size           _ZN2at6native52_GLOBAL__N__ff984223_19_ForeachTernaryOp_cu_5285c63625multi_tensor_apply_kernelINS1_18TensorListMetadataILi2EEENS1_22TernaryOpScalarFunctorIdLi2ELi2ELi0EEEJNS0_11LerpFunctorIdEEdEEEvT_T0_DpT1_,(.L_x_241 - _ZN2at6native52_GLOBAL__N__ff984223_19_ForeachTernaryOp_cu_5285c63625multi_tensor_apply_kernelINS1_18TensorListMetadataILi2EEENS1_22TernaryOpScalarFunctorIdLi2ELi2ELi0EEEJNS0_11LerpFunctorIdEEdEEEvT_T0_DpT1_)
        .other          _ZN2at6native52_GLOBAL__N__ff984223_19_ForeachTernaryOp_cu_5285c63625multi_tensor_apply_kernelINS1_18TensorListMetadataILi2EEENS1_22TernaryOpScalarFunctorIdLi2ELi2ELi0EEEJNS0_11LerpFunctorIdEEdEEEvT_T0_DpT1_,@"STO_CUDA_ENTRY STV_DEFAULT"
_ZN2at6native52_GLOBAL__N__ff984223_19_ForeachTernaryOp_cu_5285c63625multi_tensor_apply_kernelINS1_18TensorListMetadataILi2EEENS1_22TernaryOpScalarFunctorIdLi2ELi2ELi0EEEJNS0_11LerpFunctorIdEEdEEEvT_T0_DpT1_:
        /* <DEDUP_REMOVED lines=14> */
[----:B------:R-:W-:-:S04]  /*00e0*/  ULOP3.LUT UR4, UR8, 0x1f, UR6, 0xc8, !UPT ;  /* 0x0000001f08047892 */ /* 0x000fc8000f8ec806 */
[----:B------:R-:W-:Y:S02]  /*00f0*/  ULOP3.LUT UP0, URZ, UR4, 0x3, UR12, 0xf8, !UPT ;  /* 0x00000003043f7892 */ /* 0x000fe4000f80f80c */
[----:B------:R-:W-:Y:S02]  /*0100*/  UIADD3.X UR4, ~UR5, UR11, URZ, UP1, !UPT ;  /* 0x0000000b05047290 */ /* 0x000fe40008ffe53f */
[----:B------:R-:W-:Y:S01]  /*0110*/  ULOP3.LUT UP0, URZ, URZ, URZ, URZ, 0xfc, UP0 ;  /* 0x0000003f3f3f7292 */ /* 0x000fe2000800fc3f */
[----:B------:R-:W-:-:S05]  /*0120*/  ULDC.64 UR10, c[0x0][0x208] ;  /* 0x00008200000a7ab9 */ /* 0x000fca0000000a00 */
[----:B------:R-:W-:-:S13]  /*0130*/  PLOP3.LUT P0, PT, PT, PT, UP0, 0x80, 0x0 ;  /* 0x000000000000781c */ /* 0x000fda0003f0f008 */
[----:B------:R-:W-:Y:S05]  /*0140*/  @!P0 BRA `(.L_x_128) ;  /* 0x0000000800fc8947 */ /* 0x000fea0003800000 */
[----:B------:R-:W-:-:S04]  /*0150*/  UISETP.GE.U32.AND UP0, UPT, UR12, 0x1, UPT ;  /* 0x000000010c00788c */ /* 0x000fc8000bf06070 */
[----:B------:R-:W-:-:S06]  /*0160*/  UISETP.GE.AND.EX UP0, UPT, UR4, URZ, UPT, UP0 ;  /* 0x0000003f0400728c */ /* 0x000fcc000bf06300 */
[----:B------:R-:W-:-:S13]  /*0170*/  PLOP3.LUT P0, PT, PT, PT, UP0, 0x80, 0x0 ;  /* 0x000000000000781c */ /* 0x000fda0003f0f008 */
[----:B------:R-:W-:Y:S05]  /*0180*/  @!P0 EXIT ;  /* 0x000000000000894d */ /* 0x000fea0003800000 */
[----:B------:R-:W0:Y:S02]  /*0190*/  LDC.64 R2, c[0x0][0xe60] ;  /* 0x00039800ff027b82 */ /* 0x000e240000000a00 */
[----:B0-----:R-:W-:-:S14]  /*01a0*/  DSETP.GEU.AND P0, PT, |R2|, 0.5, PT ;  /* 0x3fe000000200742a */ /* 0x001fdc0003f0e200 */
[----:B------:R-:W-:Y:S05]  /*01b0*/  @P0 BRA `(.L_x_129) ;  /* 0x00000004006c0947 */ /* 0x000fea0003800000 */
[----:B------:R-:W0:Y:S01]  /*01c0*/  S2R R0, SR_TID.X ;  /* 0x0000000000007919 */ /* 0x000e220000002100 */
[----:B------:R-:W1:Y:S01]  /*01d0*/  LDC R2, c[0x0][RZ] ;  /* 0x00000000ff027b82 */ /* 0x000e620000000800 */
[----:B------:R-:W-:Y:S01]  /*01e0*/  CS2R R4, SRZ ;  /* 0x0000000000047805 */ /* 0x000fe2000001ff00 */
[----:B------:R-:W-:-:S06]  /*01f0*/  ULDC.64 UR14, c[0x0][0xe60] ;  /* 0x00039800000e7ab9 */ /* 0x000fcc0000000a00 */
.L_x_130:
[----:B0-----:R-:W-:Y:S02]  /*0200*/  IADD3 R3, P1, R0, R4, RZ ;  /* 0x0000000400037210 */ /* 0x001fe40007f3e0ff */
[----:B------:R-:W-:Y:S02]  /*0210*/  CS2R R16, SRZ ;  /* 0x0000000000107805 */ /* 0x000fe4000001ff00 */
[----:B------:R-:W-:Y:S02]  /*0220*/  CS2R R10, SRZ ;  /* 0x00000000000a7805 */ /* 0x000fe4000001ff00 */
[C---:B------:R-:W-:Y:S01]  /*0230*/  ISETP.GE.U32.AND P0, PT, R3.reuse, 0x10000, PT ;  /* 0x000100000300780c */ /* 0x040fe20003f06070 */
[----:B------:R-:W-:Y:S01]  /*0240*/  IMAD.X R14, RZ, RZ, R5, P1 ;  /* 0x000000ffff0e7224 */ /* 0x000fe200008e0605 */
[----:B------:R-:W-:-:S04]  /*0250*/  ISETP.LT.U32.AND P1, PT, R3, UR12, PT ;  /* 0x0000000c03007c0c */ /* 0x000fc8000bf21070 */
[----:B------:R-:W-:-:S04]  /*0260*/  ISETP.GE.U32.AND.EX P0, PT, R14, RZ, PT, P0 ;  /* 0x000000ff0e00720c */ /* 0x000fc80003f06100 */
[----:B------:R-:W-:Y:S01]  /*0270*/  ISETP.LT.AND.EX P0, PT, R14, UR4, !P0, P1 ;  /* 0x000000040e007c0c */ /* 0x000fe2000c701310 */
[C---:B-1----:R-:W-:Y:S01]  /*0280*/  IMAD R24, R2.reuse, 0x3, RZ ;  /* 0x0000000302187824 */ /* 0x042fe200078e02ff */
[----:B------:R-:W-:-:S11]  /*0290*/  LEA R12, P4, R2, R3, 0x1 ;  /* 0x00000003020c7211 */ /* 0x000fd600078808ff */
[C---:B------:R-:W-:Y:S02]  /*02a0*/  @P0 LEA R8, P2, R3.reuse, UR8, 0x3 ;  /* 0x0000000803080c11 */ /* 0x040fe4000f8418ff */
[C---:B------:R-:W-:Y:S02]  /*02b0*/  @P0 LEA R6, P1, R3.reuse, UR6, 0x3 ;  /* 0x0000000603060c11 */ /* 0x040fe4000f8218ff */
[C-C-:B------:R-:W-:Y:S02]  /*02c0*/  @P0 LEA.HI.X R9, R3.reuse, UR9, R14.reuse, 0x3, P2 ;  /* 0x0000000903090c11 */ /* 0x140fe400090f1c0e */
[-C--:B------:R-:W-:Y:S02]  /*02d0*/  IADD3 R18, P2, R2, R3.reuse, RZ ;  /* 0x0000000302127210 */ /* 0x080fe40007f5e0ff */
[--C-:B------:R-:W-:Y:S01]  /*02e0*/  @P0 LEA.HI.X R7, R3, UR7, R14.reuse, 0x3, P1 ;  /* 0x0000000703070c11 */ /* 0x100fe200088f1c0e */
[--C-:B------:R-:W-:Y:S01]  /*02f0*/  IMAD.X R13, RZ, RZ, R14.reuse, P4 ;  /* 0x000000ffff0d7224 */ /* 0x100fe200020e060e */
[C---:B------:R-:W-:Y:S01]  /*0300*/  ISETP.GE.U32.AND P1, PT, R18.reuse, 0x10000, PT ;  /* 0x000100001200780c */ /* 0x040fe20003f26070 */
[----:B------:R-:W-:Y:S01]  /*0310*/  IMAD.X R21, RZ, RZ, R14, P2 ;  /* 0x000000ffff157224 */ /* 0x000fe200010e060e */
[----:B------:R-:W-:Y:S01]  /*0320*/  ISETP.LT.U32.AND P3, PT, R18, UR12, PT ;  /* 0x0000000c12007c0c */ /* 0x000fe2000bf61070 */
[----:B------:R-:W2:Y:S01]  /*0330*/  @P0 LDG.E.64 R16, desc[UR10][R6.64] ;  /* 0x0000000a06100981 */ /* 0x000ea2000c1e1b00 */
[----:B------:R-:W-:-:S02]  /*0340*/  IADD3 R24, P4, R24, R3, RZ ;  /* 0x0000000318187210 */ /* 0x000fc40007f9e0ff */
[C---:B------:R-:W-:Y:S01]  /*0350*/  ISETP.GE.U32.AND.EX P1, PT, R21.reuse, RZ, PT, P1 ;  /* 0x000000ff1500720c */ /* 0x040fe20003f26110 */
[----:B------:R0:W2:Y:S01]  /*0360*/  @P0 LDG.E.64 R10, desc[UR10][R8.64] ;  /* 0x0000000a080a0981 */ /* 0x0000a2000c1e1b00 */
[C---:B------:R-:W-:Y:S01]  /*0370*/  ISETP.GE.U32.AND P2, PT, R12.reuse, 0x10000, PT ;  /* 0x000100000c00780c */ /* 0x040fe20003f46070 */
[----:B------:R-:W-:Y:S01]  /*0380*/  IMAD.X R3, RZ, RZ, R14, P4 ;  /* 0x000000ffff037224 */ /* 0x000fe200020e060e */
[----:B------:R-:W-:Y:S02]  /*0390*/  ISETP.LT.AND.EX P1, PT, R21, UR4, !P1, P3 ;  /* 0x0000000415007c0c */ /* 0x000fe4000cf21330 */
[----:B------:R-:W-:Y:S02]  /*03a0*/  CS2R R26, SRZ ;  /* 0x00000000001a7805 */ /* 0x000fe4000001ff00 */
[----:B------:R-:W-:Y:S02]  /*03b0*/  ISETP.LT.U32.AND P3, PT, R12, UR12, PT ;  /* 0x0000000c0c007c0c */ /* 0x000fe4000bf61070 */
[----:B------:R-:W-:-:S02]  /*03c0*/  ISETP.GE.U32.AND.EX P2, PT, R13, RZ, PT, P2 ;  /* 0x000000ff0d00720c */ /* 0x000fc40003f46120 */
[----:B------:R-:W-:Y:S01]  /*03d0*/  ISETP.GE.U32.AND P4, PT, R24, 0x10000, PT ;  /* 0x000100001800780c */ /* 0x000fe20003f86070 */
[----:B0-----:R-:W-:Y:S01]  /*03e0*/  IMAD.SHL.U32 R8, R12, 0x8, RZ ;  /* 0x000000080c087824 */ /* 0x001fe200078e00ff */
[----:B------:R-:W-:Y:S02]  /*03f0*/  ISETP.LT.AND.EX P2, PT, R13, UR4, !P2, P3 ;  /* 0x000000040d007c0c */ /* 0x000fe4000d741330 */
[----:B------:R-:W-:Y:S02]  /*0400*/  ISETP.LT.U32.AND P5, PT, R24, UR12, PT ;  /* 0x0000000c18007c0c */ /* 0x000fe4000bfa1070 */
[C---:B------:R-:W-:Y:S02]  /*0410*/  ISETP.GE.U32.AND.EX P3, PT, R3.reuse, RZ, PT, P4 ;  /* 0x000000ff0300720c */ /* 0x040fe40003f66140 */
[----:B------:R-:W-:Y:S02]  /*0420*/  @P1 LEA R22, P4, R18, UR6, 0x3 ;  /* 0x0000000612161c11 */ /* 0x000fe4000f8818ff */
[----:B------:R-:W-:-:S02]  /*0430*/  ISETP.LT.AND.EX P3, PT, R3, UR4, !P3, P5 ;  /* 0x0000000403007c0c */ /* 0x000fc4000df61350 */
[C---:B------:R-:W-:Y:S02]  /*0440*/  @P1 LEA.HI.X R23, R18.reuse, UR7, R21, 0x3, P4 ;  /* 0x0000000712171c11 */ /* 0x040fe4000a0f1c15 */
[----:B------:R-:W-:Y:S02]  /*0450*/  @P1 LEA R6, P4, R18, UR8, 0x3 ;  /* 0x0000000812061c11 */ /* 0x000fe4000f8818ff */
[----:B------:R-:W-:Y:S02]  /*0460*/  SHF.L.U64.HI R9, R12, 0x3, R13 ;  /* 0x000000030c097819 */ /* 0x000fe4000001020d */
[----:B------:R-:W-:Y:S02]  /*0470*/  CS2R R12, SRZ ;  /* 0x00000000000c7805 */ /* 0x000fe4000001ff00 */
[----:B------:R-:W-:Y:S02]  /*0480*/  @P1 LEA.HI.X R7, R18, UR9, R21, 0x3, P4 ;  /* 0x0000000912071c11 */ /* 0x000fe4000a0f1c15 */
[----:B------:R-:W-:-:S02]  /*0490*/  CS2R R14, SRZ ;  /* 0x00000000000e7805 */ /* 0x000fc4000001ff00 */
[----:B------:R-:W-:Y:S01]  /*04a0*/  @P2 IADD3 R28, P5, R8, UR8, RZ ;  /* 0x00000008081c2c10 */ /* 0x000fe2000ffbe0ff */
[----:B------:R0:W3:Y:S01]  /*04b0*/  @P1 LDG.E.64 R26, desc[UR10][R22.64] ;  /* 0x0000000a161a1981 */ /* 0x0000e2000c1e1b00 */
[C---:B------:R-:W-:Y:S02]  /*04c0*/  @P3 LEA R18, P4, R24.reuse, UR6, 0x3 ;  /* 0x0000000618123c11 */ /* 0x040fe4000f8818ff */
[----:B------:R-:W-:Y:S01]  /*04d0*/  @P2 IADD3.X R29, R9, UR9, RZ, P5, !PT ;  /* 0x00000009091d2c10 */ /* 0x000fe2000affe4ff */
[----:B------:R1:W3:Y:S01]  /*04e0*/  @P1 LDG.E.64 R12, desc[UR10][R6.64] ;  /* 0x0000000a060c1981 */ /* 0x0002e2000c1e1b00 */
[----:B------:R-:W-:Y:S02]  /*04f0*/  @P3 LEA.HI.X R19, R24, UR7, R3, 0x3, P4 ;  /* 0x0000000718133c11 */ /* 0x000fe4000a0f1c03 */
[----:B------:R-:W-:Y:S01]  /*0500*/  IADD3 R8, P4, R8, UR6, RZ ;  /* 0x0000000608087c10 */ /* 0x000fe2000ff9e0ff */
[----:B------:R4:W5:Y:S01]  /*0510*/  @P2 LDG.E.64 R14, desc[UR10][R28.64] ;  /* 0x0000000a1c0e2981 */ /* 0x000962000c1e1b00 */
[----:B0-----:R-:W-:-:S02]  /*0520*/  CS2R R22, SRZ ;  /* 0x0000000000167805 */ /* 0x001fc4000001ff00 */
[----:B------:R-:W-:Y:S02]  /*0530*/  IADD3.X R9, R9, UR7, RZ, P4, !PT ;  /* 0x0000000709097c10 */ /* 0x000fe4000a7fe4ff */
[----:B-1----:R-:W-:-:S03]  /*0540*/  CS2R R6, SRZ ;  /* 0x0000000000067805 */ /* 0x002fc6000001ff00 */
[----:B------:R-:W5:Y:S01]  /*0550*/  @P2 LDG.E.64 R22, desc[UR10][R8.64] ;  /* 0x0000000a08162981 */ /* 0x000f62000c1e1b00 */
[----:B----4-:R-:W-:-:S03]  /*0560*/  @P3 LEA R28, P4, R24, UR8, 0x3 ;  /* 0x00000008181c3c11 */ /* 0x010fc6000f8818ff */
[----:B------:R0:W4:Y:S01]  /*0570*/  @P3 LDG.E.64 R6, desc[UR10][R18.64] ;  /* 0x0000000a12063981 */ /* 0x000122000c1e1b00 */
[----:B------:R-:W-:Y:S02]  /*0580*/  @P3 LEA.HI.X R29, R24, UR9, R3, 0x3, P4 ;  /* 0x00000009181d3c11 */ /* 0x000fe4000a0f1c03 */
[----:B0-----:R-:W-:-:S06]  /*0590*/  CS2R R18, SRZ ;  /* 0x0000000000127805 */ /* 0x001fcc000001ff00 */
[----:B------:R0:W4:Y:S01]  /*05a0*/  @P3 LDG.E.64 R18, desc[UR10][R28.64] ;  /* 0x0000000a1c123981 */ /* 0x000122000c1e1b00 */
[----:B--2---:R-:W-:-:S08]  /*05b0*/  DADD R10, -R16, R10 ;  /* 0x00000000100a7229 */ /* 0x004fd0000000010a */
[----:B------:R-:W-:Y:S01]  /*05c0*/  DFMA R10, R10, UR14, R16 ;  /* 0x0000000e0a0a7c2b */ /* 0x000fe20008000010 */
[----:B------:R-:W-:-:S05]  /*05d0*/  IADD3 R17, P4, R0, R4, RZ ;  /* 0x0000000400117210 */ /* 0x000fca0007f9e0ff */
[----:B0-----:R-:W-:-:S05]  /*05e0*/  IMAD.IADD R28, R2, 0x1, R17 ;  /* 0x00000001021c7824 */ /* 0x001fca00078e0211 */
[----:B------:R-:W-:Y:S01]  /*05f0*/  @P1 LEA R20, P5, R28, UR6, 0x3 ;  /* 0x000000061c141c11 */ /* 0x000fe2000f8a18ff */
[----:B---3--:R-:W-:-:S03]  /*0600*/  DADD R12, -R26, R12 ;  /* 0x000000001a0c7229 */ /* 0x008fc6000000010c */
[----:B------:R-:W-:-:S05]  /*0610*/  @P1 LEA.HI.X R21, R28, UR7, R21, 0x3, P5 ;  /* 0x000000071c151c11 */ /* 0x000fca000a8f1c15 */
[----:B------:R-:W-:Y:S02]  /*0620*/  DFMA R12, R12, UR14, R26 ;  /* 0x0000000e0c0c7c2b */ /* 0x000fe4000800001a */
[----:B-----5:R-:W-:Y:S01]  /*0630*/  DADD R14, -R22, R14 ;  /* 0x00000000160e7229 */ /* 0x020fe2000000010e */
[----:B------:R-:W-:Y:S01]  /*0640*/  IMAD.X R26, RZ, RZ, R5, P4 ;  /* 0x000000ffff1a7224 */ /* 0x000fe200020e0605 */
[----:B------:R-:W-:-:S04]  /*0650*/  @P0 LEA R16, P4, R17, UR6, 0x3 ;  /* 0x0000000611100c11 */ /* 0x000fc8000f8818ff */
[----:B------:R-:W-:Y:S02]  /*0660*/  @P0 LEA.HI.X R17, R17, UR7, R26, 0x3, P4 ;  /* 0x0000000711110c11 */ /* 0x000fe4000a0f1c1a */
[----:B------:R-:W-:Y:S01]  /*0670*/  DFMA R14, R14, UR14, R22 ;  /* 0x0000000e0e0e7c2b */ /* 0x000fe20008000016 */
[----:B------:R-:W-:Y:S01]  /*0680*/  @P3 LEA R22, P6, R24, UR6, 0x3 ;  /* 0x0000000618163c11 */ /* 0x000fe2000f8c18ff */
[----:B----4-:R-:W-:-:S03]  /*0690*/  DADD R18, -R6, R18 ;  /* 0x0000000006127229 */ /* 0x010fc60000000112 */
[----:B------:R-:W-:Y:S01]  /*06a0*/  @P3 LEA.HI.X R23, R24, UR7, R3, 0x3, P6 ;  /* 0x0000000718173c11 */ /* 0x000fe2000b0f1c03 */
[----:B------:R-:W-:Y:S01]  /*06b0*/  IMAD.WIDE.U32 R4, R2, 0x4, R4 ;  /* 0x0000000402047825 */ /* 0x000fe200078e0004 */
[----:B------:R2:W-:Y:S03]  /*06c0*/  @P0 STG.E.64 desc[UR10][R16.64], R10 ;  /* 0x0000000a10000986 */ /* 0x0005e6000c101b0a */
[----:B------:R-:W-:Y:S01]  /*06d0*/  DFMA R18, R18, UR14, R6 ;  /* 0x0000000e12127c2b */ /* 0x000fe20008000006 */
[----:B------:R2:W-:Y:S01]  /*06e0*/  @P1 STG.E.64 desc[UR10][R20.64], R12 ;  /* 0x0000000c14001986 */ /* 0x0005e2000c101b0a */
[----:B------:R-:W-:-:S03]  /*06f0*/  ISETP.GE.U32.AND P0, PT, R4, 0x10000, PT ;  /* 0x000100000400780c */ /* 0x000fc60003f06070 */
[----:B------:R2:W-:Y:S01]  /*0700*/  @P2 STG.E.64 desc[UR10][R8.64], R14 ;  /* 0x0000000e08002986 */ /* 0x0005e2000c101b0a */
[----:B------:R-:W-:-:S03]  /*0710*/  ISETP.LT.U32.AND P1, PT, R4, UR12, PT ;  /* 0x0000000c04007c0c */ /* 0x000fc6000bf21070 */
[----:B------:R2:W-:Y:S01]  /*0720*/  @P3 STG.E.64 desc[UR10][R22.64], R18 ;  /* 0x0000001216003986 */ /* 0x0005e2000c101b0a */
[C---:B------:R-:W-:Y:S02]  /*0730*/  ISETP.GE.U32.AND.EX P0, PT, R5.reuse, RZ, PT, P0 ;  /* 0x000000ff0500720c */ /* 0x040fe40003f06100 */
[----:B------:R-:W-:-:S13]  /*0740*/  ISETP.LT.AND.EX P1, PT, R5, UR4, PT, P1 ;  /* 0x0000000405007c0c */ /* 0x000fda000bf21310 */
[----:B--2---:R-:W-:Y:S05]  /*0750*/  @!P0 BRA P1, `(.L_x_130) ;  /* 0xfffffff800a88947 */ /* 0x004fea000083ffff */
[----:B------:R-:W-:Y:S05]  /*0760*/  EXIT ;  /* 0x000000000000794d */ /* 0x000fea0003800000 */
.L_x_129:
[----:B------:R-:W0:Y:S01]  /*0770*/  S2R R0, SR_TID.X ;  /* 0x0000000000007919 */ /* 0x000e220000002100 */
[----:B------:R-:W1:Y:S01]  /*0780*/  LDC R2, c[0x0][RZ] ;  /* 0x00000000ff027b82 */ /* 0x000e620000000800 */
[----:B------:R-:W-:-:S07]  /*0790*/  CS2R R4, SRZ ;  /* 0x0000000000047805 */ /* 0x000fce000001ff00 */
.L_x_131:
[----:B0--3--:R-:W-:Y:S02]  /*07a0*/  IADD3 R19, P1, R0, R4, RZ ;  /* 0x0000000400137210 */ /* 0x009fe40007f3e0ff */
[----:B------:R-:W-:Y:S02]  /*07b0*/  CS2R R10, SRZ ;  /* 0x00000000000a7805 */ /* 0x000fe4000001ff00 */
[----:B------:R-:W-:Y:S02]  /*07c0*/  CS2R R20, SRZ ;  /* 0x0000000000147805 */ /* 0x000fe4000001ff00 */
[C---:B------:R-:W-:Y:S01]  /*07d0*/  ISETP.GE.U32.AND P0, PT, R19.reuse, 0x10000, PT ;  /* 0x000100001300780c */ /* 0x040fe20003f06070 */
[----:B------:R-:W-:Y:S01]  /*07e0*/  IMAD.X R8, RZ, RZ, R5, P1 ;  /* 0x000000ffff087224 */ /* 0x000fe200008e0605 */
[----:B-1----:R-:W-:Y:S02]  /*07f0*/  IADD3 R3, P2, R2, R19, RZ ;  /* 0x0000001302037210 */ /* 0x002fe40007f5e0ff */
[----:B------:R-:W-:-:S02]  /*0800*/  ISETP.LT.U32.AND P1, PT, R19, UR12, PT ;  /* 0x0000000c13007c0c */ /* 0x000fc4000bf21070 */
[C---:B------:R-:W-:Y:S01]  /*0810*/  ISETP.GE.U32.AND.EX P0, PT, R8.reuse, RZ, PT, P0 ;  /* 0x000000ff0800720c */ /* 0x040fe20003f06100 */
[----:B------:R-:W-:Y:S01]  /*0820*/  IMAD.X R14, RZ, RZ, R8, P2 ;  /* 0x000000ffff0e7224 */ /* 0x000fe200010e0608 */
[C---:B------:R-:W-:Y:S02]  /*0830*/  ISETP.LT.U32.AND P2, PT, R3.reuse, UR12, PT ;  /* 0x0000000c03007c0c */ /* 0x040fe4000bf41070 */
[----:B------:R-:W-:Y:S02]  /*0840*/  ISETP.LT.AND.EX P0, PT, R8, UR4, !P0, P1 ;  /* 0x0000000408007c0c */ /* 0x000fe4000c701310 */
[----:B------:R-:W-:-:S04]  /*0850*/  ISETP.GE.U32.AND P1, PT, R3, 0x10000, PT ;  /* 0x000100000300780c */ /* 0x000fc80003f26070 */
[----:B------:R-:W-:-:S04]  /*0860*/  ISETP.GE.U32.AND.EX P1, PT, R14, RZ, PT, P1 ;  /* 0x000000ff0e00720c */ /* 0x000fc80003f26110 */
[----:B------:R-:W-:-:S03]  /*0870*/  ISETP.LT.AND.EX P1, PT, R14, UR4, !P1, P2 ;  /* 0x000000040e007c0c */ /* 0x000fc6000cf21320 */
[C---:B------:R-:W-:Y:S02]  /*0880*/  @P0 LEA R6, P2, R19.reuse, UR6, 0x3 ;  /* 0x0000000613060c11 */ /* 0x040fe4000f8418ff */
[C---:B------:R-:W-:Y:S02]  /*0890*/  @P0 LEA R16, P3, R19.reuse, UR8, 0x3 ;  /* 0x0000000813100c11 */ /* 0x040fe4000f8618ff */
[C-C-:B------:R-:W-:Y:S02]  /*08a0*/  @P0 LEA.HI.X R7, R19.reuse, UR7, R8.reuse, 0x3, P2 ;  /* 0x0000000713070c11 */ /* 0x140fe400090f1c08 */
[----:B------:R-:W-:Y:S02]  /*08b0*/  @P0 LEA.HI.X R17, R19, UR9, R8, 0x3, P3 ;  /* 0x0000000913110c11 */ /* 0x000fe400098f1c08 */
[----:B------:R-:W-:Y:S01]  /*08c0*/  CS2R R12, SRZ ;  /* 0x00000000000c7805 */ /* 0x000fe2000001ff00 */
[----:B------:R0:W2:Y:S01]  /*08d0*/  @P0 LDG.E.64 R10, desc[UR10][R6.64] ;  /* 0x0000000a060a0981 */ /* 0x0000a2000c1e1b00 */
[----:B------:R-:W-:-:S02]  /*08e0*/  @P1 LEA R22, P2, R3, UR6, 0x3 ;  /* 0x0000000603161c11 */ /* 0x000fc4000f8418ff */
[C---:B------:R-:W-:Y:S01]  /*08f0*/  @P1 LEA R24, P3, R3.reuse, UR8, 0x3 ;  /* 0x0000000803181c11 */ /* 0x040fe2000f8618ff */
[----:B------:R1:W2:Y:S01]  /*0900*/  @P0 LDG.E.64 R20, desc[UR10][R16.64] ;  /* 0x0000000a10140981 */ /* 0x0002a2000c1e1b00 */
[C-C-:B------:R-:W-:Y:S02]  /*0910*/  @P1 LEA.HI.X R23, R3.reuse, UR7, R14.reuse, 0x3, P2 ;  /* 0x0000000703171c11 */ /* 0x140fe400090f1c0e */
[----:B------:R-:W-:Y:S02]  /*0920*/  @P1 LEA.HI.X R25, R3, UR9, R14, 0x3, P3 ;  /* 0x0000000903191c11 */ /* 0x000fe400098f1c0e */
[----:B------:R-:W-:Y:S01]  /*0930*/  CS2R R14, SRZ ;  /* 0x00000000000e7805 */ /* 0x000fe2000001ff00 */
[----:B------:R3:W4:Y:S01]  /*0940*/  @P1 LDG.E.64 R12, desc[UR10][R22.64] ;  /* 0x0000000a160c1981 */ /* 0x000722000c1e1b00 */
[C---:B------:R-:W-:Y:S01]  /*0950*/  IMAD R26, R2.reuse, 0x3, RZ ;  /* 0x00000003021a7824 */ /* 0x040fe200078e02ff */
[----:B0-----:R-:W0:Y:S03]  /*0960*/  LDC.64 R6, c[0x0][0xe60] ;  /* 0x00039800ff067b82 */ /* 0x001e260000000a00 */
[----:B------:R5:W4:Y:S01]  /*0970*/  @P1 LDG.E.64 R14, desc[UR10][R24.64] ;  /* 0x0000000a180e1981 */ /* 0x000b22000c1e1b00 */
[----:B------:R-:W-:-:S04]  /*0980*/  LEA R9, P3, R2, R19, 0x1 ;  /* 0x0000001302097211 */ /* 0x000fc800078608ff */
[C---:B------:R-:W-:Y:S01]  /*0990*/  ISETP.GE.U32.AND P2, PT, R9.reuse, 0x10000, PT ;  /* 0x000100000900780c */ /* 0x040fe20003f46070 */
[----:B-1----:R-:W-:Y:S01]  /*09a0*/  IMAD.X R16, RZ, RZ, R8, P3 ;  /* 0x000000ffff107224 */ /* 0x002fe200018e0608 */
[----:B------:R-:W-:Y:S02]  /*09b0*/  ISETP.LT.U32.AND P3, PT, R9, UR12, PT ;  /* 0x0000000c09007c0c */ /* 0x000fe4000bf61070 */
[----:B---3--:R-:W-:Y:S02]  /*09c0*/  CS2R R22, SRZ ;  /* 0x0000000000167805 */ /* 0x008fe4000001ff00 */
[----:B------:R-:W-:-:S04]  /*09d0*/  ISETP.GE.U32.AND.EX P2, PT, R16, RZ, PT, P2 ;  /* 0x000000ff1000720c */ /* 0x000fc80003f46120 */
[----:B------:R-:W-:Y:S02]  /*09e0*/  ISETP.LT.AND.EX P2, PT, R16, UR4, !P2, P3 ;  /* 0x0000000410007c0c */ /* 0x000fe4000d741330 */
[----:B------:R-:W-:-:S04]  /*09f0*/  IADD3 R26, P3, R26, R19, RZ ;  /* 0x000000131a1a7210 */ /* 0x000fc80007f7e0ff */
[C---:B------:R-:W-:Y:S01]  /*0a00*/  ISETP.LT.U32.AND P4, PT, R26.reuse, UR12, PT ;  /* 0x0000000c1a007c0c */ /* 0x040fe2000bf81070 */
[----:B------:R-:W-:Y:S01]  /*0a10*/  IMAD.X R3, RZ, RZ, R8, P3 ;  /* 0x000000ffff037224 */ /* 0x000fe200018e0608 */
[----:B------:R-:W-:Y:S01]  /*0a20*/  ISETP.GE.U32.AND P3, PT, R26, 0x10000, PT ;  /* 0x000100001a00780c */ /* 0x000fe20003f66070 */
[C---:B------:R-:W-:Y:S01]  /*0a30*/  IMAD.SHL.U32 R8, R9.reuse, 0x8, RZ ;  /* 0x0000000809087824 */ /* 0x040fe200078e00ff */
[----:B------:R-:W-:Y:S01]  /*0a40*/  SHF.L.U64.HI R9, R9, 0x3, R16 ;  /* 0x0000000309097819 */ /* 0x000fe20000010210 */
[----:B0-----:R-:W-:Y:S01]  /*0a50*/  DADD R6, -R6, 1 ;  /* 0x3ff0000006067429 */ /* 0x001fe20000000100 */
[C---:B------:R-:W-:Y:S02]  /*0a60*/  ISETP.GE.U32.AND.EX P3, PT, R3.reuse, RZ, PT, P3 ;  /* 0x000000ff0300720c */ /* 0x040fe40003f66130 */
[----:B-----5:R-:W-:Y:S02]  /*0a70*/  @P2 IADD3 R24, P5, R8, UR8, RZ ;  /* 0x0000000808182c10 */ /* 0x020fe4000ffbe0ff */
[----:B------:R-:W-:-:S02]  /*0a80*/  ISETP.LT.AND.EX P3, PT, R3, UR4, !P3, P4 ;  /* 0x0000000403007c0c */ /* 0x000fc4000df61340 */
[----:B------:R-:W-:Y:S02]  /*0a90*/  IADD3 R8, P4, R8, UR6, RZ ;  /* 0x0000000608087c10 */ /* 0x000fe4000ff9e0ff */
[----:B------:R-:W-:Y:S02]  /*0aa0*/  CS2R R16, SRZ ;  /* 0x0000000000107805 */ /* 0x000fe4000001ff00 */
[C---:B------:R-:W-:Y:S02]  /*0ab0*/  @P2 IADD3.X R25, R9.reuse, UR9, RZ, P5, !PT ;  /* 0x0000000909192c10 */ /* 0x040fe4000affe4ff */
[----:B------:R-:W-:-:S03]  /*0ac0*/  IADD3.X R9, R9, UR7, RZ, P4, !PT ;  /* 0x0000000709097c10 */ /* 0x000fc6000a7fe4ff */
[----:B------:R0:W3:Y:S02]  /*0ad0*/  @P2 LDG.E.64 R22, desc[UR10][R24.64] ;  /* 0x0000000a18162981 */ /* 0x0000e4000c1e1b00 */
[C---:B------:R-:W-:Y:S02]  /*0ae0*/  @P3 LEA R28, P4, R26.reuse, UR6, 0x3 ;  /* 0x000000061a1c3c11 */ /* 0x040fe4000f8818ff */
[----:B------:R-:W3:Y:S02]  /*0af0*/  @P2 LDG.E.64 R16, desc[UR10][R8.64] ;  /* 0x0000000a08102981 */ /* 0x000ee4000c1e1b00 */
[C---:B------:R-:W-:Y:S02]  /*0b00*/  @P3 LEA.HI.X R29, R26.reuse, UR7, R3, 0x3, P4 ;  /* 0x000000071a1d3c11 */ /* 0x040fe4000a0f1c03 */
[----:B0-----:R-:W-:-:S04]  /*0b10*/  @P3 LEA R24, P4, R26, UR8, 0x3 ;  /* 0x000000081a183c11 */ /* 0x001fc8000f8818ff */
[----:B------:R-:W-:Y:S01]  /*0b20*/  @P3 LEA.HI.X R25, R26, UR9, R3, 0x3, P4 ;  /* 0x000000091a193c11 */ /* 0x000fe2000a0f1c03 */
[----:B--2---:R-:W-:Y:S02]  /*0b30*/  DADD R10, -R10, R20 ;  /* 0x000000000a0a7229 */ /* 0x004fe40000000114 */
[----:B----4-:R-:W-:-:S06]  /*0b40*/  DADD R12, -R12, R14 ;  /* 0x000000000c0c7229 */ /* 0x010fcc000000010e */
[C---:B------:R-:W-:Y:S01]  /*0b50*/  DFMA R10, -R6.reuse, R10, R20 ;  /* 0x0000000a060a722b */ /* 0x040fe20000000114 */
[----:B------:R-:W-:Y:S01]  /*0b60*/  CS2R R20, SRZ ;  /* 0x0000000000147805 */ /* 0x000fe2000001ff00 */
[----:B------:R-:W-:Y:S01]  /*0b70*/  DFMA R12, -R6, R12, R14 ;  /* 0x0000000c060c722b */ /* 0x000fe2000000010e */
[----:B------:R-:W-:-:S04]  /*0b80*/  CS2R R14, SRZ ;  /* 0x00000000000e7805 */ /* 0x000fc8000001ff00 */
[----:B------:R0:W2:Y:S04]  /*0b90*/  @P3 LDG.E.64 R20, desc[UR10][R28.64] ;  /* 0x0000000a1c143981 */ /* 0x0000a8000c1e1b00 */
[----:B------:R1:W2:Y:S01]  /*0ba0*/  @P3 LDG.E.64 R14, desc[UR10][R24.64] ;  /* 0x0000000a180e3981 */ /* 0x0002a2000c1e1b00 */
[----:B------:R-:W-:Y:S01]  /*0bb0*/  IADD3 R27, P4, R0, R4, RZ ;  /* 0x00000004001b7210 */ /* 0x000fe20007f9e0ff */
[----:B---3--:R-:W-:-:S08]  /*0bc0*/  DADD R16, -R16, R22 ;  /* 0x0000000010107229 */ /* 0x008fd00000000116 */
[----:B------:R-:W-:Y:S01]  /*0bd0*/  DFMA R16, -R6, R16, R22 ;  /* 0x000000100610722b */ /* 0x000fe20000000116 */
[----:B------:R-:W-:Y:S01]  /*0be0*/  IMAD.X R22, RZ, RZ, R5, P4 ;  /* 0x000000ffff167224 */ /* 0x000fe200020e0605 */
[----:B------:R-:W-:Y:S02]  /*0bf0*/  IADD3 R23, P5, R2, R27, RZ ;  /* 0x0000001b02177210 */ /* 0x000fe40007fbe0ff */
[----:B------:R-:W-:-:S03]  /*0c00*/  @P0 LEA R18, P4, R19, UR6, 0x3 ;  /* 0x0000000613120c11 */ /* 0x000fc6000f8818ff */
[--C-:B0-----:R-:W-:Y:S01]  /*0c10*/  IMAD.X R28, RZ, RZ, R22.reuse, P5 ;  /* 0x000000ffff1c7224 */ /* 0x101fe200028e0616 */
[----:B------:R-:W-:Y:S02]  /*0c20*/  @P0 LEA.HI.X R19, R19, UR7, R22, 0x3, P4 ;  /* 0x0000000713130c11 */ /* 0x000fe4000a0f1c16 */
[C---:B------:R-:W-:Y:S02]  /*0c30*/  @P1 LEA R22, P4, R23.reuse, UR6, 0x3 ;  /* 0x0000000617161c11 */ /* 0x040fe4000f8818ff */
[----:B-1----:R-:W-:Y:S02]  /*0c40*/  @P3 LEA R24, P5, R26, UR6, 0x3 ;  /* 0x000000061a183c11 */ /* 0x002fe4000f8a18ff */
[----:B------:R-:W-:Y:S01]  /*0c50*/  @P1 LEA.HI.X R23, R23, UR7, R28, 0x3, P4 ;  /* 0x0000000717171c11 */ /* 0x000fe2000a0f1c1c */
[----:B------:R-:W-:Y:S01]  /*0c60*/  IMAD.WIDE.U32 R4, R2, 0x4, R4 ;  /* 0x0000000402047825 */ /* 0x000fe200078e0004 */
[----:B------:R-:W-:Y:S01]  /*0c70*/  @P3 LEA.HI.X R25, R26, UR7, R3, 0x3, P5 ;  /* 0x000000071a193c11 */ /* 0x000fe2000a8f1c03 */
[----:B------:R3:W-:Y:S04]  /*0c80*/  @P0 STG.E.64 desc[UR10][R18.64], R10 ;  /* 0x0000000a12000986 */ /* 0x0007e8000c101b0a */
[----:B------:R3:W-:Y:S01]  /*0c90*/  @P1 STG.E.64 desc[UR10][R22.64], R12 ;  /* 0x0000000c16001986 */ /* 0x0007e2000c101b0a */
[----:B------:R-:W-:-:S03]  /*0ca0*/  ISETP.GE.U32.AND P0, PT, R4, 0x10000, PT ;  /* 0x000100000400780c */ /* 0x000fc60003f06070 */
[----:B------:R3:W-:Y:S01]  /*0cb0*/  @P2 STG.E.64 desc[UR10][R8.64], R16 ;  /* 0x0000001008002986 */ /* 0x0007e2000c101b0a */
[----:B------:R-:W-:Y:S02]  /*0cc0*/  ISETP.LT.U32.AND P1, PT, R4, UR12, PT ;  /* 0x0000000c04007c0c */ /* 0x000fe4000bf21070 */
[C---:B------:R-:W-:Y:S02]  /*0cd0*/  ISETP.GE.U32.AND.EX P0, PT, R5.reuse, RZ, PT, P0 ;  /* 0x000000ff0500720c */ /* 0x040fe40003f06100 */
[----:B------:R-:W-:Y:S01]  /*0ce0*/  ISETP.LT.AND.EX P1, PT, R5, UR4, PT, P1 ;  /* 0x0000000405007c0c */ /* 0x000fe2000bf21310 */
[----:B--2---:R-:W-:-:S08]  /*0cf0*/  DADD R20, -R20, R14 ;  /* 0x0000000014147229 */ /* 0x004fd0000000010e */
[----:B------:R-:W-:-:S07]  /*0d00*/  DFMA R20, -R6, R20, R14 ;  /* 0x000000140614722b */ /* 0x000fce000000010e */
[----:B------:R3:W-:Y:S01]  /*0d10*/  @P3 STG.E.64 desc[UR10][R24.64], R20 ;  /* 0x0000001418003986 */ /* 0x0007e2000c101b0a */
[----:B------:R-:W-:Y:S05]  /*0d20*/  @!P0 BRA P1, `(.L_x_131) ;  /* 0xfffffff8009c8947 */ /* 0x000fea000083ffff */
[----:B------:R-:W-:Y:S05]  /*0d30*/  EXIT ;  /* 0x000000000000794d */ /* 0x000fea0003800000 */
.L_x_128:
[----:B------:R-:W0:Y:S02]  /*0d40*/  S2R R3, SR_TID.X ;  /* 0x0000000000037919 */ /* 0x000e240000002100 */
[----:B0-----:R-:W-:-:S03]  /*0d50*/  IMAD.WIDE.U32 R4, R3, 0x4, RZ ;  /* 0x0000000403047825 */ /* 0x001fc600078e00ff */
[----:B------:R-:W-:-:S04]  /*0d60*/  ISETP.GE.U32.AND P0, PT, R4, UR12, PT ;  /* 0x0000000c04007c0c */ /* 0x000fc8000bf06070 */
[----:B------:R-:W-:-:S04]  /*0d70*/  ISETP.GE.AND.EX P0, PT, R5, UR4, PT, P0 ;  /* 0x0000000405007c0c */ /* 0x000fc8000bf06300 */
[----:B------:R-:W-:-:S13]  /*0d80*/  ISETP.GT.U32.OR P0, PT, R3, 0x3fff, P0 ;  /* 0x00003fff0300780c */ /* 0x000fda0000704470 */
[----:B------:R-:W-:Y:S05]  /*0d90*/  @P0 EXIT ;  /* 0x000000000000094d */ /* 0x000fea0003800000 */
[----:B------:R-:W0:Y:S01]  /*0da0*/  LDC.64 R20, c[0x0][0xe60] ;  /* 0x00039800ff147b82 */ /* 0x000e220000000a00 */
[----:B------:R-:W-:Y:S01]  /*0db0*/  ULDC UR5, c[0x0][0x0] ;  /* 0x0000000000057ab9 */ /* 0x000fe20000000800 */
[----:B------:R-:W-:Y:S01]  /*0dc0*/  IMAD.MOV.U32 R0, RZ, RZ, RZ ;  /* 0x000000ffff007224 */ /* 0x000fe200078e00ff */
[----:B0-----:R-:W-:-:S14]  /*0dd0*/  DSETP.GEU.AND P0, PT, |R20|, 0.5, PT ;  /* 0x3fe000001400742a */ /* 0x001fdc0003f0e200 */
[----:B------:R-:W-:Y:S05]  /*0de0*/  @P0 BRA `(.L_x_132) ;  /* 0x0000000000780947 */ /* 0x000fea0003800000 */
.L_x_133:
[C---:B------:R-:W-:Y:S01]  /*0df0*/  IMAD.SHL.U32 R24, R3.reuse, 0x20, RZ ;  /* 0x0000002003187824 */ /* 0x040fe200078e00ff */
[----:B------:R-:W-:-:S04]  /*0e00*/  SHF.L.U64.HI R2, R3, 0x5, R0 ;  /* 0x0000000503027819 */ /* 0x000fc80000010200 */
[C---:B0-----:R-:W-:Y:S02]  /*0e10*/  IADD3 R22, P0, R24.reuse, UR6, RZ ;  /* 0x0000000618167c10 */ /* 0x041fe4000ff1e0ff */
        /* <DEDUP_REMOVED lines=8> */
[C---:B------:R-:W-:Y:S01]  /*0ea0*/  ISETP.LT.U32.AND P1, PT, R3.reuse, 0x4000, PT ;  /* 0x000040000300780c */ /* 0x040fe20003f21070 */
[----:B------:R-:W-:Y:S02]  /*0eb0*/  IMAD.SHL.U32 R2, R3, 0x4, RZ ;  /* 0x0000000403027824 */ /* 0x000fe400078e00ff */
[----:B------:R-:W-:-:S03]  /*0ec0*/  IMAD.X R0, RZ, RZ, R0, P0 ;  /* 0x000000ffff007224 */ /* 0x000fc600000e0600 */
[----:B------:R-:W-:Y:S02]  /*0ed0*/  ISETP.GE.U32.AND P0, PT, R2, UR12, PT ;  /* 0x0000000c02007c0c */ /* 0x000fe4000bf06070 */
[----:B------:R-:W-:Y:S02]  /*0ee0*/  SHF.L.U64.HI R2, R3, 0x2, R0 ;  /* 0x0000000203027819 */ /* 0x000fe40000010200 */
[----:B------:R-:W-:Y:S02]  /*0ef0*/  ISETP.LT.U32.AND.EX P1, PT, R0, RZ, PT, P1 ;  /* 0x000000ff0000720c */ /* 0x000fe40003f21110 */
[----:B------:R-:W-:Y:S01]  /*0f00*/  ISETP.GE.AND.EX P0, PT, R2, UR4, PT, P0 ;  /* 0x0000000402007c0c */ /* 0x000fe2000bf06300 */
[----:B--2---:R-:W-:Y:S02]  /*0f10*/  DADD R10, -R6, R10 ;  /* 0x00000000060a7229 */ /* 0x004fe4000000010a */
[----:B------:R-:W-:Y:S02]  /*0f20*/  DADD R8, -R4, R8 ;  /* 0x0000000004087229 */ /* 0x000fe40000000108 */
[----:B---3--:R-:W-:-:S02]  /*0f30*/  DADD R14, -R18, R14 ;  /* 0x00000000120e7229 */ /* 0x008fc4000000010e */
[----:B------:R-:W-:Y:S02]  /*0f40*/  DADD R12, -R16, R12 ;  /* 0x00000000100c7229 */ /* 0x000fe4000000010c */
[-C--:B------:R-:W-:Y:S02]  /*0f50*/  DFMA R6, R10, R20.reuse, R6 ;  /* 0x000000140a06722b */ /* 0x080fe40000000006 */
[-C--:B------:R-:W-:Y:S02]  /*0f60*/  DFMA R4, R8, R20.reuse, R4 ;  /* 0x000000140804722b */ /* 0x080fe40000000004 */
[-C--:B------:R-:W-:Y:S02]  /*0f70*/  DFMA R14, R14, R20.reuse, R18 ;  /* 0x000000140e0e722b */ /* 0x080fe40000000012 */
[----:B------:R-:W-:-:S03]  /*0f80*/  DFMA R12, R12, R20, R16 ;  /* 0x000000140c0c722b */ /* 0x000fc60000000010 */
[----:B------:R0:W-:Y:S04]  /*0f90*/  STG.E.128 desc[UR10][R22.64], R4 ;  /* 0x0000000416007986 */ /* 0x0001e8000c101d0a */
[----:B------:R0:W-:Y:S01]  /*0fa0*/  STG.E.128 desc[UR10][R22.64+0x10], R12 ;  /* 0x0000100c16007986 */ /* 0x0001e2000c101d0a */
[----:B------:R-:W-:Y:S05]  /*0fb0*/  @!P0 BRA P1, `(.L_x_133) ;  /* 0xfffffffc008c8947 */ /* 0x000fea000083ffff */
[----:B------:R-:W-:Y:S05]  /*0fc0*/  EXIT ;  /* 0x000000000000794d */ /* 0x000fea0003800000 */
.L_x_132:
[----:B------:R-:W-:-:S11]  /*0fd0*/  DADD R20, -R20, 1 ;  /* 0x3ff0000014147429 */ /* 0x000fd60000000100 */
.L_x_134:
        /* <DEDUP_REMOVED lines=22> */
[C---:B------:R-:W-:Y:S02]  /*1140*/  DFMA R6, -R20.reuse, R6, R10 ;  /* 0x000000061406722b */ /* 0x040fe4000000010a */
[C---:B------:R-:W-:Y:S02]  /*1150*/  DFMA R4, -R20.reuse, R4, R8 ;  /* 0x000000041404722b */ /* 0x040fe40000000108 */
[C---:B------:R-:W-:Y:S02]  /*1160*/  DFMA R14, -R20.reuse, R18, R14 ;  /* 0x00000012140e722b */ /* 0x040fe4000000010e */
[----:B------:R-:W-:-:S03]  /*1170*/  DFMA R12, -R20, R16, R12 ;  /* 0x00000010140c722b */ /* 0x000fc6000000010c */
[----:B------:R0:W-:Y:S04]  /*1180*/  STG.E.128 desc[UR10][R22.64], R4 ;  /* 0x0000000416007986 */ /* 0x0001e8000c101d0a */
[----:B------:R0:W-:Y:S01]  /*1190*/  STG.E.128 desc[UR10][R22.64+0x10], R12 ;  /* 0x0000100c16007986 */ /* 0x0001e2000c101d0a */
[----:B------:R-:W-:Y:S05]  /*11a0*/  @!P0 BRA P1, `(.L_x_134) ;  /* 0xfffffffc008c8947 */ /* 0x000fea000083ffff */
[----:B------:R-:W-:Y:S05]  /*11b0*/  EXIT ;  /* 0x000000000000794d */ /* 0x000fea0003800000 */
.L_x_135:
        /* <DEDUP_REMOVED lines=12> */
.L_x_241:


//--------------------- .text._ZN2at6native52_GLOBAL__N__ff984223_19_ForeachTernaryOp_cu_5285c63625multi_tensor_apply_kernelINS1_18TensorListMetadataILi3EEENS1_22TernaryOpScalarFunctorIN3c108BFloat16ELi3ELi2ELi2EEEJNS0_11LerpFunctorIfEEfEEEvT_T0_DpT1_ --------------------------
	.section	.text._ZN2at6native52_GLOBAL__N__ff984223_19_ForeachTernaryOp_cu_5285c63625multi_tensor_apply_kernelINS1_18TensorListMetadataILi3EEENS1_22TernaryOpScalarFunctorIN3c108BFloat16ELi3ELi2ELi2EEEJNS0_11LerpFunctorIfEEfEEEvT_T0_DpT1_,"ax",@progbits
	.align	128
.text._ZN2at6native52_GLOBAL__N__ff984223_19_ForeachTernaryOp_cu_5285c63625multi_tensor_apply_kernelINS1_18TensorListMetadataILi3EEENS1_22TernaryOpScalarFunctorIN3c108BFloat16ELi3ELi2ELi2EEEJNS0_11LerpFunctorIfEEfEEEvT_T0_DpT1_:
        .type           _ZN2at6native52_GLOBAL__N__ff984223_19_ForeachTernaryOp_cu_5285c63625multi_tensor_apply_kernelINS1_18TensorListMetadataILi3EEENS1_22TernaryOpScalarFunctorIN3c108BFloat16ELi3ELi2ELi2EEEJNS0_11LerpFunctorIfEEfEEEvT_T0_DpT1_,@function
        .size           _ZN2at6native52_GLOBAL__N__ff984223_19_ForeachTernaryOp_cu_5285c63625multi_tensor_apply_kernelINS1_18TensorListMetadataILi3EEENS1_22TernaryOpScalarFunctorIN3c108BFloat16ELi3ELi2ELi2EEEJNS0_11LerpFunctorIfEEfEEEvT_T0_DpT1_,(.L_x_242 - _ZN2at6native52_GLOBAL__N__ff984223_19_ForeachTernaryOp_cu_5285c63625multi_tensor_apply_kernelINS1_18TensorListMetadataILi3EEENS1_22TernaryOpScalarFunctorIN3c108BFloat16ELi3ELi2ELi2EEEJNS0_11LerpFunctorIfEEfEEEvT_T0_DpT1_)
        .other          _ZN2at6native52_GLOBAL__N__ff984223_19_ForeachTernaryOp_cu_5285c63625multi_tensor_apply_kernelINS1_18TensorListMetadataILi3EEENS1_22TernaryOpScalarFunctorIN3c108BFloat16ELi3ELi2ELi2EEEJNS0_11LerpFunctorIfEEfEEEvT_T0_DpT1_,@"STO_CUDA_ENTRY STV_DEFAULT"
_ZN2at6native52_GLOBAL__N__ff984223_19_ForeachTernaryOp_cu_5285c63625multi_tensor_apply_kernelINS1_18TensorListMetadataILi3EEENS1_22TernaryOpScalarFunctorIN3c108BFloat16ELi3ELi2ELi2EEEJNS0_11LerpFunctorIfEEfEEEvT_T0_DpT1_:
        /* <DEDUP_REMOVED lines=31> */
.L_x_137:
[----:B0-----:R-:W-:Y:S02]  /*01f0*/  IADD3 R9, P1, R0, R4, RZ ;  /* 0x0000000400097210 */ /* 0x001fe40007f3e0ff */
[----:B------:R-:W-:Y:S02]  /*0200*/  PRMT R28, RZ, 0x7610, R28 ;  /* 0x00007610ff1c7816 */ /* 0x000fe4000000001c */
        /* <DEDUP_REMOVED lines=11> */
[----:B------:R-:W-:Y:S02]  /*02c0*/  IMAD R16, R2, 0x3, RZ ;  /* 0x0000000302107824 */ /* 0x000fe400078e02ff */
[----:B------:R-:W-:Y:S01]  /*02d0*/  IMAD.X R10, RZ, RZ, R8, P3 ;  /* 0x000000ffff0a7224 */ /* 0x000fe200018e0608 */
[----:B------:R-:W-:-:S02]  /*02e0*/  ISETP.LT.AND.EX P1, PT, R6, UR4, !P1, P2 ;  /* 0x0000000406007c0c */ /* 0x000fc4000cf21320 */
[----:B------:R-:W-:Y:S02]  /*02f0*/  ISETP.GE.U32.AND P2, PT, R3, 0x10000, PT ;  /* 0x000100000300780c */ /* 0x000fe40003f46070 */
[----:B------:R-:W-:-:S04]  /*0300*/  @P0 LEA R14, P4, R9, UR6, 0x1 ;  /* 0x00000006090e0c11 */ /* 0x000fc8000f8808ff */
[C-C-:B------:R-:W-:Y:S02]  /*0310*/  @P0 LEA.HI.X R15, R9.reuse, UR7, R8.reuse, 0x1, P4 ;  /* 0x00000007090f0c11 */ /* 0x140fe4000a0f0c08 */
[----:B------:R-:W-:Y:S02]  /*0320*/  @P0 LEA R12, P4, R9, UR8, 0x1 ;  /* 0x00000008090c0c11 */ /* 0x000fe4000f8808ff */
[----:B------:R-:W-:Y:S01]  /*0330*/  ISETP.LT.U32.AND P3, PT, R3, UR14, PT ;  /* 0x0000000e03007c0c */ /* 0x000fe2000bf61070 */
[----:B------:R0:W2:Y:S01]  /*0340*/  @P0 LDG.E.U16 R28, desc[UR12][R14.64] ;  /* 0x0000000c0e1c0981 */ /* 0x0000a2000c1e1500 */
[----:B------:R-:W-:Y:S02]  /*0350*/  @P0 LEA.HI.X R13, R9, UR9, R8, 0x1, P4 ;  /* 0x00000009090d0c11 */ /* 0x000fe4000a0f0c08 */
[----:B------:R-:W-:Y:S02]  /*0360*/  IADD3 R11, P4, R16, R9, RZ ;  /* 0x00000009100b7210 */ /* 0x000fe40007f9e0ff */
[----:B------:R-:W-:-:S02]  /*0370*/  ISETP.GE.U32.AND.EX P2, PT, R10, RZ, PT, P2 ;  /* 0x000000ff0a00720c */ /* 0x000fc40003f46120 */
[----:B------:R-:W-:Y:S01]  /*0380*/  @P1 LEA R18, P5, R7, UR6, 0x1 ;  /* 0x0000000607121c11 */ /* 0x000fe2000f8a08ff */
[----:B------:R-:W-:Y:S01]  /*0390*/  IMAD.X R22, RZ, RZ, R8, P4 ;  /* 0x000000ffff167224 */ /* 0x000fe200020e0608 */
[----:B------:R-:W-:Y:S02]  /*03a0*/  ISETP.LT.AND.EX P2, PT, R10, UR4, !P2, P3 ;  /* 0x000000040a007c0c */ /* 0x000fe4000d741330 */
[C---:B------:R-:W-:Y:S02]  /*03b0*/  ISETP.GE.U32.AND P3, PT, R11.reuse, 0x10000, PT ;  /* 0x000100000b00780c */ /* 0x040fe40003f66070 */
[----:B------:R-:W-:Y:S02]  /*03c0*/  ISETP.LT.U32.AND P4, PT, R11, UR14, PT ;  /* 0x0000000e0b007c0c */ /* 0x000fe4000bf81070 */
[----:B------:R-:W-:Y:S02]  /*03d0*/  ISETP.GE.U32.AND.EX P3, PT, R22, RZ, PT, P3 ;  /* 0x000000ff1600720c */ /* 0x000fe40003f66130 */
[----:B------:R-:W-:-:S02]  /*03e0*/  PRMT R27, RZ, 0x7610, R27 ;  /* 0x00007610ff1b7816 */ /* 0x000fc4000000001b */
[----:B------:R-:W-:Y:S02]  /*03f0*/  ISETP.LT.AND.EX P3, PT, R22, UR4, !P3, P4 ;  /* 0x0000000416007c0c */ /* 0x000fe4000df61340 */
[C-C-:B------:R-:W-:Y:S02]  /*0400*/  @P1 LEA.HI.X R19, R7.reuse, UR7, R6.reuse, 0x1, P5 ;  /* 0x0000000707131c11 */ /* 0x140fe4000a8f0c06 */
[C---:B0-----:R-:W-:Y:S01]  /*0410*/  @P1 LEA R14, P5, R7.reuse, UR8, 0x1 ;  /* 0x00000008070e1c11 */ /* 0x041fe2000f8a08ff */
[----:B------:R0:W3:Y:S01]  /*0420*/  @P0 LDG.E.U16 R27, desc[UR12][R12.64] ;  /* 0x0000000c0c1b0981 */ /* 0x0000e2000c1e1500 */
[----:B------:R-:W-:Y:S02]  /*0430*/  PRMT R23, RZ, 0x7610, R23 ;  /* 0x00007610ff177816 */ /* 0x000fe40000000017 */
[----:B------:R-:W-:Y:S02]  /*0440*/  @P1 LEA.HI.X R15, R7, UR9, R6, 0x1, P5 ;  /* 0x00000009070f1c11 */ /* 0x000fe4000a8f0c06 */
[----:B------:R-:W-:-:S02]  /*0450*/  @P2 LEA R16, P4, R3, UR6, 0x1 ;  /* 0x0000000603102c11 */ /* 0x000fc4000f8808ff */
[----:B------:R-:W-:Y:S01]  /*0460*/  PRMT R24, RZ, 0x7610, R24 ;  /* 0x00007610ff187816 */ /* 0x000fe20000000018 */
[----:B------:R1:W4:Y:S01]  /*0470*/  @P1 LDG.E.U16 R23, desc[UR12][R18.64] ;  /* 0x0000000c12171981 */ /* 0x000322000c1e1500 */
[C-C-:B------:R-:W-:Y:S02]  /*0480*/  @P2 LEA.HI.X R17, R3.reuse, UR7, R10.reuse, 0x1, P4 ;  /* 0x0000000703112c11 */ /* 0x140fe4000a0f0c0a */
[C---:B0-----:R-:W-:Y:S02]  /*0490*/  @P2 LEA R12, P5, R3.reuse, UR8, 0x1 ;  /* 0x00000008030c2c11 */ /* 0x041fe4000f8a08ff */
[----:B------:R-:W-:Y:S01]  /*04a0*/  PRMT R25, RZ, 0x7610, R25 ;  /* 0x00007610ff197816 */ /* 0x000fe20000000019 */
[----:B------:R0:W5:Y:S01]  /*04b0*/  @P1 LDG.E.U16 R24, desc[UR12][R14.64] ;  /* 0x0000000c0e181981 */ /* 0x000162000c1e1500 */
[----:B------:R-:W-:Y:S02]  /*04c0*/  @P2 LEA.HI.X R13, R3, UR9, R10, 0x1, P5 ;  /* 0x00000009030d2c11 */ /* 0x000fe4000a8f0c0a */
[----:B------:R-:W-:-:S02]  /*04d0*/  @P3 LEA R20, P5, R11, UR8, 0x1 ;  /* 0x000000080b143c11 */ /* 0x000fc4000f8a08ff */
[C---:B-1----:R-:W-:Y:S01]  /*04e0*/  @P3 LEA R18, P4, R11.reuse, UR6, 0x1 ;  /* 0x000000060b123c11 */ /* 0x042fe2000f8808ff */
[----:B------:R-:W5:Y:S01]  /*04f0*/  @P2 LDG.E.U16 R25, desc[UR12][R16.64] ;  /* 0x0000000c10192981 */ /* 0x000f62000c1e1500 */
[----:B------:R-:W-:Y:S02]  /*0500*/  PRMT R26, RZ, 0x7610, R26 ;  /* 0x00007610ff1a7816 */ /* 0x000fe4000000001a */
[----:B------:R-:W-:Y:S01]  /*0510*/  PRMT R29, RZ, 0x7610, R29 ;  /* 0x00007610ff1d7816 */ /* 0x000fe2000000001d */
[----:B0-----:R-:W0:Y:S01]  /*0520*/  LDC R15, c[0x0][0xe5c] ;  /* 0x00039700ff0f7b82 */ /* 0x001e220000000800 */
[----:B------:R-:W-:Y:S02]  /*0530*/  PRMT R14, RZ, 0x7610, R14 ;  /* 0x00007610ff0e7816 */ /* 0x000fe4000000000e */
[C-C-:B------:R-:W-:Y:S01]  /*0540*/  @P3 LEA.HI.X R19, R11.reuse, UR7, R22.reuse, 0x1, P4 ;  /* 0x000000070b133c11 */ /* 0x140fe2000a0f0c16 */
[----:B------:R1:W5:Y:S01]  /*0550*/  @P2 LDG.E.U16 R26, desc[UR12][R12.64] ;  /* 0x0000000c0c1a2981 */ /* 0x000362000c1e1500 */
[----:B------:R-:W-:-:S03]  /*0560*/  @P3 LEA.HI.X R21, R11, UR9, R22, 0x1, P5 ;  /* 0x000000090b153c11 */ /* 0x000fc6000a8f0c16 */
[----:B------:R3:W5:Y:S04]  /*0570*/  @P3 LDG.E.U16 R14, desc[UR12][R18.64] ;  /* 0x0000000c120e3981 */ /* 0x000768000c1e1500 */
[----:B------:R5:W5:Y:S01]  /*0580*/  @P3 LDG.E.U16 R29, desc[UR12][R20.64] ;  /* 0x0000000c141d3981 */ /* 0x000b62000c1e1500 */
[----:B-1----:R-:W-:Y:S02]  /*0590*/  @P0 LEA R12, P5, R9, UR10, 0x1 ;  /* 0x0000000a090c0c11 */ /* 0x002fe4000f8a08ff */
[----:B0-----:R-:W-:Y:S02]  /*05a0*/  FSETP.GEU.FTZ.AND P4, PT, |R15|, 0.5, PT ;  /* 0x3f0000000f00780b */ /* 0x001fe40003f9e200 */
[----:B------:R-:W-:Y:S02]  /*05b0*/  @P0 LEA.HI.X R13, R9, UR11, R8, 0x1, P5 ;  /* 0x0000000b090d0c11 */ /* 0x000fe4000a8f0c08 */
[----:B------:R-:W-:-:S04]  /*05c0*/  @P2 LEA R8, P6, R3, UR10, 0x1 ;  /* 0x0000000a03082c11 */ /* 0x000fc8000f8c08ff */
[----:B------:R-:W-:Y:S01]  /*05d0*/  @P2 LEA.HI.X R9, R3, UR11, R10, 0x1, P6 ;  /* 0x0000000b03092c11 */ /* 0x000fe2000b0f0c0a */
[----:B------:R-:W-:-:S04]  /*05e0*/  IMAD.WIDE.U32 R4, R2, 0x4, R4 ;  /* 0x0000000402047825 */ /* 0x000fc800078e0004 */
[----:B--2---:R-:W-:Y:S02]  /*05f0*/  IMAD.U32 R16, R28, 0x10000, RZ ;  /* 0x000100001c107824 */ /* 0x004fe400078e00ff */
[----:B------:R-:W-:Y:S01]  /*0600*/  FADD.FTZ R28, -R15, 1 ;  /* 0x3f8000000f1c7421 */ /* 0x000fe20000010100 */
[----:B---3--:R-:W-:-:S04]  /*0610*/  IMAD.U32 R17, R27, 0x10000, RZ ;  /* 0x000100001b117824 */ /* 0x008fc800078e00ff */
[----:B------:R-:W-:-:S04]  /*0620*/  FADD.FTZ R19, -R16, R17 ;  /* 0x0000001110137221 */ /* 0x000fc80000010100 */
[C---:B------:R-:W-:Y:S01]  /*0630*/  FFMA.FTZ R27, R19.reuse, R15, R16 ;  /* 0x0000000f131b7223 */ /* 0x040fe20000010010 */
[----:B------:R-:W-:Y:S01]  /*0640*/  @P4 FFMA.FTZ R27, R19, -R28, R17 ;  /* 0x8000001c131b4223 */ /* 0x000fe20000010011 */
[----:B----4-:R-:W-:Y:S01]  /*0650*/  IMAD.U32 R18, R23, 0x10000, RZ ;  /* 0x0001000017127824 */ /* 0x010fe200078e00ff */
[----:B------:R-:W-:Y:S01]  /*0660*/  @P1 LEA R16, P5, R7, UR10, 0x1 ;  /* 0x0000000a07101c11 */ /* 0x000fe2000f8a08ff */
[----:B-----5:R-:W-:-:S03]  /*0670*/  IMAD.U32 R21, R24, 0x10000, RZ ;  /* 0x0001000018157824 */ /* 0x020fc600078e00ff */
[----:B------:R-:W-:Y:S01]  /*0680*/  @P1 LEA.HI.X R17, R7, UR11, R6, 0x1, P5 ;  /* 0x0000000b07111c11 */ /* 0x000fe2000a8f0c06 */
[----:B------:R-:W-:Y:S02]  /*0690*/  IMAD.U32 R20, R25, 0x10000, RZ ;  /* 0x0001000019147824 */ /* 0x000fe400078e00ff */
[----:B------:R-:W-:Y:S01]  /*06a0*/  FADD.FTZ R23, -R18, R21 ;  /* 0x0000001512177221 */ /* 0x000fe20000010100 */
[----:B------:R-:W-:Y:S02]  /*06b0*/  IMAD.U32 R19, R26, 0x10000, RZ ;  /* 0x000100001a137824 */ /* 0x000fe400078e00ff */
[----:B------:R-:W-:Y:S02]  /*06c0*/  IMAD.U32 R14, R14, 0x10000, RZ ;  /* 0x000100000e0e7824 */ /* 0x000fe400078e00ff */
[----:B------:R-:W-:Y:S01]  /*06d0*/  FADD.FTZ R7, -R20, R19 ;  /* 0x0000001314077221 */ /* 0x000fe20000010100 */
[----:B------:R-:W-:Y:S02]  /*06e0*/  IMAD.U32 R29, R29, 0x10000, RZ ;  /* 0x000100001d1d7824 */ /* 0x000fe400078e00ff */
[----:B------:R-:W-:-:S02]  /*06f0*/  FFMA.FTZ R18, R23, R15, R18 ;  /* 0x0000000f17127223 */ /* 0x000fc40000010012 */
[----:B------:R-:W-:Y:S01]  /*0700*/  FADD.FTZ R3, -R14, R29 ;  /* 0x0000001d0e037221 */ /* 0x000fe20000010100 */
[C---:B------:R-:W-:Y:S01]  /*0710*/  @P4 FFMA.FTZ R18, -R28.reuse, R23, R21 ;  /* 0x000000171c124223 */ /* 0x040fe20000010115 */
[----:B------:R-:W-:Y:S01]  /*0720*/  FFMA.FTZ R20, R7, R15, R20 ;  /* 0x0000000f07147223 */ /* 0x000fe20000010014 */
[C---:B------:R-:W-:Y:S01]  /*0730*/  @P4 FFMA.FTZ R20, -R28.reuse, R7, R19 ;  /* 0x000000071c144223 */ /* 0x040fe20000010113 */
[----:B------:R-:W-:Y:S01]  /*0740*/  FFMA.FTZ R14, R3, R15, R14 ;  /* 0x0000000f030e7223 */ /* 0x000fe2000001000e */
[----:B------:R-:W-:Y:S01]  /*0750*/  @P4 FFMA.FTZ R14, -R28, R3, R29 ;  /* 0x000000031c0e4223 */ /* 0x000fe2000001011d */
[----:B------:R-:W-:Y:S02]  /*0760*/  @P3 LEA R6, P5, R11, UR10, 0x1 ;  /* 0x0000000a0b063c11 */ /* 0x000fe4000f8a08ff */
[----:B------:R-:W-:Y:S02]  /*0770*/  F2FP.BF16.F32.PACK_AB R27, RZ, R27 ;  /* 0x0000001bff1b723e */ /* 0x000fe400000010ff */
[----:B------:R-:W-:-:S02]  /*0780*/  F2FP.BF16.F32.PACK_AB R18, RZ, R18 ;  /* 0x00000012ff12723e */ /* 0x000fc400000010ff */
        /* <DEDUP_REMOVED lines=13> */
.L_x_136:
[----:B------:R-:W0:Y:S02]  /*0860*/  S2R R5, SR_TID.X ;  /* 0x0000000000057919 */ /* 0x000e240000002100 */
[----:B0-----:R-:W-:-:S03]  /*0870*/  IMAD.WIDE.U32 R2, R5, 0x4, RZ ;  /* 0x0000000405027825 */ /* 0x001fc600078e00ff */
[----:B------:R-:W-:-:S04]  /*0880*/  ISETP.GE.U32.AND P0, PT, R2, UR14, PT ;  /* 0x0000000e02007c0c */ /* 0x000fc8000bf06070 */
[----:B------:R-:W-:-:S04]  /*0890*/  ISETP.GE.AND.EX P0, PT, R3, UR4, PT, P0 ;  /* 0x0000000403007c0c */ /* 0x000fc8000bf06300 */
[----:B------:R-:W-:-:S13]  /*08a0*/  ISETP.GT.U32.OR P0, PT, R5, 0x3fff, P0 ;  /* 0x00003fff0500780c */ /* 0x000fda0000704470 */
[----:B------:R-:W-:Y:S05]  /*08b0*/  @P0 EXIT ;  /* 0x000000000000094d */ /* 0x000fea0003800000 */
[----:B------:R-:W0:Y:S01]  /*08c0*/  LDC R0, c[0x0][0xe5c] ;  /* 0x00039700ff007b82 */ /* 0x000e220000000800 */
[----:B------:R-:W-:Y:S01]  /*08d0*/  IMAD.MOV.U32 R2, RZ, RZ, RZ ;  /* 0x000000ffff027224 */ /* 0x000fe200078e00ff */
[----:B------:R-:W-:Y:S01]  /*08e0*/  ULDC UR5, c[0x0][0x0] ;  /* 0x0000000000057ab9 */ /* 0x000fe20000000800 */
[----:B0-----:R-:W-:-:S07]  /*08f0*/  FADD.FTZ R3, -R0, 1 ;  /* 0x3f80000000037421 */ /* 0x001fce0000010100 */
.L_x_138:
        /* <DEDUP_REMOVED lines=16> */
[----:B------:R-:W-:-:S02]  /*0a00*/  IMAD.U32 R16, R7, 0x10000, RZ ;  /* 0x0001000007107824 */ /* 0x000fc400078e00ff */
[----:B------:R-:W-:Y:S02]  /*0a10*/  IMAD.U32 R9, R10, 0x10000, RZ ;  /* 0x000100000a097824 */ /* 0x000fe400078e00ff */
[----:B------:R-:W-:Y:S01]  /*0a20*/  FADD.FTZ R6, -R15, R14 ;  /* 0x0000000e0f067221 */ /* 0x000fe20000010100 */
[----:B------:R-:W-:Y:S02]  /*0a30*/  IMAD.U32 R11, R11, 0x10000, RZ ;  /* 0x000100000b0b7824 */ /* 0x000fe400078e00ff */
[----:B------:R-:W-:Y:S01]  /*0a40*/  FADD.FTZ R10, -R17, R16 ;  /* 0x00000010110a7221 */ /* 0x000fe20000010100 */
[----:B------:R-:W-:Y:S02]  /*0a50*/  IMAD.U32 R12, R12, 0x10000, RZ ;  /* 0x000100000c0c7824 */ /* 0x000fe400078e00ff */
[-C--:B------:R-:W-:Y:S01]  /*0a60*/  FFMA.FTZ R15, R6, R0.reuse, R15 ;  /* 0x00000000060f7223 */ /* 0x080fe2000001000f */
[----:B------:R-:W-:Y:S02]  /*0a70*/  IMAD.U32 R20, R13, 0x10000, RZ ;  /* 0x000100000d147824 */ /* 0x000fe400078e00ff */
[----:B------:R-:W-:Y:S01]  /*0a80*/  FFMA.FTZ R17, R10, R0, R17 ;  /* 0x000000000a117223 */ /* 0x000fe20000010011 */
[----:B------:R-:W-:Y:S01]  /*0a90*/  FADD.FTZ R7, -R9, R12 ;  /* 0x0000000c09077221 */ /* 0x000fe20000010100 */
[----:B------:R-:W-:Y:S01]  /*0aa0*/  @P0 FFMA.FTZ R15, -R3, R6, R14 ;  /* 0x00000006030f0223 */ /* 0x000fe2000001010e */
[----:B------:R-:W-:Y:S01]  /*0ab0*/  FADD.FTZ R13, -R11, R20 ;  /* 0x000000140b0d7221 */ /* 0x000fe20000010100 */
[----:B------:R-:W-:Y:S01]  /*0ac0*/  @P0 FFMA.FTZ R17, -R3, R10, R16 ;  /* 0x0000000a03110223 */ /* 0x000fe20000010110 */
[-C--:B------:R-:W-:Y:S01]  /*0ad0*/  FFMA.FTZ R8, R7, R0.reuse, R9 ;  /* 0x0000000007087223 */ /* 0x080fe20000010009 */
[----:B------:R-:W-:Y:S01]  /*0ae0*/  @P0 FFMA.FTZ R8, -R3, R7, R12 ;  /* 0x0000000703080223 */ /* 0x000fe2000001010c */
[----:B------:R-:W-:Y:S01]  /*0af0*/  FFMA.FTZ R22, R13, R0, R11 ;  /* 0x000000000d167223 */ /* 0x000fe2000001000b */
        /* <DEDUP_REMOVED lines=16> */
.L_x_139:
        /* <DEDUP_REMOVED lines=16> */
.L_x_242:


//--------------------- .text._ZN2at6native52_GLOBAL__N__ff984223_19_ForeachTernaryOp_cu_5285c63625multi_tensor_apply_kernelINS1_18TensorListMetadataILi3EEENS1_22TernaryOpScalarFunctorIN3c104HalfELi3ELi2ELi2EEEJNS0_11LerpFunctorIfEEfEEEvT_T0_DpT1_ --------------------------
	.section	.text._ZN2at6native52_GLOBAL__N__ff984223_19_ForeachTernaryOp_cu_5285c63625multi_tensor_apply_kernelINS1_18TensorListMetadataILi3EEENS1_22TernaryOpScalarFunctorIN3c104HalfELi3ELi2ELi2EEEJNS0_11LerpFunctorIfEEfEEEvT_T0_DpT1_,"ax",@progbits
	.align	128
.text._ZN2at6native52_GLOBAL__N__ff984223_19_ForeachTernaryOp_cu_5285c63625multi_tensor_apply_kernelINS1_18TensorListMetadataILi3EEENS1_22TernaryOpScalarFunctorIN3c104HalfELi3ELi2ELi2EEEJNS0_11LerpFunctorIfEEfEEEvT_T0_DpT1_:
        .type           _ZN2at6native52_GLOBAL__N__ff984223_19_ForeachTernaryOp_cu_5285c63625multi_tensor_apply_kernelINS1_18TensorListMetadataILi3EEENS1_22TernaryOpScalarFunctorIN3c104HalfELi3ELi2ELi2EEEJNS0_11LerpFunctorIfEEfEEEvT_T0_DpT1_,@function
        .size           _ZN2at6native52_GLOBAL__N__ff984223_19_ForeachTernaryOp_cu_5285c63625multi_tensor_apply_kernelINS1_18TensorListMetadataILi3EEENS1_22TernaryOpScalarFunctorIN3c104HalfELi3ELi2ELi2EEEJNS0_11LerpFunctorIfEEfEEEvT_T0_DpT1_,(.L_x_243 - _ZN2at6native52_GLOBAL__N__ff984223_19_ForeachTernaryOp_cu_5285c63625multi_tensor_apply_kernelINS1_18TensorListMetadataILi3EEENS1_22TernaryOpScalarFunctorIN3c104HalfELi3ELi2ELi2EEEJNS0_11LerpFunctorIfEEfEEEvT_T0_DpT1_)
        .other          _ZN2at6native52_GLOBAL__N__ff984223_19_ForeachTernaryOp_cu_5285c63625multi_tensor_apply_kernelINS1_18TensorListMetadataILi3EEENS1_22TernaryOpScalarFunctorIN3c104HalfELi3ELi2ELi2EEEJNS0_11LerpFunctorIfEEfEEEvT_T0_DpT1_,@"STO_CUDA_ENTRY STV_DEFAULT"
_ZN2at6native52_GLOBAL__N__ff984223_19_ForeachTernaryOp_cu_5285c63625multi_tensor_apply_kernelINS1_18TensorListMetadataILi3EEENS1_22TernaryOpScalarFunctorIN3c104HalfELi3ELi2ELi2EEEJNS0_11LerpFunctorIfEEfEEEvT_T0_DpT1_:
        /* <DEDUP_REMOVED lines=31> */
.L_x_141:
        /* <DEDUP_REMOVED lines=64> */
[----:B--2---:R-:W-:Y:S02]  /*05f0*/  HADD2.F32 R16, -RZ, R28.H0_H0 ;  /* 0x2000001cff107230 */ /* 0x004fe40000004100 */
[----:B------:R-:W-:Y:S01]  /*0600*/  FADD.FTZ R28, -R15, 1 ;  /* 0x3f8000000f1c7421 */ /* 0x000fe20000010100 */
[----:B---3--:R-:W-:-:S05]  /*0610*/  HADD2.F32 R17, -RZ, R27.H0_H0 ;  /* 0x2000001bff117230 */ /* 0x008fca0000004100 */
[----:B------:R-:W-:Y:S01]  /*0620*/  FADD.FTZ R19, -R16, R17 ;  /* 0x0000001110137221 */ /* 0x000fe20000010100 */
[----:B----4-:R-:W-:-:S03]  /*0630*/  HADD2.F32 R18, -RZ, R23.H0_H0 ;  /* 0x20000017ff127230 */ /* 0x010fc60000004100 */
[C---:B------:R-:W-:Y:S01]  /*0640*/  FFMA.FTZ R27, R19.reuse, R15, R16 ;  /* 0x0000000f131b7223 */ /* 0x040fe20000010010 */
[----:B------:R-:W-:Y:S01]  /*0650*/  @P4 FFMA.FTZ R27, R19, -R28, R17 ;  /* 0x8000001c131b4223 */ /* 0x000fe20000010011 */
[----:B------:R-:W-:Y:S01]  /*0660*/  @P1 LEA R16, P5, R7, UR10, 0x1 ;  /* 0x0000000a07101c11 */ /* 0x000fe2000f8a08ff */
[----:B-----5:R-:W-:-:S03]  /*0670*/  HADD2.F32 R21, -RZ, R24.H0_H0 ;  /* 0x20000018ff157230 */ /* 0x020fc60000004100 */
[----:B------:R-:W-:Y:S01]  /*0680*/  @P1 LEA.HI.X R17, R7, UR11, R6, 0x1, P5 ;  /* 0x0000000b07111c11 */ /* 0x000fe2000a8f0c06 */
[----:B------:R-:W-:Y:S02]  /*0690*/  HADD2.F32 R20, -RZ, R25.H0_H0 ;  /* 0x20000019ff147230 */ /* 0x000fe40000004100 */
[----:B------:R-:W-:Y:S01]  /*06a0*/  FADD.FTZ R23, -R18, R21 ;  /* 0x0000001512177221 */ /* 0x000fe20000010100 */
[----:B------:R-:W-:Y:S02]  /*06b0*/  HADD2.F32 R19, -RZ, R26.H0_H0 ;  /* 0x2000001aff137230 */ /* 0x000fe40000004100 */
[----:B------:R-:W-:Y:S02]  /*06c0*/  HADD2.F32 R14, -RZ, R14.H0_H0 ;  /* 0x2000000eff0e7230 */ /* 0x000fe40000004100 */
[----:B------:R-:W-:Y:S02]  /*06d0*/  HADD2.F32 R29, -RZ, R29.H0_H0 ;  /* 0x2000001dff1d7230 */ /* 0x000fe40000004100 */
[----:B------:R-:W-:Y:S01]  /*06e0*/  FADD.FTZ R7, -R20, R19 ;  /* 0x0000001314077221 */ /* 0x000fe20000010100 */
        /* <DEDUP_REMOVED lines=8> */
[----:B------:R-:W-:Y:S02]  /*0770*/  F2FP.F16.F32.PACK_AB R27, RZ, R27 ;  /* 0x0000001bff1b723e */ /* 0x000fe400000000ff */
[----:B------:R-:W-:-:S02]  /*0780*/  F2FP.F16.F32.PACK_AB R18, RZ, R18 ;  /* 0x00000012ff12723e */ /* 0x000fc400000000ff */
        /* <DEDUP_REMOVED lines=13> */
.L_x_140:
        /* <DEDUP_REMOVED lines=10> */
.L_x_142:
        /* <DEDUP_REMOVED lines=24> */
[----:B------:R-:W-:Y:S01]  /*0a80*/  @P0 FFMA.FTZ R11, -R3, R8, R10 ;  /* 0x00000008030b0223 */ /* 0x000fe2000001010a */
[----:B------:R-:W-:Y:S01]  /*0a90*/  FFMA.FTZ R20, R9, R0, R17 ;  /* 0x0000000009147223 */ /* 0x000fe20000010011 */
[C---:B------:R-:W-:Y:S01]  /*0aa0*/  @P0 FFMA.FTZ R14, -R3.reuse, R6, R12 ;  /* 0x00000006030e0223 */ /* 0x040fe2000001010c */
        /* <DEDUP_REMOVED lines=17> */
.L_x_143:
        /* <DEDUP_REMOVED lines=12> */
.L_x_243:


//--------------------- .text._ZN2at6native52_GLOBAL__N__ff984223_19_ForeachTernaryOp_cu_5285c63625multi_tensor_apply_kernelINS1_18TensorListMetadataILi3EEENS1_22TernaryOpScalarFunctorIN3c107complexIfEELi3ELi2ELi2EEEJNS0_11LerpFunctorIS8_EES8_EEEvT_T0_DpT1_ --------------------------
	.section	.text._ZN2at6native52_GLOBAL__N__ff984223_19_ForeachTernaryOp_cu_5285c63625multi_tensor_apply_kernelINS1_18TensorListMetadataILi3EEENS1_22TernaryOpScalarFunctorIN3c107complexIfEELi3ELi2ELi2EEEJNS0_11LerpFunctorIS8_EES8_EEEvT_T0_DpT1_,"ax",@progbits
	.align	128
.text._ZN2at6native52_GLOBAL__N__ff984223_19_ForeachTernaryOp_cu_5285c63625multi_tensor_apply_kernelINS1_18TensorListMetadataILi3EEENS1_22TernaryOpScalarFunctorIN3c107complexIfEELi3ELi2ELi2EEEJNS0_11LerpFunctorIS8_EES8_EEEvT_T0_DpT1_:
        .type           _ZN2at6native52_GLOBAL__N__ff984223_19_ForeachTernaryOp_cu_5285c63625multi_tensor_apply_kernelINS1_18TensorListMetadataILi3EEENS1_22TernaryOpScalarFunctorIN3c107complexIfEELi3ELi2ELi2EEEJNS0_11LerpFunctorIS8_EES8_EEEvT_T0_DpT1_,@function
        .size           _ZN2at6native52_GLOBAL__N__ff984223_19_ForeachTernaryOp_cu_5285c63625multi_tensor_apply_kernelINS1_18TensorListMetadataILi3EEENS1_22TernaryOpScalarFunctorIN3c107complexIfEELi3ELi2ELi2EEEJNS0_11LerpFunctorIS8_EES8_EEEvT_T0_DpT1_,(.L_x_244 - _ZN2at6native52_GLOBAL__N__ff984223_19_ForeachTernaryOp_cu_5285c63625multi_tensor_apply_kernelINS1_18TensorListMetadataILi3EEENS1_22TernaryOpScalarFunctorIN3c107complexIfEELi3ELi2ELi2EEEJNS0_11LerpFunctorIS8_EES8_EEEvT_T0_DpT1_)
        .other          _ZN2at6native52_GLOBAL__N__ff984223_19_ForeachTernaryOp_cu_5285c63625multi_tensor_apply_kernelINS1_18TensorListMetadataILi3EEENS1_22TernaryOpScalarFunctorIN3c107complexIfEELi3ELi2ELi2EEEJNS0_11LerpFunctorIS8_EES8_EEEvT_T0_DpT1_,@"STO_CUDA_ENTRY STV_DEFAULT"
_ZN2at6native52_GLOBAL__N__ff984223_19_ForeachTernaryOp_cu_5285c63625multi_tensor_apply_kernelINS1_18TensorListMetadataILi3EEENS1_22TernaryOpScalarFunctorIN3c107complexIfEELi3ELi2ELi2EEEJNS0_11LerpFunctorIS8_EES8_EEEvT_T0_DpT1_:
        /* <DEDUP_REMOVED lines=38> */
.L_x_146:
[----:B0-----:R-:W-:Y:S02]  /*0260*/  IADD3 R24, P1, R0, UR4, RZ ;  /* 0x0000000400187c10 */ /* 0x001fe4000ff3e0ff */
[----:B------:R-:W-:Y:S02]  /*0270*/  CS2R R22, SRZ ;  /* 0x0000000000167805 */ /* 0x000fe4000001ff00 */
[----:B------:R-:W-:Y:S02]  /*0280*/  CS2R R18, SRZ ;  /* 0x0000000000127805 */ /* 0x000fe4000001ff00 */
[C---:B------:R-:W-:Y:S01]  /*0290*/  ISETP.GE.U32.AND P0, PT, R24.reuse, 0x10000, PT ;  /* 0x000100001800780c */ /* 0x040fe20003f06070 */
[----:B------:R-:W-:Y:S01]  /*02a0*/  IMAD.X R21, RZ, RZ, UR5, P1 ;  /* 0x00000005ff157e24 */ /* 0x000fe200088e06ff */
[----:B------:R-:W-:-:S04]  /*02b0*/  ISETP.LT.U32.AND P1, PT, R24, UR16, PT ;  /* 0x0000001018007c0c */ /* 0x000fc8000bf21070 */
[----:B------:R-:W-:-:S04]  /*02c0*/  ISETP.GE.U32.AND.EX P0, PT, R21, RZ, PT, P0 ;  /* 0x000000ff1500720c */ /* 0x000fc80003f06100 */
[----:B------:R-:W-:-:S13]  /*02d0*/  ISETP.LT.AND.EX P0, PT, R21, UR12, !P0, P1 ;  /* 0x0000000c15007c0c */ /* 0x000fda000c701310 */
[C---:B------:R-:W-:Y:S02]  /*02e0*/  @P0 LEA R2, P1, R24.reuse, UR6, 0x3 ;  /* 0x0000000618020c11 */ /* 0x040fe4000f8218ff */
[C---:B------:R-:W-:Y:S02]  /*02f0*/  @P0 LEA R8, P2, R24.reuse, UR8, 0x3 ;  /* 0x0000000818080c11 */ /* 0x040fe4000f8418ff */
[C-C-:B------:R-:W-:Y:S02]  /*0300*/  @P0 LEA.HI.X R3, R24.reuse, UR7, R21.reuse, 0x3, P1 ;  /* 0x0000000718030c11 */ /* 0x140fe400088f1c15 */
[----:B------:R-:W-:-:S03]  /*0310*/  @P0 LEA.HI.X R9, R24, UR9, R21, 0x3, P2 ;  /* 0x0000000918090c11 */ /* 0x000fc600090f1c15 */
[----:B------:R0:W2:Y:S04]  /*0320*/  @P0 LDG.E.64 R22, desc[UR14][R2.64] ;  /* 0x0000000e02160981 */ /* 0x0000a8000c1e1b00 */
[----:B------:R1:W2:Y:S01]  /*0330*/  @P0 LDG.E.64 R18, desc[UR14][R8.64] ;  /* 0x0000000e08120981 */ /* 0x0002a2000c1e1b00 */
[----:B------:R-:W-:Y:S01]  /*0340*/  IADD3 R6, P1, R24, UR13, RZ ;  /* 0x0000000d18067c10 */ /* 0x000fe2000ff3e0ff */
[----:B------:R-:W-:Y:S01]  /*0350*/  IMAD.U32 R10, RZ, RZ, UR13 ;  /* 0x0000000dff0a7e24 */ /* 0x000fe2000f8e00ff */
[----:B------:R-:W-:Y:S02]  /*0360*/  MOV R5, UR13 ;  /* 0x0000000d00057c02 */ /* 0x000fe40008000f00 */
[----:B------:R-:W-:Y:S02]  /*0370*/  CS2R R14, SRZ ;  /* 0x00000000000e7805 */ /* 0x000fe4000001ff00 */
[C---:B------:R-:W-:Y:S01]  /*0380*/  ISETP.GE.U32.AND P2, PT, R6.reuse, 0x10000, PT ;  /* 0x000100000600780c */ /* 0x040fe20003f46070 */
[----:B------:R-:W-:Y:S01]  /*0390*/  IMAD.X R7, RZ, RZ, R21, P1 ;  /* 0x000000ffff077224 */ /* 0x000fe200008e0615 */
[----:B------:R-:W-:Y:S01]  /*03a0*/  ISETP.LT.U32.AND P1, PT, R6, UR16, PT ;  /* 0x0000001006007c0c */ /* 0x000fe2000bf21070 */
[----:B0-----:R-:W-:Y:S01]  /*03b0*/  IMAD R3, R10, 0x3, RZ ;  /* 0x000000030a037824 */ /* 0x001fe200078e02ff */
[----:B------:R-:W-:-:S02]  /*03c0*/  LEA R5, P3, R5, R24, 0x1 ;  /* 0x0000001805057211 */ /* 0x000fc400078608ff */
[----:B-1----:R-:W-:Y:S02]  /*03d0*/  CS2R R8, SRZ ;  /* 0x0000000000087805 */ /* 0x002fe4000001ff00 */
[----:B------:R-:W-:Y:S02]  /*03e0*/  ISETP.GE.U32.AND.EX P2, PT, R7, RZ, PT, P2 ;  /* 0x000000ff0700720c */ /* 0x000fe40003f46120 */
[----:B------:R-:W-:Y:S01]  /*03f0*/  IADD3 R2, P5, R3, R24, RZ ;  /* 0x0000001803027210 */ /* 0x000fe20007fbe0ff */
[----:B------:R-:W-:Y:S01]  /*0400*/  IMAD.X R4, RZ, RZ, R21, P3 ;  /* 0x000000ffff047224 */ /* 0x000fe200018e0615 */
[----:B------:R-:W-:Y:S02]  /*0410*/  ISETP.LT.AND.EX P2, PT, R7, UR12, !P2, P1 ;  /* 0x0000000c07007c0c */ /* 0x000fe4000d741310 */
[C---:B------:R-:W-:Y:S02]  /*0420*/  ISETP.GE.U32.AND P1, PT, R5.reuse, 0x10000, PT ;  /* 0x000100000500780c */ /* 0x040fe40003f26070 */
[----:B------:R-:W-:-:S02]  /*0430*/  ISETP.LT.U32.AND P3, PT, R5, UR16, PT ;  /* 0x0000001005007c0c */ /* 0x000fc4000bf61070 */
[C---:B------:R-:W-:Y:S02]  /*0440*/  ISETP.GE.U32.AND.EX P1, PT, R4.reuse, RZ, PT, P1 ;  /* 0x000000ff0400720c */ /* 0x040fe40003f26110 */
[----:B------:R-:W-:Y:S02]  /*0450*/  IADD3.X R3, RZ, R21, RZ, P5, !PT ;  /* 0x00000015ff037210 */ /* 0x000fe40002ffe4ff */
[----:B------:R-:W-:Y:S02]  /*0460*/  ISETP.LT.AND.EX P1, PT, R4, UR12, !P1, P3 ;  /* 0x0000000c04007c0c */ /* 0x000fe4000cf21330 */
[----:B------:R-:W-:Y:S02]  /*0470*/  ISETP.GE.U32.AND P3, PT, R2, 0x10000, PT ;  /* 0x000100000200780c */ /* 0x000fe40003f66070 */
[----:B------:R-:W-:Y:S02]  /*0480*/  @P2 LEA R12, P4, R6, UR6, 0x3 ;  /* 0x00000006060c2c11 */ /* 0x000fe4000f8818ff */
[----:B------:R-:W-:-:S02]  /*0490*/  ISETP.GE.U32.AND.EX P3, PT, R3, RZ, PT, P3 ;  /* 0x000000ff0300720c */ /* 0x000fc40003f66130 */
[--C-:B------:R-:W-:Y:S02]  /*04a0*/  @P2 LEA.HI.X R13, R6, UR7, R7.reuse, 0x3, P4 ;  /* 0x00000007060d2c11 */ /* 0x100fe4000a0f1c07 */
[----:B------:R-:W-:Y:S02]  /*04b0*/  ISETP.LT.U32.AND P4, PT, R2, UR16, PT ;  /* 0x0000001002007c0c */ /* 0x000fe4000bf81070 */
[C---:B------:R-:W-:Y:S01]  /*04c0*/  @P2 LEA R10, P5, R6.reuse, UR8, 0x3 ;  /* 0x00000008060a2c11 */ /* 0x040fe2000f8a18ff */
[----:B------:R0:W3:Y:S01]  /*04d0*/  @P2 LDG.E.64 R8, desc[UR14][R12.64] ;  /* 0x0000000e0c082981 */ /* 0x0000e2000c1e1b00 */
[----:B------:R-:W-:Y:S02]  /*04e0*/  ISETP.LT.AND.EX P4, PT, R3, UR12, !P3, P4 ;  /* 0x0000000c03007c0c */ /* 0x000fe4000df81340 */
[----:B------:R-:W-:Y:S02]  /*04f0*/  @P1 LEA R28, P3, R5, UR6, 0x3 ;  /* 0x00000006051c1c11 */ /* 0x000fe4000f8618ff */
[----:B------:R-:W-:-:S02]  /*0500*/  @P2 LEA.HI.X R11, R6, UR9, R7, 0x3, P5 ;  /* 0x00000009060b2c11 */ /* 0x000fc4000a8f1c07 */
[C-C-:B------:R-:W-:Y:S02]  /*0510*/  @P1 LEA.HI.X R29, R5.reuse, UR7, R4.reuse, 0x3, P3 ;  /* 0x00000007051d1c11 */ /* 0x140fe400098f1c04 */
[----:B0-----:R-:W-:Y:S02]  /*0520*/  CS2R R12, SRZ ;  /* 0x00000000000c7805 */ /* 0x001fe4000001ff00 */
[C---:B------:R-:W-:Y:S02]  /*0530*/  @P1 LEA R26, P5, R5.reuse, UR8, 0x3 ;  /* 0x00000008051a1c11 */ /* 0x040fe4000f8a18ff */
[----:B------:R-:W-:Y:S01]  /*0540*/  CS2R R16, SRZ ;  /* 0x0000000000107805 */ /* 0x000fe2000001ff00 */
[----:B------:R0:W3:Y:S04]  /*0550*/  @P2 LDG.E.64 R14, desc[UR14][R10.64] ;  /* 0x0000000e0a0e2981 */ /* 0x0000e8000c1e1b00 */
[----:B------:R1:W4:Y:S01]  /*0560*/  @P1 LDG.E.64 R12, desc[UR14][R28.64] ;  /* 0x0000000e1c0c1981 */ /* 0x000322000c1e1b00 */
[----:B------:R-:W-:-:S02]  /*0570*/  @P1 LEA.HI.X R27, R5, UR9, R4, 0x3, P5 ;  /* 0x00000009051b1c11 */ /* 0x000fc4000a8f1c04 */
[----:B0-----:R-:W-:-:S03]  /*0580*/  CS2R R10, SRZ ;  /* 0x00000000000a7805 */ /* 0x001fc6000001ff00 */
[----:B------:R0:W4:Y:S01]  /*0590*/  @P1 LDG.E.64 R16, desc[UR14][R26.64] ;  /* 0x0000000e1a101981 */ /* 0x000122000c1e1b00 */
[----:B-1----:R-:W-:-:S04]  /*05a0*/  @P4 LEA R28, P3, R2, UR6, 0x3 ;  /* 0x00000006021c4c11 */ /* 0x002fc8000f8618ff */
[C---:B------:R-:W-:Y:S02]  /*05b0*/  @P4 LEA.HI.X R29, R2.reuse, UR7, R3, 0x3, P3 ;  /* 0x00000007021d4c11 */ /* 0x040fe400098f1c03 */
[----:B0-----:R-:W-:-:S03]  /*05c0*/  @P4 LEA R26, P3, R2, UR8, 0x3 ;  /* 0x00000008021a4c11 */ /* 0x001fc6000f8618ff */
[----:B------:R0:W5:Y:S01]  /*05d0*/  @P4 LDG.E.64 R10, desc[UR14][R28.64] ;  /* 0x0000000e1c0a4981 */ /* 0x000162000c1e1b00 */
[----:B------:R-:W-:Y:S01]  /*05e0*/  @P4 LEA.HI.X R27, R2, UR9, R3, 0x3, P3 ;  /* 0x00000009021b4c11 */ /* 0x000fe200098f1c03 */
[----:B--2---:R-:W-:Y:S01]  /*05f0*/  FADD.FTZ R19, -R23, R19 ;  /* 0x0000001317137221 */ /* 0x004fe20000010100 */
[----:B------:R-:W-:-:S03]  /*0600*/  FADD.FTZ R18, R18, -R22 ;  /* 0x8000001612127221 */ /* 0x000fc60000010000 */
[----:B------:R-:W-:-:S04]  /*0610*/  FMUL.FTZ R25, R19, UR19 ;  /* 0x0000001313197c20 */ /* 0x000fc80008410000 */
[C---:B------:R-:W-:Y:S01]  /*0620*/  FFMA.FTZ R25, R18.reuse, UR18, -R25 ;  /* 0x0000001212197c23 */ /* 0x040fe20008010819 */
[----:B------:R-:W-:-:S04]  /*0630*/  FMUL.FTZ R18, R18, UR19 ;  /* 0x0000001312127c20 */ /* 0x000fc80008410000 */
[----:B0-----:R-:W-:Y:S01]  /*0640*/  FFMA.FTZ R28, R19, UR18, R18 ;  /* 0x00000012131c7c23 */ /* 0x001fe20008010012 */
[----:B------:R-:W-:-:S06]  /*0650*/  CS2R R18, SRZ ;  /* 0x0000000000127805 */ /* 0x000fcc000001ff00 */
[----:B------:R0:W5:Y:S01]  /*0660*/  @P4 LDG.E.64 R18, desc[UR14][R26.64] ;  /* 0x0000000e1a124981 */ /* 0x000162000c1e1b00 */
[----:B------:R-:W-:Y:S02]  /*0670*/  @P2 LEA R20, P5, R6, UR10, 0x3 ;  /* 0x0000000a06142c11 */ /* 0x000fe4000f8a18ff */
[----:B0-----:R-:W-:-:S04]  /*0680*/  @P0 LEA R26, P3, R24, UR10, 0x3 ;  /* 0x0000000a181a0c11 */ /* 0x001fc8000f8618ff */
[----:B------:R-:W-:Y:S02]  /*0690*/  @P0 LEA.HI.X R27, R24, UR11, R21, 0x3, P3 ;  /* 0x0000000b181b0c11 */ /* 0x000fe400098f1c15 */
[----:B------:R-:W-:Y:S02]  /*06a0*/  @P2 LEA.HI.X R21, R6, UR11, R7, 0x3, P5 ;  /* 0x0000000b06152c11 */ /* 0x000fe4000a8f1c07 */
[----:B------:R-:W-:-:S04]  /*06b0*/  @P1 LEA R6, P3, R5, UR10, 0x3 ;  /* 0x0000000a05061c11 */ /* 0x000fc8000f8618ff */
[----:B------:R-:W-:Y:S01]  /*06c0*/  @P1 LEA.HI.X R7, R5, UR11, R4, 0x3, P3 ;  /* 0x0000000b05071c11 */ /* 0x000fe200098f1c04 */
[----:B---3--:R-:W-:Y:S01]  /*06d0*/  FADD.FTZ R15, -R9, R15 ;  /* 0x0000000f090f7221 */ /* 0x008fe20000010100 */
[----:B------:R-:W-:-:S03]  /*06e0*/  FADD.FTZ R14, R14, -R8 ;  /* 0x800000080e0e7221 */ /* 0x000fc60000010000 */
[----:B------:R-:W-:Y:S01]  /*06f0*/  FMUL.FTZ R5, R15, UR19 ;  /* 0x000000130f057c20 */ /* 0x000fe20008410000 */
[----:B------:R-:W-:-:S03]  /*0700*/  FMUL.FTZ R4, R14, UR19 ;  /* 0x000000130e047c20 */ /* 0x000fc60008410000 */
[----:B------:R-:W-:Y:S01]  /*0710*/  FFMA.FTZ R5, R14, UR18, -R5 ;  /* 0x000000120e057c23 */ /* 0x000fe20008010805 */
[----:B------:R-:W-:Y:S01]  /*0720*/  FFMA.FTZ R14, R15, UR18, R4 ;  /* 0x000000120f0e7c23 */ /* 0x000fe20008010004 */
[----:B------:R-:W-:Y:S01]  /*0730*/  @P4 LEA R4, P3, R2, UR10, 0x3 ;  /* 0x0000000a02044c11 */ /* 0x000fe2000f8618ff */
[----:B----4-:R-:W-:Y:S01]  /*0740*/  FADD.FTZ R17, -R13, R17 ;  /* 0x000000110d117221 */ /* 0x010fe20000010100 */
[----:B------:R-:W-:Y:S01]  /*0750*/  FADD.FTZ R16, R16, -R12 ;  /* 0x8000000c10107221 */ /* 0x000fe20000010000 */
[----:B------:R-:W-:Y:S01]  /*0760*/  FADD.FTZ R8, R5, R8 ;  /* 0x0000000805087221 */ /* 0x000fe20000010000 */
[----:B------:R-:W-:Y:S01]  /*0770*/  @P4 LEA.HI.X R5, R2, UR11, R3, 0x3, P3 ;  /* 0x0000000b02054c11 */ /* 0x000fe200098f1c03 */
[C---:B------:R-:W-:Y:S01]  /*0780*/  FMUL.FTZ R15, R17.reuse, UR19 ;  /* 0x00000013110f7c20 */ /* 0x040fe20008410000 */
[C---:B------:R-:W-:Y:S01]  /*0790*/  FMUL.FTZ R24, R16.reuse, UR19 ;  /* 0x0000001310187c20 */ /* 0x040fe20008410000 */
[----:B------:R-:W-:Y:S02]  /*07a0*/  UIMAD.WIDE.U32 UR4, UR13, 0x4, UR4 ;  /* 0x000000040d0478a5 */ /* 0x000fe4000f8e0004 */
[----:B------:R-:W-:Y:S01]  /*07b0*/  FFMA.FTZ R15, R16, UR18, -R15 ;  /* 0x00000012100f7c23 */ /* 0x000fe2000801080f */
[----:B------:R-:W-:Y:S01]  /*07c0*/  FFMA.FTZ R24, R17, UR18, R24 ;  /* 0x0000001211187c23 */ /* 0x000fe20008010018 */
[----:B------:R-:W-:Y:S01]  /*07d0*/  FADD.FTZ R22, R25, R22 ;  /* 0x0000001619167221 */ /* 0x000fe20000010000 */
[----:B------:R-:W-:Y:S01]  /*07e0*/  FADD.FTZ R23, R28, R23 ;  /* 0x000000171c177221 */ /* 0x000fe20000010000 */
[----:B------:R-:W-:Y:S01]  /*07f0*/  FADD.FTZ R9, R14, R9 ;  /* 0x000000090e097221 */ /* 0x000fe20000010000 */
[----:B------:R-:W-:Y:S01]  /*0800*/  FADD.FTZ R12, R15, R12 ;  /* 0x0000000c0f0c7221 */ /* 0x000fe20000010000 */
[----:B------:R-:W-:Y:S01]  /*0810*/  FADD.FTZ R13, R24, R13 ;  /* 0x0000000d180d7221 */ /* 0x000fe20000010000 */
[----:B------:R-:W-:-:S02]  /*0820*/  UISETP.LT.U32.AND UP1, UPT, UR4, UR16, UPT ;  /* 0x000000100400728c */ /* 0x000fc4000bf21070 */
[----:B------:R-:W-:Y:S01]  /*0830*/  UISETP.GE.U32.AND UP0, UPT, UR4, 0x10000, UPT ;  /* 0x000100000400788c */ /* 0x000fe2000bf06070 */
[----:B------:R1:W-:Y:S03]  /*0840*/  @P0 STG.E.64 desc[UR14][R26.64], R22 ;  /* 0x000000161a000986 */ /* 0x0003e6000c101b0e */
[----:B------:R-:W-:Y:S01]  /*0850*/  UISETP.GE.U32.AND.EX UP0, UPT, UR5, URZ, UPT, UP0 ;  /* 0x0000003f0500728c */ /* 0x000fe2000bf06100 */
[----:B------:R1:W-:Y:S01]  /*0860*/  @P2 STG.E.64 desc[UR14][R20.64], R8 ;  /* 0x0000000814002986 */ /* 0x0003e2000c101b0e */
[----:B------:R-:W-:-:S03]  /*0870*/  PLOP3.LUT P0, PT, PT, PT, UP1, 0x80, 0x0 ;  /* 0x000000000000781c */ /* 0x000fc60003f0f018 */
[----:B------:R1:W-:Y:S01]  /*0880*/  @P1 STG.E.64 desc[UR14][R6.64], R12 ;  /* 0x0000000c06001986 */ /* 0x0003e2000c101b0e */
[----:B------:R-:W-:Y:S01]  /*0890*/  PLOP3.LUT P1, PT, PT, PT, UP0, 0x80, 0x0 ;  /* 0x000000000000781c */ /* 0x000fe20003f2f008 */
[----:B-----5:R-:W-:Y:S01]  /*08a0*/  FADD.FTZ R19, -R11, R19 ;  /* 0x000000130b137221 */ /* 0x020fe20000010100 */
[----:B------:R-:W-:-:S03]  /*08b0*/  FADD.FTZ R18, R18, -R10 ;  /* 0x8000000a12127221 */ /* 0x000fc60000010000 */
[----:B------:R-:W-:Y:S01]  /*08c0*/  FMUL.FTZ R3, R19, UR19 ;  /* 0x0000001313037c20 */ /* 0x000fe20008410000 */
[----:B------:R-:W-:-:S03]  /*08d0*/  FMUL.FTZ R2, R18, UR19 ;  /* 0x0000001312027c20 */ /* 0x000fc60008410000 */
[----:B------:R-:W-:Y:S01]  /*08e0*/  FFMA.FTZ R3, R18, UR18, -R3 ;  /* 0x0000001212037c23 */ /* 0x000fe20008010803 */
[----:B------:R-:W-:-:S03]  /*08f0*/  FFMA.FTZ R2, R19, UR18, R2 ;  /* 0x0000001213027c23 */ /* 0x000fc60008010002 */
[----:B------:R-:W-:Y:S01]  /*0900*/  FADD.FTZ R10, R3, R10 ;  /* 0x0000000a030a7221 */ /* 0x000fe20000010000 */
[----:B------:R-:W-:Y:S01]  /*0910*/  FADD.FTZ R11, R2, R11 ;  /* 0x0000000b020b7221 */ /* 0x000fe20000010000 */
[----:B------:R-:W-:-:S04]  /*0920*/  MOV R3, UR5 ;  /* 0x0000000500037c02 */ /* 0x000fc80008000f00 */
[----:B------:R1:W-:Y:S01]  /*0930*/  @P4 STG.E.64 desc[UR14][R4.64], R10 ;  /* 0x0000000a04004986 */ /* 0x0003e2000c101b0e */
[----:B------:R-:W-:Y:S01]  /*0940*/  ISETP.LT.AND.EX P0, PT, R3, UR12, PT, P0 ;  /* 0x0000000c03007c0c */ /* 0x000fe2000bf01300 */
[----:B------:R-:W-:-:S12]  /*0950*/  IMAD.U32 R2, RZ, RZ, UR4 ;  /* 0x00000004ff027e24 */ /* 0x000fd8000f8e00ff */
[----:B-1----:R-:W-:Y:S05]  /*0960*/  @!P1 BRA P0, `(.L_x_146) ;  /* 0xfffffff8003c9947 */ /* 0x002fea000003ffff */
[----:B------:R-:W-:Y:S05]  /*0970*/  EXIT ;  /* 0x000000000000794d */ /* 0x000fea0003800000 */
.L_x_145:
[----:B------:R-:W0:Y:S01]  /*0980*/  S2R R0, SR_TID.X ;  /* 0x0000000000007919 */ /* 0x000e220000002100 */
[----:B------:R-:W-:Y:S01]  /*0990*/  FADD.FTZ R2, -R4, 1 ;  /* 0x3f80000004027421 */ /* 0x000fe20000010100 */
[----:B------:R-:W-:Y:S01]  /*09a0*/  FADD.FTZ R3, RZ, -R5 ;  /* 0x80000005ff037221 */ /* 0x000fe20000010000 */
[----:B------:R-:W-:Y:S01]  /*09b0*/  ULDC UR13, c[0x0][0x0] ;  /* 0x00000000000d7ab9 */ /* 0x000fe20000000800 */
[----:B------:R-:W-:Y:S01]  /*09c0*/  UMOV UR4, URZ ;  /* 0x0000003f00047c82 */ /* 0x000fe20008000000 */
[----:B------:R-:W-:-:S05]  /*09d0*/  UMOV UR5, URZ ;  /* 0x0000003f00057c82 */ /* 0x000fca0008000000 */
.L_x_147:
        /* <DEDUP_REMOVED lines=16> */
[----:B------:R-:W-:Y:S02]  /*0ae0*/  CS2R R10, SRZ ;  /* 0x00000000000a7805 */ /* 0x000fe4000001ff00 */
[----:B------:R-:W-:Y:S01]  /*0af0*/  ISETP.GE.U32.AND P1, PT, R23, 0x10000, PT ;  /* 0x000100001700780c */ /* 0x000fe20003f26070 */
[----:B0-----:R-:W-:Y:S01]  /*0b00*/  IMAD.U32 R7, RZ, RZ, UR13 ;  /* 0x0000000dff077e24 */ /* 0x001fe2000f8e00ff */
[----:B------:R-:W-:-:S02]  /*0b10*/  IADD3.X R22, RZ, R25, RZ, P2, !PT ;  /* 0x00000019ff167210 */ /* 0x000fc400017fe4ff */
[----:B------:R-:W-:Y:S01]  /*0b20*/  ISETP.LT.U32.AND P2, PT, R23, UR16, PT ;  /* 0x0000001017007c0c */ /* 0x000fe2000bf41070 */
[----:B------:R-:W-:Y:S01]  /*0b30*/  IMAD R7, R7, 0x3, RZ ;  /* 0x0000000307077824 */ /* 0x000fe200078e02ff */
[C---:B------:R-:W-:Y:S02]  /*0b40*/  ISETP.GE.U32.AND.EX P1, PT, R22.reuse, RZ, PT, P1 ;  /* 0x000000ff1600720c */ /* 0x040fe40003f26110 */
[----:B-1----:R-:W-:Y:S02]  /*0b50*/  CS2R R8, SRZ ;  /* 0x0000000000087805 */ /* 0x002fe4000001ff00 */
[----:B------:R-:W-:Y:S02]  /*0b60*/  LEA R4, P3, R5, R24, 0x1 ;  /* 0x0000001805047211 */ /* 0x000fe400078608ff */
[----:B------:R-:W-:Y:S02]  /*0b70*/  ISETP.LT.AND.EX P1, PT, R22, UR12, !P1, P2 ;  /* 0x0000000c16007c0c */ /* 0x000fe4000cf21320 */
[----:B------:R-:W-:-:S02]  /*0b80*/  ISETP.GE.U32.AND P2, PT, R4, 0x10000, PT ;  /* 0x000100000400780c */ /* 0x000fc40003f46070 */
[----:B------:R-:W-:Y:S02]  /*0b90*/  IADD3.X R5, RZ, R25, RZ, P3, !PT ;  /* 0x00000019ff057210 */ /* 0x000fe40001ffe4ff */
[----:B------:R-:W-:Y:S02]  /*0ba0*/  ISETP.LT.U32.AND P3, PT, R4, UR16, PT ;  /* 0x0000001004007c0c */ /* 0x000fe4000bf61070 */
[----:B------:R-:W-:-:S04]  /*0bb0*/  ISETP.GE.U32.AND.EX P2, PT, R5, RZ, PT, P2 ;  /* 0x000000ff0500720c */ /* 0x000fc80003f46120 */
[----:B------:R-:W-:Y:S02]  /*0bc0*/  ISETP.LT.AND.EX P2, PT, R5, UR12, !P2, P3 ;  /* 0x0000000c05007c0c */ /* 0x000fe4000d741330 */
[C---:B------:R-:W-:Y:S02]  /*0bd0*/  @P1 LEA R14, P3, R23.reuse, UR8, 0x3 ;  /* 0x00000008170e1c11 */ /* 0x040fe4000f8618ff */
[----:B------:R-:W-:Y:S02]  /*0be0*/  @P1 LEA R20, P4, R23, UR6, 0x3 ;  /* 0x0000000617141c11 */ /* 0x000fe4000f8818ff */
[----:B------:R-:W-:Y:S02]  /*0bf0*/  IADD3 R7, P5, R7, R24, RZ ;  /* 0x0000001807077210 */ /* 0x000fe40007fbe0ff */
[C-C-:B------:R-:W-:Y:S02]  /*0c00*/  @P1 LEA.HI.X R15, R23.reuse, UR9, R22.reuse, 0x3, P3 ;  /* 0x00000009170f1c11 */ /* 0x140fe400098f1c16 */
[----:B------:R-:W-:-:S02]  /*0c10*/  @P1 LEA.HI.X R21, R23, UR7, R22, 0x3, P4 ;  /* 0x0000000717151c11 */ /* 0x000fc4000a0f1c16 */
[C---:B------:R-:W-:Y:S02]  /*0c20*/  ISETP.GE.U32.AND P4, PT, R7.reuse, 0x10000, PT ;  /* 0x000100000700780c */ /* 0x040fe40003f86070 */
[----:B------:R-:W-:Y:S02]  /*0c30*/  CS2R R12, SRZ ;  /* 0x00000000000c7805 */ /* 0x000fe4000001ff00 */
[C---:B------:R-:W-:Y:S01]  /*0c40*/  @P2 LEA R26, P3, R4.reuse, UR6, 0x3 ;  /* 0x00000006041a2c11 */ /* 0x040fe2000f8618ff */
[----:B------:R0:W3:Y:S01]  /*0c50*/  @P1 LDG.E.64 R8, desc[UR14][R20.64] ;  /* 0x0000000e14081981 */ /* 0x0000e2000c1e1b00 */
[----:B------:R-:W-:Y:S02]  /*0c60*/  IADD3.X R6, RZ, R25, RZ, P5, !PT ;  /* 0x00000019ff067210 */ /* 0x000fe40002ffe4ff */
[----:B------:R-:W-:Y:S01]  /*0c70*/  @P2 LEA.HI.X R27, R4, UR7, R5, 0x3, P3 ;  /* 0x00000007041b2c11 */ /* 0x000fe200098f1c05 */
[----:B------:R1:W3:Y:S01]  /*0c80*/  @P1 LDG.E.64 R10, desc[UR14][R14.64] ;  /* 0x0000000e0e0a1981 */ /* 0x0002e2000c1e1b00 */
[----:B------:R-:W-:-:S02]  /*0c90*/  ISETP.LT.U32.AND P3, PT, R7, UR16, PT ;  /* 0x0000001007007c0c */ /* 0x000fc4000bf61070 */
[----:B------:R-:W-:Y:S01]  /*0ca0*/  ISETP.GE.U32.AND.EX P5, PT, R6, RZ, PT, P4 ;  /* 0x000000ff0600720c */ /* 0x000fe20003fa6140 */
[----:B------:R4:W5:Y:S01]  /*0cb0*/  @P2 LDG.E.64 R12, desc[UR14][R26.64] ;  /* 0x0000000e1a0c2981 */ /* 0x000962000c1e1b00 */
[----:B0-----:R-:W-:Y:S02]  /*0cc0*/  @P2 LEA R20, P4, R4, UR8, 0x3 ;  /* 0x0000000804142c11 */ /* 0x001fe4000f8818ff */
[----:B------:R-:W-:Y:S02]  /*0cd0*/  ISETP.LT.AND.EX P3, PT, R6, UR12, !P5, P3 ;  /* 0x0000000c06007c0c */ /* 0x000fe4000ef61330 */
[----:B------:R-:W-:Y:S02]  /*0ce0*/  @P2 LEA.HI.X R21, R4, UR9, R5, 0x3, P4 ;  /* 0x0000000904152c11 */ /* 0x000fe4000a0f1c05 */
[----:B-1----:R-:W-:-:S06]  /*0cf0*/  CS2R R14, SRZ ;  /* 0x00000000000e7805 */ /* 0x002fcc000001ff00 */
[----:B------:R0:W5:Y:S03]  /*0d00*/  @P2 LDG.E.64 R14, desc[UR14][R20.64] ;  /* 0x0000000e140e2981 */ /* 0x000166000c1e1b00 */
[----:B----4-:R-:W-:-:S04]  /*0d10*/  @P3 LEA R26, P4, R7, UR6, 0x3 ;  /* 0x00000006071a3c11 */ /* 0x010fc8000f8818ff */
[----:B------:R-:W-:Y:S02]  /*0d20*/  @P3 LEA.HI.X R27, R7, UR7, R6, 0x3, P4 ;  /* 0x00000007071b3c11 */ /* 0x000fe4000a0f1c06 */
[----:B0-----:R-:W-:Y:S01]  /*0d30*/  CS2R R20, SRZ ;  /* 0x0000000000147805 */ /* 0x001fe2000001ff00 */
[----:B--2---:R-:W-:Y:S01]  /*0d40*/  FADD.FTZ R17, R19, -R17 ;  /* 0x8000001113117221 */ /* 0x004fe20000010000 */
[----:B------:R-:W-:-:S03]  /*0d50*/  FADD.FTZ R16, R18, -R16 ;  /* 0x8000001012107221 */ /* 0x000fc60000010000 */
[-C--:B------:R-:W-:Y:S01]  /*0d60*/  FMUL.FTZ R29, R3, R17.reuse ;  /* 0x00000011031d7220 */ /* 0x080fe20000410000 */
[----:B------:R-:W-:-:S03]  /*0d70*/  FMUL.FTZ R28, R2, R17 ;  /* 0x00000011021c7220 */ /* 0x000fc60000410000 */
[-C--:B------:R-:W-:Y:S01]  /*0d80*/  FFMA.FTZ R17, R2, R16.reuse, -R29 ;  /* 0x0000001002117223 */ /* 0x080fe2000001081d */
[----:B------:R-:W-:Y:S01]  /*0d90*/  FFMA.FTZ R29, R3, R16, R28 ;  /* 0x00000010031d7223 */ /* 0x000fe2000001001c */
[----:B------:R-:W-:Y:S02]  /*0da0*/  @P3 LEA R28, P4, R7, UR8, 0x3 ;  /* 0x00000008071c3c11 */ /* 0x000fe4000f8818ff */
[----:B------:R-:W-:Y:S01]  /*0db0*/  FADD.FTZ R18, -R17, R18 ;  /* 0x0000001211127221 */ /* 0x000fe20000010100 */
[----:B------:R-:W-:Y:S01]  /*0dc0*/  CS2R R16, SRZ ;  /* 0x0000000000107805 */ /* 0x000fe2000001ff00 */
[----:B------:R-:W-:Y:S01]  /*0dd0*/  FADD.FTZ R19, -R29, R19 ;  /* 0x000000131d137221 */ /* 0x000fe20000010100 */
[----:B------:R-:W-:-:S04]  /*0de0*/  @P3 LEA.HI.X R29, R7, UR9, R6, 0x3, P4 ;  /* 0x00000009071d3c11 */ /* 0x000fc8000a0f1c06 */
[----:B------:R0:W2:Y:S04]  /*0df0*/  @P3 LDG.E.64 R16, desc[UR14][R26.64] ;  /* 0x0000000e1a103981 */ /* 0x0000a8000c1e1b00 */
[----:B------:R1:W2:Y:S01]  /*0e00*/  @P3 LDG.E.64 R20, desc[UR14][R28.64] ;  /* 0x0000000e1c143981 */ /* 0x0002a2000c1e1b00 */
[----:B0-----:R-:W-:-:S04]  /*0e10*/  @P0 LEA R26, P4, R24, UR10, 0x3 ;  /* 0x0000000a181a0c11 */ /* 0x001fc8000f8818ff */
[----:B------:R-:W-:Y:S02]  /*0e20*/  @P0 LEA.HI.X R27, R24, UR11, R25, 0x3, P4 ;  /* 0x0000000b181b0c11 */ /* 0x000fe4000a0f1c19 */
[----:B------:R-:W-:-:S04]  /*0e30*/  @P1 LEA R24, P4, R23, UR10, 0x3 ;  /* 0x0000000a17181c11 */ /* 0x000fc8000f8818ff */
[----:B------:R-:W-:Y:S01]  /*0e40*/  @P1 LEA.HI.X R25, R23, UR11, R22, 0x3, P4 ;  /* 0x0000000b17191c11 */ /* 0x000fe2000a0f1c16 */
[----:B---3--:R-:W-:Y:S01]  /*0e50*/  FADD.FTZ R9, R11, -R9 ;  /* 0x800000090b097221 */ /* 0x008fe20000010000 */
[----:B------:R-:W-:Y:S01]  /*0e60*/  FADD.FTZ R8, R10, -R8 ;  /* 0x800000080a087221 */ /* 0x000fe20000010000 */
[----:B-1----:R-:W-:Y:S02]  /*0e70*/  @P2 LEA R28, P4, R4, UR10, 0x3 ;  /* 0x0000000a041c2c11 */ /* 0x002fe4000f8818ff */
[CC--:B------:R-:W-:Y:S01]  /*0e80*/  FMUL.FTZ R23, R3.reuse, R9.reuse ;  /* 0x0000000903177220 */ /* 0x0c0fe20000410000 */
[----:B------:R-:W-:Y:S01]  /*0e90*/  FMUL.FTZ R22, R2, R9 ;  /* 0x0000000902167220 */ /* 0x000fe20000410000 */
[----:B------:R-:W-:Y:S02]  /*0ea0*/  @P2 LEA.HI.X R29, R4, UR11, R5, 0x3, P4 ;  /* 0x0000000b041d2c11 */ /* 0x000fe4000a0f1c05 */
[-C--:B------:R-:W-:Y:S01]  /*0eb0*/  FFMA.FTZ R9, R2, R8.reuse, -R23 ;  /* 0x0000000802097223 */ /* 0x080fe20000010817 */
[----:B------:R-:W-:Y:S01]  /*0ec0*/  FFMA.FTZ R22, R3, R8, R22 ;  /* 0x0000000803167223 */ /* 0x000fe20000010016 */
[----:B-----5:R-:W-:Y:S01]  /*0ed0*/  FADD.FTZ R13, R15, -R13 ;  /* 0x8000000d0f0d7221 */ /* 0x020fe20000010000 */
[----:B------:R-:W-:-:S03]  /*0ee0*/  FADD.FTZ R12, R14, -R12 ;  /* 0x8000000c0e0c7221 */ /* 0x000fc60000010000 */
[CC--:B------:R-:W-:Y:S01]  /*0ef0*/  FMUL.FTZ R23, R3.reuse, R13.reuse ;  /* 0x0000000d03177220 */ /* 0x0c0fe20000410000 */
[C---:B------:R-:W-:Y:S01]  /*0f00*/  FMUL.FTZ R8, R2.reuse, R13 ;  /* 0x0000000d02087220 */ /* 0x040fe20000410000 */
[----:B------:R-:W-:Y:S02]  /*0f10*/  UIMAD.WIDE.U32 UR4, UR13, 0x4, UR4 ;  /* 0x000000040d0478a5 */ /* 0x000fe4000f8e0004 */
[-C--:B------:R-:W-:Y:S01]  /*0f20*/  FFMA.FTZ R13, R2, R12.reuse, -R23 ;  /* 0x0000000c020d7223 */ /* 0x080fe20000010817 */
[----:B------:R-:W-:Y:S01]  /*0f30*/  FFMA.FTZ R12, R3, R12, R8 ;  /* 0x0000000c030c7223 */ /* 0x000fe20000010008 */
[----:B------:R-:W-:Y:S01]  /*0f40*/  @P3 LEA R8, P5, R7, UR10, 0x3 ;  /* 0x0000000a07083c11 */ /* 0x000fe2000f8a18ff */
[----:B------:R-:W-:Y:S01]  /*0f50*/  FADD.FTZ R10, -R9, R10 ;  /* 0x0000000a090a7221 */ /* 0x000fe20000010100 */
[----:B------:R-:W-:Y:S01]  /*0f60*/  FADD.FTZ R11, -R22, R11 ;  /* 0x0000000b160b7221 */ /* 0x000fe20000010100 */
[----:B------:R-:W-:Y:S01]  /*0f70*/  FADD.FTZ R14, -R13, R14 ;  /* 0x0000000e0d0e7221 */ /* 0x000fe20000010100 */
[----:B------:R-:W-:Y:S01]  /*0f80*/  FADD.FTZ R15, -R12, R15 ;  /* 0x0000000f0c0f7221 */ /* 0x000fe20000010100 */
[----:B------:R-:W-:Y:S01]  /*0f90*/  @P3 LEA.HI.X R9, R7, UR11, R6, 0x3, P5 ;  /* 0x0000000b07093c11 */ /* 0x000fe2000a8f1c06 */
        /* <DEDUP_REMOVED lines=8> */
[----:B--2---:R-:W-:Y:S01]  /*1020*/  FADD.FTZ R17, R21, -R17 ;  /* 0x8000001115117221 */ /* 0x004fe20000010000 */
[----:B------:R-:W-:-:S03]  /*1030*/  FADD.FTZ R16, R20, -R16 ;  /* 0x8000001014107221 */ /* 0x000fc60000010000 */
[-C--:B------:R-:W-:Y:S01]  /*1040*/  FMUL.FTZ R5, R3, R17.reuse ;  /* 0x0000001103057220 */ /* 0x080fe20000410000 */
[----:B------:R-:W-:-:S03]  /*1050*/  FMUL.FTZ R4, R2, R17 ;  /* 0x0000001102047220 */ /* 0x000fc60000410000 */
[-C--:B------:R-:W-:Y:S01]  /*1060*/  FFMA.FTZ R5, R2, R16.reuse, -R5 ;  /* 0x0000001002057223 */ /* 0x080fe20000010805 */
[----:B------:R-:W-:-:S03]  /*1070*/  FFMA.FTZ R4, R3, R16, R4 ;  /* 0x0000001003047223 */ /* 0x000fc60000010004 */
[----:B------:R-:W-:Y:S01]  /*1080*/  FADD.FTZ R20, -R5, R20 ;  /* 0x0000001405147221 */ /* 0x000fe20000010100 */
[----:B------:R-:W-:Y:S01]  /*1090*/  FADD.FTZ R21, -R4, R21 ;  /* 0x0000001504157221 */ /* 0x000fe20000010100 */
[----:B------:R-:W-:-:S04]  /*10a0*/  MOV R5, UR5 ;  /* 0x0000000500057c02 */ /* 0x000fc80008000f00 */
[----:B------:R1:W-:Y:S01]  /*10b0*/  @P3 STG.E.64 desc[UR14][R8.64], R20 ;  /* 0x0000001408003986 */ /* 0x0003e2000c101b0e */
[----:B------:R-:W-:Y:S01]  /*10c0*/  ISETP.LT.AND.EX P0, PT, R5, UR12, PT, P0 ;  /* 0x0000000c05007c0c */ /* 0x000fe2000bf01300 */
[----:B------:R-:W-:-:S12]  /*10d0*/  IMAD.U32 R4, RZ, RZ, UR4 ;  /* 0x00000004ff047e24 */ /* 0x000fd8000f8e00ff */
[----:B-1----:R-:W-:Y:S05]  /*10e0*/  @!P1 BRA P0, `(.L_x_147) ;  /* 0xfffffff8003c9947 */ /* 0x002fea000003ffff */
[----:B------:R-:W-:Y:S05]  /*10f0*/  EXIT ;  /* 0x000000000000794d */ /* 0x000fea0003800000 */
.L_x_144:
        /* <DEDUP_REMOVED lines=8> */
[----:B------:R-:W-:Y:S01]  /*1180*/  IMAD.U32 R0, RZ, RZ, UR19 ;  /* 0x00000013ff007e24 */ /* 0x000fe2000f8e00ff */
[----:B------:R-:W-:-:S03]  /*1190*/  MOV R5, UR18 ;  /* 0x0000001200057c02 */ /* 0x000fc60008000f00 */
[----:B------:R-:W-:-:S04]  /*11a0*/  FMUL.FTZ R0, R0, UR19 ;  /* 0x0000001300007c20 */ /* 0x000fc80008410000 */
[----:B------:R-:W-:-:S05]  /*11b0*/  FFMA.FTZ R0, R5, UR18, R0 ;  /* 0x0000001205007c23 */ /* 0x000fca0008010000 */
[----:B------:R-:W-:Y:S01]  /*11c0*/  FSETP.GEU.FTZ.AND P0, PT, R0, 0.25, PT ;  /* 0x3e8000000000780b */ /* 0x000fe20003f1e000 */
[----:B------:R-:W-:-:S12]  /*11d0*/  IMAD.MOV.U32 R0, RZ, RZ, RZ ;  /* 0x000000ffff007224 */ /* 0x000fd800078e00ff */
[----:B------:R-:W-:Y:S05]  /*11e0*/  @P0 BRA `(.L_x_148) ;  /* 0x0000000000e00947 */ /* 0x000fea0003800000 */
.L_x_149:
        /* <DEDUP_REMOVED lines=10> */
[----:B--2---:R-:W-:Y:S01]  /*1290*/  FADD.FTZ R16, -R12, R16 ;  /* 0x000000100c107221 */ /* 0x004fe20000010100 */
[----:B------:R-:W-:Y:S01]  /*12a0*/  FADD.FTZ R21, -R14, R18 ;  /* 0x000000120e157221 */ /* 0x000fe20000010100 */
[----:B------:R-:W-:Y:S01]  /*12b0*/  FADD.FTZ R17, -R13, R17 ;  /* 0x000000110d117221 */ /* 0x000fe20000010100 */
[----:B------:R-:W-:Y:S01]  /*12c0*/  FADD.FTZ R26, -R15, R19 ;  /* 0x000000130f1a7221 */ /* 0x000fe20000010100 */
[----:B------:R-:W-:Y:S01]  /*12d0*/  FMUL.FTZ R18, R16, UR19 ;  /* 0x0000001310127c20 */ /* 0x000fe20008410000 */
[----:B------:R-:W-:Y:S01]  /*12e0*/  FMUL.FTZ R27, R21, UR19 ;  /* 0x00000013151b7c20 */ /* 0x000fe20008410000 */
[----:B------:R-:W-:Y:S01]  /*12f0*/  FMUL.FTZ R19, R17, UR19 ;  /* 0x0000001311137c20 */ /* 0x000fe20008410000 */
[----:B------:R-:W-:Y:S01]  /*1300*/  FMUL.FTZ R28, R26, UR19 ;  /* 0x000000131a1c7c20 */ /* 0x000fe20008410000 */
[----:B---3--:R-:W-:Y:S01]  /*1310*/  FADD.FTZ R5, -R9, R5 ;  /* 0x0000000509057221 */ /* 0x008fe20000010100 */
[----:B------:R-:W-:Y:S01]  /*1320*/  FFMA.FTZ R18, R17, UR18, R18 ;  /* 0x0000001211127c23 */ /* 0x000fe20008010012 */
[----:B------:R-:W-:Y:S01]  /*1330*/  FADD.FTZ R17, -R11, R7 ;  /* 0x000000070b117221 */ /* 0x000fe20000010100 */
[----:B------:R-:W-:Y:S01]  /*1340*/  FADD.FTZ R4, -R8, R4 ;  /* 0x0000000408047221 */ /* 0x000fe20000010100 */
[----:B------:R-:W-:Y:S01]  /*1350*/  FMUL.FTZ R7, R5, UR19 ;  /* 0x0000001305077c20 */ /* 0x000fe20008410000 */
[----:B------:R-:W-:Y:S01]  /*1360*/  FFMA.FTZ R19, R16, UR18, -R19 ;  /* 0x0000001210137c23 */ /* 0x000fe20008010813 */
[----:B------:R-:W-:Y:S01]  /*1370*/  FADD.FTZ R16, -R10, R6 ;  /* 0x000000060a107221 */ /* 0x000fe20000010100 */
[C---:B------:R-:W-:Y:S01]  /*1380*/  FMUL.FTZ R6, R4.reuse, UR19 ;  /* 0x0000001304067c20 */ /* 0x040fe20008410000 */
[----:B------:R-:W-:Y:S01]  /*1390*/  FFMA.FTZ R7, R4, UR18, -R7 ;  /* 0x0000001204077c23 */ /* 0x000fe20008010807 */
[----:B------:R-:W-:Y:S01]  /*13a0*/  IADD3 R4, P0, R2, UR10, RZ ;  /* 0x0000000a02047c10 */ /* 0x000fe2000ff1e0ff */
[----:B------:R-:W-:Y:S01]  /*13b0*/  FADD.FTZ R13, R13, R18 ;  /* 0x000000120d0d7221 */ /* 0x000fe20000010000 */
[----:B------:R-:W-:Y:S01]  /*13c0*/  FADD.FTZ R12, R12, R19 ;  /* 0x000000130c0c7221 */ /* 0x000fe20000010000 */
[----:B------:R-:W-:Y:S01]  /*13d0*/  FMUL.FTZ R19, R17, UR19 ;  /* 0x0000001311137c20 */ /* 0x000fe20008410000 */
[----:B------:R-:W-:Y:S01]  /*13e0*/  FMUL.FTZ R18, R16, UR19 ;  /* 0x0000001310127c20 */ /* 0x000fe20008410000 */
[----:B------:R-:W-:Y:S01]  /*13f0*/  FFMA.FTZ R6, R5, UR18, R6 ;  /* 0x0000001205067c23 */ /* 0x000fe20008010006 */
[----:B------:R-:W-:Y:S01]  /*1400*/  IADD3.X R5, R20, UR11, RZ, P0, !PT ;  /* 0x0000000b14057c10 */ /* 0x000fe200087fe4ff */
[----:B------:R-:W-:Y:S01]  /*1410*/  FFMA.FTZ R26, R26, UR18, R27 ;  /* 0x000000121a1a7c23 */ /* 0x000fe2000801001b */
[----:B------:R-:W-:Y:S01]  /*1420*/  IADD3 R3, P0, R3, UR4, RZ ;  /* 0x0000000403037c10 */ /* 0x000fe2000ff1e0ff */
[----:B------:R-:W-:Y:S01]  /*1430*/  FFMA.FTZ R21, R21, UR18, -R28 ;  /* 0x0000001215157c23 */ /* 0x000fe2000801081c */
[----:B------:R-:W-:Y:S01]  /*1440*/  FFMA.FTZ R19, R16, UR18, -R19 ;  /* 0x0000001210137c23 */ /* 0x000fe20008010813 */
[----:B------:R-:W-:Y:S01]  /*1450*/  FFMA.FTZ R18, R17, UR18, R18 ;  /* 0x0000001211127c23 */ /* 0x000fe20008010012 */
[----:B------:R-:W-:Y:S01]  /*1460*/  FADD.FTZ R15, R15, R26 ;  /* 0x0000001a0f0f7221 */ /* 0x000fe20000010000 */
[----:B------:R-:W-:Y:S01]  /*1470*/  FADD.FTZ R14, R14, R21 ;  /* 0x000000150e0e7221 */ /* 0x000fe20000010000 */
[----:B------:R-:W-:Y:S01]  /*1480*/  FADD.FTZ R9, R9, R6 ;  /* 0x0000000609097221 */ /* 0x000fe20000010000 */
[----:B------:R-:W-:Y:S01]  /*1490*/  FADD.FTZ R8, R8, R7 ;  /* 0x0000000708087221 */ /* 0x000fe20000010000 */
[----:B------:R-:W-:Y:S01]  /*14a0*/  FADD.FTZ R11, R11, R18 ;  /* 0x000000120b0b7221 */ /* 0x000fe20000010000 */
[----:B------:R-:W-:Y:S01]  /*14b0*/  FADD.FTZ R10, R10, R19 ;  /* 0x000000130a0a7221 */ /* 0x000fe20000010000 */
[C---:B------:R-:W-:Y:S01]  /*14c0*/  IMAD.SHL.U32 R2, R3.reuse, 0x4, RZ ;  /* 0x0000000403027824 */ /* 0x040fe200078e00ff */
[----:B------:R-:W-:Y:S01]  /*14d0*/  IADD3.X R0, RZ, R0, RZ, P0, !PT ;  /* 0x00000000ff007210 */ /* 0x000fe200007fe4ff */
[----:B------:R0:W-:Y:S01]  /*14e0*/  STG.E.128 desc[UR14][R4.64], R12 ;  /* 0x0000000c04007986 */ /* 0x0001e2000c101d0e */
[----:B------:R-:W-:-:S02]  /*14f0*/  ISETP.LT.U32.AND P1, PT, R3, 0x4000, PT ;  /* 0x000040000300780c */ /* 0x000fc40003f21070 */
[----:B------:R-:W-:Y:S01]  /*1500*/  ISETP.GE.U32.AND P0, PT, R2, UR16, PT ;  /* 0x0000001002007c0c */ /* 0x000fe2000bf06070 */
[----:B------:R0:W-:Y:S01]  /*1510*/  STG.E.128 desc[UR14][R4.64+0x10], R8 ;  /* 0x0000100804007986 */ /* 0x0001e2000c101d0e */
[----:B------:R-:W-:Y:S02]  /*1520*/  SHF.L.U64.HI R2, R3, 0x2, R0 ;  /* 0x0000000203027819 */ /* 0x000fe40000010200 */
[----:B------:R-:W-:Y:S02]  /*1530*/  ISETP.LT.U32.AND.EX P1, PT, R0, RZ, PT, P1 ;  /* 0x000000ff0000720c */ /* 0x000fe40003f21110 */
[----:B------:R-:W-:-:S13]  /*1540*/  ISETP.GE.AND.EX P0, PT, R2, UR12, PT, P0 ;  /* 0x0000000c02007c0c */ /* 0x000fda000bf06300 */
[----:B0-----:R-:W-:Y:S05]  /*1550*/  @!P0 BRA P1, `(.L_x_149) ;  /* 0xfffffffc00248947 */ /* 0x001fea000083ffff */
[----:B------:R-:W-:Y:S05]  /*1560*/  EXIT ;  /* 0x000000000000794d */ /* 0x000fea0003800000 */
.L_x_148:
[----:B------:R-:W-:Y:S02]  /*1570*/  IMAD.U32 R20, RZ, RZ, UR18 ;  /* 0x00000012ff147e24 */ /* 0x000fe4000f8e00ff */
[----:B------:R-:W-:Y:S02]  /*1580*/  FADD.FTZ R2, RZ, -UR19 ;  /* 0x80000013ff027e21 */ /* 0x000fe40008010000 */
[----:B------:R-:W-:-:S07]  /*1590*/  FADD.FTZ R20, -R20, 1 ;  /* 0x3f80000014147421 */ /* 0x000fce0000010100 */
.L_x_150:
        /* <DEDUP_REMOVED lines=14> */
[-C--:B------:R-:W-:Y:S01]  /*1680*/  FMUL.FTZ R15, R20, R23.reuse ;  /* 0x00000017140f7220 */ /* 0x080fe20000410000 */
[----:B------:R-:W-:Y:S01]  /*1690*/  FMUL.FTZ R23, R2, R23 ;  /* 0x0000001702177220 */ /* 0x000fe20000410000 */
[-C--:B------:R-:W-:Y:S01]  /*16a0*/  FMUL.FTZ R28, R20, R12.reuse ;  /* 0x0000000c141c7220 */ /* 0x080fe20000410000 */
[C---:B------:R-:W-:Y:S01]  /*16b0*/  FMUL.FTZ R14, R2.reuse, R12 ;  /* 0x0000000c020e7220 */ /* 0x040fe20000410000 */
[-C--:B------:R-:W-:Y:S01]  /*16c0*/  FFMA.FTZ R12, R2, R13.reuse, R15 ;  /* 0x0000000d020c7223 */ /* 0x080fe2000001000f */
[----:B------:R-:W-:Y:S01]  /*16d0*/  FFMA.FTZ R23, R20, R13, -R23 ;  /* 0x0000000d14177223 */ /* 0x000fe20000010817 */
[----:B---3--:R-:W-:Y:S01]  /*16e0*/  FADD.FTZ R13, -R5, R9 ;  /* 0x00000009050d7221 */ /* 0x008fe20000010100 */
[----:B------:R-:W-:Y:S01]  /*16f0*/  FADD.FTZ R5, -R4, R8 ;  /* 0x0000000804057221 */ /* 0x000fe20000010100 */
[----:B------:R-:W-:Y:S01]  /*1700*/  FADD.FTZ R17, R17, -R12 ;  /* 0x8000000c11117221 */ /* 0x000fe20000010000 */
[----:B------:R-:W-:Y:S01]  /*1710*/  FADD.FTZ R16, R16, -R23 ;  /* 0x8000001710107221 */ /* 0x000fe20000010000 */
[----:B------:R-:W-:Y:S01]  /*1720*/  FADD.FTZ R23, -R7, R11 ;  /* 0x0000000b07177221 */ /* 0x000fe20000010100 */
[-C--:B------:R-:W-:Y:S01]  /*1730*/  FMUL.FTZ R7, R2, R13.reuse ;  /* 0x0000000d02077220 */ /* 0x080fe20000410000 */
[----:B------:R-:W-:Y:S01]  /*1740*/  FMUL.FTZ R13, R20, R13 ;  /* 0x0000000d140d7220 */ /* 0x000fe20000410000 */
[----:B------:R-:W-:Y:S01]  /*1750*/  IADD3 R4, P0, R21, UR10, RZ ;  /* 0x0000000a15047c10 */ /* 0x000fe2000ff1e0ff */
[----:B------:R-:W-:Y:S01]  /*1760*/  FADD.FTZ R15, -R6, R10 ;  /* 0x0000000a060f7221 */ /* 0x000fe20000010100 */
[-C--:B------:R-:W-:Y:S01]  /*1770*/  FMUL.FTZ R12, R2, R23.reuse ;  /* 0x00000017020c7220 */ /* 0x080fe20000410000 */
[C---:B------:R-:W-:Y:S01]  /*1780*/  FMUL.FTZ R23, R20.reuse, R23 ;  /* 0x0000001714177220 */ /* 0x040fe20000410000 */
[-C--:B------:R-:W-:Y:S01]  /*1790*/  FFMA.FTZ R7, R20, R5.reuse, -R7 ;  /* 0x0000000514077223 */ /* 0x080fe20000010807 */
[----:B------:R-:W-:Y:S01]  /*17a0*/  FFMA.FTZ R6, R2, R5, R13 ;  /* 0x0000000502067223 */ /* 0x000fe2000001000d */
[----:B------:R-:W-:Y:S01]  /*17b0*/  IADD3.X R5, R22, UR11, RZ, P0, !PT ;  /* 0x0000000b16057c10 */ /* 0x000fe200087fe4ff */
[----:B------:R-:W-:Y:S01]  /*17c0*/  FFMA.FTZ R28, R2, R29, R28 ;  /* 0x0000001d021c7223 */ /* 0x000fe2000001001c */
[C---:B------:R-:W-:Y:S01]  /*17d0*/  FFMA.FTZ R13, R20.reuse, R15, -R12 ;  /* 0x0000000f140d7223 */ /* 0x040fe2000001080c */
[----:B------:R-:W-:Y:S01]  /*17e0*/  IADD3 R3, P0, R3, UR4, RZ ;  /* 0x0000000403037c10 */ /* 0x000fe2000ff1e0ff */
[----:B------:R-:W-:Y:S01]  /*17f0*/  FFMA.FTZ R29, R20, R29, -R14 ;  /* 0x0000001d141d7223 */ /* 0x000fe2000001080e */
[----:B------:R-:W-:Y:S01]  /*1800*/  FFMA.FTZ R12, R2, R15, R23 ;  /* 0x0000000f020c7223 */ /* 0x000fe20000010017 */
[----:B------:R-:W-:Y:S01]  /*1810*/  FADD.FTZ R9, R9, -R6 ;  /* 0x8000000609097221 */ /* 0x000fe20000010000 */
[----:B------:R-:W-:Y:S01]  /*1820*/  FADD.FTZ R19, R19, -R28 ;  /* 0x8000001c13137221 */ /* 0x000fe20000010000 */
[----:B------:R-:W-:Y:S01]  /*1830*/  FADD.FTZ R18, R18, -R29 ;  /* 0x8000001d12127221 */ /* 0x000fe20000010000 */
[----:B------:R-:W-:Y:S01]  /*1840*/  FADD.FTZ R8, R8, -R7 ;  /* 0x8000000708087221 */ /* 0x000fe20000010000 */
[----:B------:R-:W-:Y:S01]  /*1850*/  FADD.FTZ R11, R11, -R12 ;  /* 0x8000000c0b0b7221 */ /* 0x000fe20000010000 */
[----:B------:R-:W-:Y:S01]  /*1860*/  FADD.FTZ R10, R10, -R13 ;  /* 0x8000000d0a0a7221 */ /* 0x000fe20000010000 */
        /* <DEDUP_REMOVED lines=11> */
.L_x_151:
        /* <DEDUP_REMOVED lines=14> */
.L_x_244:


//--------------------- .text._ZN2at6native52_GLOBAL__N__ff984223_19_ForeachTernaryOp_cu_5285c63625multi_tensor_apply_kernelINS1_18TensorListMetadataILi3EEENS1_22TernaryOpScalarFunctorIN3c107complexIdEELi3ELi2ELi2EEEJNS0_11LerpFunctorIS8_EES8_EEEvT_T0_DpT1_ --------------------------
	.section	.text._ZN2at6native52_GLOBAL__N__ff984223_19_ForeachTernaryOp_cu_5285c63625multi_tensor_apply_kernelINS1_18TensorListMetadataILi3EEENS1_22TernaryOpScalarFunctorIN3c107complexIdEELi3ELi2ELi2EEEJNS0_11LerpFunctorIS8_EES8_EEEvT_T0_DpT1_,"ax",@progbits
	.align	128
.text._ZN2at6native52_GLOBAL__N__ff984223_19_ForeachTernaryOp_cu_5285c63625multi_tensor_apply_kernelINS1_18TensorListMetadataILi3EEENS1_22TernaryOpScalarFunctorIN3c107complexIdEELi3ELi2ELi2EEEJNS0_11LerpFunctorIS8_EES8_EEEvT_T0_DpT1_:
        .type           _ZN2at6native52_GLOBAL__N__ff984223_19_ForeachTernaryOp_cu_5285c63625multi_tensor_apply_kernelINS1_18TensorListMetadataILi3EEENS1_22TernaryOpScalarFunctorIN3c107complexIdEELi3ELi2ELi2EEEJNS0_11LerpFunctorIS8_EES8_EEEvT_T0_DpT1_,@function
        .size           _ZN2at6native52_GLOBAL__N__ff984223_19_ForeachTernaryOp_cu_5285c63625multi_tensor_apply_kernelINS1_18TensorListMetadataILi3EEENS1_22TernaryOpScalarFunctorIN3c107complexIdEELi3ELi2ELi2EEEJNS0_11LerpFunctorIS8_EES8_EEEvT_T0_DpT1_,(.L_x_245 - _ZN2at6native52_GLOBAL__N__ff984223_19_ForeachTernaryOp_cu_5285c63625multi_tensor_apply_kernelINS1_18TensorListMetadataILi3EEENS1_22TernaryOpScalarFunctorIN3c107complexIdEELi3ELi2ELi2EEEJNS0_11LerpFunctorIS8_EES8_EEEvT_T0_DpT1_)
        .other          _ZN2at6native52_GLOBAL__N__ff984223_19_ForeachTernaryOp_cu_5285c63625multi_tensor_apply_kernelINS1_18TensorListMetadataILi3EEENS1_22TernaryOpScalarFunctorIN3c107complexIdEELi3ELi2ELi2EEEJNS0_11LerpFunctorIS8_EES8_EEEvT_T0_DpT1_,@"STO_CUDA_ENTRY STV_DEFAULT"
_ZN2at6native52_GLOBAL__N__ff984223_19_ForeachTernaryOp_cu_5285c63625multi_tensor_apply_kernelINS1_18TensorListMetadataILi3EEENS1_22TernaryOpScalarFunctorIN3c107complexIdEELi3ELi2ELi2EEEJNS0_11LerpFunctorIS8_EES8_EEEvT_T0_DpT1_:
        /* <DEDUP_REMOVED lines=35> */
[----:B------:R-:W-:Y:S01]  /*0230*/  ULDC UR13, c[0x0][0x0] ;  /* 0x00000000000d7ab9 */ /* 0x000fe20000000800 */
[----:B------:R-:W-:Y:S01]  /*0240*/  UMOV UR4, URZ ;  /* 0x0000003f00047c82 */ /* 0x000fe20008000000 */
[----:B------:R-:W-:Y:S01]  /*0250*/  UMOV UR5, URZ ;  /* 0x0000003f00057c82 */ /* 0x000fe20008000000 */
[----:B------:R-:W-:Y:S01]  /*0260*/  ULDC.64 UR18, c[0x0][0xe68] ;  /* 0x00039a0000127ab9 */ /* 0x000fe20000000a00 */
[----:B------:R-:W-:-:S05]  /*0270*/  ULDC.64 UR20, c[0x0][0xe60] ;  /* 0x0003980000147ab9 */ /* 0x000fca0000000a00 */
.L_x_154:
        /* <DEDUP_REMOVED lines=14> */
[----:B------:R0:W2:Y:S04]  /*0360*/  @P0 LDG.E.128 R28, desc[UR14][R2.64] ;  /* 0x0000000e021c0981 */ /* 0x0000a8000c1e1d00 */
[----:B------:R1:W2:Y:S01]  /*0370*/  @P0 LDG.E.128 R4, desc[UR14][R8.64] ;  /* 0x0000000e08040981 */ /* 0x0002a2000c1e1d00 */
[----:B------:R-:W-:Y:S01]  /*0380*/  IADD3 R32, P2, R34, UR13, RZ ;  /* 0x0000000d22207c10 */ /* 0x000fe2000ff5e0ff */
[----:B------:R-:W-:Y:S01]  /*0390*/  IMAD.U32 R33, RZ, RZ, UR13 ;  /* 0x0000000dff217e24 */ /* 0x000fe2000f8e00ff */
[----:B------:R-:W-:Y:S02]  /*03a0*/  CS2R R18, SRZ ;  /* 0x0000000000127805 */ /* 0x000fe4000001ff00 */
[----:B------:R-:W-:Y:S02]  /*03b0*/  CS2R R16, SRZ ;  /* 0x0000000000107805 */ /* 0x000fe4000001ff00 */
[C---:B------:R-:W-:Y:S01]  /*03c0*/  ISETP.GE.U32.AND P1, PT, R32.reuse, 0x10000, PT ;  /* 0x000100002000780c */ /* 0x040fe20003f26070 */
[----:B------:R-:W-:Y:S01]  /*03d0*/  IMAD.X R35, RZ, RZ, R37, P2 ;  /* 0x000000ffff237224 */ /* 0x000fe200010e0625 */
[----:B------:R-:W-:Y:S01]  /*03e0*/  LEA R33, P3, R33, R34, 0x1 ;  /* 0x0000002221217211 */ /* 0x000fe200078608ff */
[----:B0-----:R-:W-:Y:S01]  /*03f0*/  IMAD.U32 R3, RZ, RZ, UR13 ;  /* 0x0000000dff037e24 */ /* 0x001fe2000f8e00ff */
[----:B------:R-:W-:-:S02]  /*0400*/  ISETP.LT.U32.AND P2, PT, R32, UR16, PT ;  /* 0x0000001020007c0c */ /* 0x000fc4000bf41070 */
[----:B------:R-:W-:Y:S02]  /*0410*/  CS2R R22, SRZ ;  /* 0x0000000000167805 */ /* 0x000fe4000001ff00 */
[----:B------:R-:W-:Y:S01]  /*0420*/  ISETP.GE.U32.AND.EX P1, PT, R35, RZ, PT, P1 ;  /* 0x000000ff2300720c */ /* 0x000fe20003f26110 */
[----:B------:R-:W-:Y:S01]  /*0430*/  IMAD R3, R3, 0x3, RZ ;  /* 0x0000000303037824 */ /* 0x000fe200078e02ff */
[----:B------:R-:W-:Y:S01]  /*0440*/  CS2R R20, SRZ ;  /* 0x0000000000147805 */ /* 0x000fe2000001ff00 */
[----:B------:R-:W-:Y:S01]  /*0450*/  IMAD.X R2, RZ, RZ, R37, P3 ;  /* 0x000000ffff027224 */ /* 0x000fe200018e0625 */
[----:B------:R-:W-:Y:S02]  /*0460*/  ISETP.LT.AND.EX P1, PT, R35, UR12, !P1, P2 ;  /* 0x0000000c23007c0c */ /* 0x000fe4000cf21320 */
[----:B------:R-:W-:Y:S02]  /*0470*/  ISETP.GE.U32.AND P2, PT, R33, 0x10000, PT ;  /* 0x000100002100780c */ /* 0x000fe40003f46070 */
[----:B------:R-:W-:-:S02]  /*0480*/  IADD3 R3, P4, R3, R34, RZ ;  /* 0x0000002203037210 */ /* 0x000fc40007f9e0ff */
[----:B------:R-:W-:Y:S02]  /*0490*/  ISETP.LT.U32.AND P3, PT, R33, UR16, PT ;  /* 0x0000001021007c0c */ /* 0x000fe4000bf61070 */
[C---:B------:R-:W-:Y:S01]  /*04a0*/  ISETP.GE.U32.AND.EX P2, PT, R2.reuse, RZ, PT, P2 ;  /* 0x000000ff0200720c */ /* 0x040fe20003f46120 */
[----:B------:R-:W-:Y:S01]  /*04b0*/  IMAD.X R0, RZ, RZ, R37, P4 ;  /* 0x000000ffff007224 */ /* 0x000fe200020e0625 */
[C---:B------:R-:W-:Y:S02]  /*04c0*/  ISETP.LT.U32.AND P4, PT, R3.reuse, UR16, PT ;  /* 0x0000001003007c0c */ /* 0x040fe4000bf81070 */
[----:B------:R-:W-:Y:S02]  /*04d0*/  ISETP.LT.AND.EX P2, PT, R2, UR12, !P2, P3 ;  /* 0x0000000c02007c0c */ /* 0x000fe4000d741330 */
[----:B------:R-:W-:Y:S02]  /*04e0*/  ISETP.GE.U32.AND P3, PT, R3, 0x10000, PT ;  /* 0x000100000300780c */ /* 0x000fe40003f66070 */
[----:B-1----:R-:W-:-:S02]  /*04f0*/  @P1 LEA R8, P6, R32, UR6, 0x4 ;  /* 0x0000000620081c11 */ /* 0x002fc4000f8c20ff */
[----:B------:R-:W-:Y:S02]  /*0500*/  ISETP.GE.U32.AND.EX P3, PT, R0, RZ, PT, P3 ;  /* 0x000000ff0000720c */ /* 0x000fe40003f66130 */
[----:B------:R-:W-:Y:S02]  /*0510*/  @P1 LEA R10, P5, R32, UR8, 0x4 ;  /* 0x00000008200a1c11 */ /* 0x000fe4000f8a20ff */
[----:B------:R-:W-:Y:S02]  /*0520*/  ISETP.LT.AND.EX P3, PT, R0, UR12, !P3, P4 ;  /* 0x0000000c00007c0c */ /* 0x000fe4000df61340 */
[C-C-:B------:R-:W-:Y:S02]  /*0530*/  @P1 LEA.HI.X R9, R32.reuse, UR7, R35.reuse, 0x4, P6 ;  /* 0x0000000720091c11 */ /* 0x140fe4000b0f2423 */
[----:B------:R-:W-:Y:S02]  /*0540*/  @P1 LEA.HI.X R11, R32, UR9, R35, 0x4, P5 ;  /* 0x00000009200b1c11 */ /* 0x000fe4000a8f2423 */
[C---:B------:R-:W-:Y:S01]  /*0550*/  @P2 LEA R40, P4, R33.reuse, UR6, 0x4 ;  /* 0x0000000621282c11 */ /* 0x040fe2000f8820ff */
[----:B------:R-:W3:Y:S01]  /*0560*/  @P1 LDG.E.128 R16, desc[UR14][R8.64] ;  /* 0x0000000e08101981 */ /* 0x000ee2000c1e1d00 */
[----:B------:R-:W-:-:S03]  /*0570*/  @P2 LEA R42, P5, R33, UR8, 0x4 ;  /* 0x00000008212a2c11 */ /* 0x000fc6000f8a20ff */
[----:B------:R0:W3:Y:S01]  /*0580*/  @P1 LDG.E.128 R20, desc[UR14][R10.64] ;  /* 0x0000000e0a141981 */ /* 0x0000e2000c1e1d00 */
[C-C-:B------:R-:W-:Y:S02]  /*0590*/  @P2 LEA.HI.X R41, R33.reuse, UR7, R2.reuse, 0x4, P4 ;  /* 0x0000000721292c11 */ /* 0x140fe4000a0f2402 */
[----:B------:R-:W-:Y:S02]  /*05a0*/  CS2R R26, SRZ ;  /* 0x00000000001a7805 */ /* 0x000fe4000001ff00 */
[----:B------:R-:W-:Y:S02]  /*05b0*/  CS2R R24, SRZ ;  /* 0x0000000000187805 */ /* 0x000fe4000001ff00 */
[----:B------:R-:W-:Y:S02]  /*05c0*/  @P2 LEA.HI.X R43, R33, UR9, R2, 0x4, P5 ;  /* 0x00000009212b2c11 */ /* 0x000fe4000a8f2402 */
[----:B------:R-:W-:-:S03]  /*05d0*/  @P3 LEA R44, P4, R3, UR6, 0x4 ;  /* 0x00000006032c3c11 */ /* 0x000fc6000f8820ff */
[----:B------:R-:W4:Y:S01]  /*05e0*/  @P2 LDG.E.128 R24, desc[UR14][R42.64] ;  /* 0x0000000e2a182981 */ /* 0x000f22000c1e1d00 */
[C-C-:B------:R-:W-:Y:S02]  /*05f0*/  @P3 LEA.HI.X R45, R3.reuse, UR7, R0.reuse, 0x4, P4 ;  /* 0x00000007032d3c11 */ /* 0x140fe4000a0f2400 */
[C---:B------:R-:W-:Y:S02]  /*0600*/  @P3 LEA R46, P4, R3.reuse, UR8, 0x4 ;  /* 0x00000008032e3c11 */ /* 0x040fe4000f8820ff */
[----:B0-----:R-:W-:Y:S02]  /*0610*/  CS2R R10, SRZ ;  /* 0x00000000000a7805 */ /* 0x001fe4000001ff00 */
[----:B------:R-:W-:Y:S02]  /*0620*/  CS2R R8, SRZ ;  /* 0x0000000000087805 */ /* 0x000fe4000001ff00 */
[----:B------:R-:W-:Y:S02]  /*0630*/  CS2R R14, SRZ ;  /* 0x00000000000e7805 */ /* 0x000fe4000001ff00 */
[----:B------:R-:W-:-:S02]  /*0640*/  @P3 LEA.HI.X R47, R3, UR9, R0, 0x4, P4 ;  /* 0x00000009032f3c11 */ /* 0x000fc4000a0f2400 */
[----:B------:R-:W5:Y:S01]  /*0650*/  @P3 LDG.E.128 R8, desc[UR14][R44.64] ;  /* 0x0000000e2c083981 */ /* 0x000f62000c1e1d00 */
[----:B--2---:R-:W-:Y:S02]  /*0660*/  DADD R6, -R30, R6 ;  /* 0x000000001e067229 */ /* 0x004fe40000000106 */
[----:B------:R-:W-:-:S06]  /*0670*/  DADD R4, R4, -R28 ;  /* 0x0000000004047229 */ /* 0x000fcc000000081c */
[----:B------:R-:W-:Y:S02]  /*0680*/  DMUL R12, R6, UR18 ;  /* 0x00000012060c7c28 */ /* 0x000fe40008000000 */
[----:B------:R-:W-:-:S06]  /*0690*/  DMUL R38, R4, UR18 ;  /* 0x0000001204267c28 */ /* 0x000fcc0008000000 */
[----:B------:R-:W-:Y:S02]  /*06a0*/  DFMA R12, R4, UR20, -R12 ;  /* 0x00000014040c7c2b */ /* 0x000fe4000800080c */
[----:B------:R-:W-:Y:S01]  /*06b0*/  DFMA R38, R6, UR20, R38 ;  /* 0x0000001406267c2b */ /* 0x000fe20008000026 */
[----:B------:R-:W-:Y:S02]  /*06c0*/  CS2R R4, SRZ ;  /* 0x0000000000047805 */ /* 0x000fe4000001ff00 */
[----:B------:R-:W-:-:S03]  /*06d0*/  CS2R R6, SRZ ;  /* 0x0000000000067805 */ /* 0x000fc6000001ff00 */
[----:B------:R-:W-:-:S03]  /*06e0*/  DADD R28, R12, R28 ;  /* 0x000000000c1c7229 */ /* 0x000fc6000000001c */
[----:B------:R0:W4:Y:S01]  /*06f0*/  @P2 LDG.E.128 R4, desc[UR14][R40.64] ;  /* 0x0000000e28042981 */ /* 0x000122000c1e1d00 */
[----:B------:R-:W-:-:S06]  /*0700*/  CS2R R12, SRZ ;  /* 0x00000000000c7805 */ /* 0x000fcc000001ff00 */
[----:B------:R-:W5:Y:S01]  /*0710*/  @P3 LDG.E.128 R12, desc[UR14][R46.64] ;  /* 0x0000000e2e0c3981 */ /* 0x000f62000c1e1d00 */
[----:B---3--:R-:W-:Y:S02]  /*0720*/  DADD R22, -R18, R22 ;  /* 0x0000000012167229 */ /* 0x008fe40000000116 */
[----:B------:R-:W-:-:S06]  /*0730*/  DADD R20, R20, -R16 ;  /* 0x0000000014147229 */ /* 0x000fcc0000000810 */
[----:B0-----:R-:W-:Y:S02]  /*0740*/  DMUL R40, R22, UR18 ;  /* 0x0000001216287c28 */ /* 0x001fe40008000000 */
[----:B------:R-:W-:-:S06]  /*0750*/  DADD R30, R38, R30 ;  /* 0x00000000261e7229 */ /* 0x000fcc000000001e */
[C---:B------:R-:W-:Y:S02]  /*0760*/  DFMA R40, R20.reuse, UR20, -R40 ;  /* 0x0000001414287c2b */ /* 0x040fe40008000828 */
[----:B------:R-:W-:-:S06]  /*0770*/  DMUL R20, R20, UR18 ;  /* 0x0000001214147c28 */ /* 0x000fcc0008000000 */
[----:B------:R-:W-:Y:S02]  /*0780*/  DADD R16, R40, R16 ;  /* 0x0000000028107229 */ /* 0x000fe40000000010 */
[----:B------:R-:W-:Y:S01]  /*0790*/  DFMA R20, R22, UR20, R20 ;  /* 0x0000001416147c2b */ /* 0x000fe20008000014 */
[----:B------:R-:W-:-:S07]  /*07a0*/  UIMAD.WIDE.U32 UR4, UR13, 0x4, UR4 ;  /* 0x000000040d0478a5 */ /* 0x000fce000f8e0004 */
[----:B------:R-:W-:Y:S01]  /*07b0*/  DADD R18, R20, R18 ;  /* 0x0000000014127229 */ /* 0x000fe20000000012 */
[----:B------:R-:W-:-:S04]  /*07c0*/  @P0 LEA R20, P4, R34, UR10, 0x4 ;  /* 0x0000000a22140c11 */ /* 0x000fc8000f8820ff */
[----:B------:R-:W-:Y:S01]  /*07d0*/  @P0 LEA.HI.X R21, R34, UR11, R37, 0x4, P4 ;  /* 0x0000000b22150c11 */ /* 0x000fe2000a0f2425 */
[----:B------:R-:W-:Y:S02]  /*07e0*/  UISETP.LT.U32.AND UP1, UPT, UR4, UR16, UPT ;  /* 0x000000100400728c */ /* 0x000fe4000bf21070 */
[----:B------:R-:W-:Y:S02]  /*07f0*/  UISETP.GE.U32.AND UP0, UPT, UR4, 0x10000, UPT ;  /* 0x000100000400788c */ /* 0x000fe4000bf06070 */
[----:B------:R1:W-:Y:S02]  /*0800*/  @P0 STG.E.128 desc[UR14][R20.64], R28 ;  /* 0x0000001c14000986 */ /* 0x0003e4000c101d0e */
[----:B------:R-:W-:Y:S01]  /*0810*/  UISETP.GE.U32.AND.EX UP0, UPT, UR5, URZ, UPT, UP0 ;  /* 0x0000003f0500728c */ /* 0x000fe2000bf06100 */
[----:B------:R-:W-:Y:S01]  /*0820*/  PLOP3.LUT P0, PT, PT, PT, UP1, 0x80, 0x0 ;  /* 0x000000000000781c */ /* 0x000fe20003f0f018 */
[----:B----4-:R-:W-:Y:S02]  /*0830*/  DADD R24, R24, -R4 ;  /* 0x0000000018187229 */ /* 0x010fe40000000804 */
[----:B------:R-:W-:-:S02]  /*0840*/  DADD R26, -R6, R26 ;  /* 0x00000000061a7229 */ /* 0x000fc4000000011a */
[----:B-----5:R-:W-:-:S04]  /*0850*/  DADD R14, -R10, R14 ;  /* 0x000000000a0e7229 */ /* 0x020fc8000000010e */
[----:B------:R-:W-:Y:S02]  /*0860*/  DMUL R38, R24, UR18 ;  /* 0x0000001218267c28 */ /* 0x000fe40008000000 */
[----:B------:R-:W-:Y:S02]  /*0870*/  DADD R12, R12, -R8 ;  /* 0x000000000c0c7229 */ /* 0x000fe40000000808 */
[----:B------:R-:W-:-:S04]  /*0880*/  DMUL R22, R26, UR18 ;  /* 0x000000121a167c28 */ /* 0x000fc80008000000 */
[----:B------:R-:W-:Y:S02]  /*0890*/  DFMA R38, R26, UR20, R38 ;  /* 0x000000141a267c2b */ /* 0x000fe40008000026 */
[----:B------:R-:W-:Y:S02]  /*08a0*/  DMUL R26, R14, UR18 ;  /* 0x000000120e1a7c28 */ /* 0x000fe40008000000 */
[----:B------:R-:W-:Y:S02]  /*08b0*/  DMUL R40, R12, UR18 ;  /* 0x000000120c287c28 */ /* 0x000fe40008000000 */
[----:B------:R-:W-:Y:S01]  /*08c0*/  DFMA R24, R24, UR20, -R22 ;  /* 0x0000001418187c2b */ /* 0x000fe20008000816 */
[----:B------:R-:W-:-:S03]  /*08d0*/  @P1 LEA R22, P5, R32, UR10, 0x4 ;  /* 0x0000000a20161c11 */ /* 0x000fc6000f8a20ff */
[----:B------:R-:W-:Y:S02]  /*08e0*/  DFMA R26, R12, UR20, -R26 ;  /* 0x000000140c1a7c2b */ /* 0x000fe4000800081a */
[----:B------:R-:W-:Y:S01]  /*08f0*/  DFMA R40, R14, UR20, R40 ;  /* 0x000000140e287c2b */ /* 0x000fe20008000028 */
[----:B------:R-:W-:Y:S02]  /*0900*/  @P1 LEA.HI.X R23, R32, UR11, R35, 0x4, P5 ;  /* 0x0000000b20171c11 */ /* 0x000fe4000a8f2423 */
[----:B------:R-:W-:Y:S01]  /*0910*/  @P2 LEA R12, P4, R33, UR10, 0x4 ;  /* 0x0000000a210c2c11 */ /* 0x000fe2000f8820ff */
[----:B------:R-:W-:Y:S01]  /*0920*/  DADD R4, R24, R4 ;  /* 0x0000000018047229 */ /* 0x000fe20000000004 */
[----:B------:R-:W-:Y:S01]  /*0930*/  @P3 LEA R14, P5, R3, UR10, 0x4 ;  /* 0x0000000a030e3c11 */ /* 0x000fe2000f8a20ff */
[----:B------:R-:W-:Y:S01]  /*0940*/  DADD R6, R38, R6 ;  /* 0x0000000026067229 */ /* 0x000fe20000000006 */
[----:B------:R-:W-:Y:S01]  /*0950*/  @P2 LEA.HI.X R13, R33, UR11, R2, 0x4, P4 ;  /* 0x0000000b210d2c11 */ /* 0x000fe2000a0f2402 */
[----:B------:R-:W-:-:S02]  /*0960*/  DADD R8, R26, R8 ;  /* 0x000000001a087229 */ /* 0x000fc40000000008 */
[----:B------:R-:W-:Y:S01]  /*0970*/  DADD R10, R40, R10 ;  /* 0x00000000280a7229 */ /* 0x000fe2000000000a */
[----:B------:R-:W-:Y:S01]  /*0980*/  @P3 LEA.HI.X R15, R3, UR11, R0, 0x4, P5 ;  /* 0x0000000b030f3c11 */ /* 0x000fe2000a8f2400 */
[----:B------:R1:W-:Y:S01]  /*0990*/  @P1 STG.E.128 desc[UR14][R22.64], R16 ;  /* 0x0000001016001986 */ /* 0x0003e2000c101d0e */
[----:B------:R-:W-:-:S03]  /*09a0*/  IMAD.U32 R3, RZ, RZ, UR5 ;  /* 0x00000005ff037e24 */ /* 0x000fc6000f8e00ff */
[----:B------:R1:W-:Y:S04]  /*09b0*/  @P2 STG.E.128 desc[UR14][R12.64], R4 ;  /* 0x000000040c002986 */ /* 0x0003e8000c101d0e */
[----:B------:R1:W-:Y:S01]  /*09c0*/  @P3 STG.E.128 desc[UR14][R14.64], R8 ;  /* 0x000000080e003986 */ /* 0x0003e2000c101d0e */
[----:B------:R-:W-:Y:S02]  /*09d0*/  ISETP.LT.AND.EX P0, PT, R3, UR12, PT, P0 ;  /* 0x0000000c03007c0c */ /* 0x000fe4000bf01300 */
[----:B------:R-:W-:Y:S01]  /*09e0*/  PLOP3.LUT P1, PT, PT, PT, UP0, 0x80, 0x0 ;  /* 0x000000000000781c */ /* 0x000fe20003f2f008 */
[----:B------:R-:W-:-:S12]  /*09f0*/  IMAD.U32 R2, RZ, RZ, UR4 ;  /* 0x00000004ff027e24 */ /* 0x000fd8000f8e00ff */
[----:B------:R-:W-:Y:S05]  /*0a00*/  @!P1 BRA P0, `(.L_x_154) ;  /* 0xfffffff8001c9947 */ /* 0x000fea000003ffff */
[----:B------:R-:W-:Y:S05]  /*0a10*/  EXIT ;  /* 0x000000000000794d */ /* 0x000fea0003800000 */
.L_x_153:
[----:B------:R-:W0:Y:S01]  /*0a20*/  S2R R40, SR_TID.X ;  /* 0x0000000000287919 */ /* 0x000e220000002100 */
[----:B------:R-:W-:Y:S01]  /*0a30*/  DADD R2, -R4, 1 ;  /* 0x3ff0000004027429 */ /* 0x000fe20000000100 */
[----:B------:R-:W-:Y:S01]  /*0a40*/  ULDC UR13, c[0x0][0x0] ;  /* 0x00000000000d7ab9 */ /* 0x000fe20000000800 */
[----:B------:R-:W-:Y:S01]  /*0a50*/  DADD R32, RZ, -R32 ;  /* 0x00000000ff207229 */ /* 0x000fe20000000820 */
[----:B------:R-:W-:Y:S01]  /*0a60*/  UMOV UR4, URZ ;  /* 0x0000003f00047c82 */ /* 0x000fe20008000000 */
[----:B------:R-:W-:-:S09]  /*0a70*/  UMOV UR5, URZ ;  /* 0x0000003f00057c82 */ /* 0x000fd20008000000 */
.L_x_155:
        /* <DEDUP_REMOVED lines=22> */
[----:B------:R-:W-:Y:S01]  /*0be0*/  ISETP.LT.U32.AND P2, PT, R34, UR16, PT ;  /* 0x0000001022007c0c */ /* 0x000fe2000bf41070 */
[----:B0-----:R-:W-:Y:S01]  /*0bf0*/  IMAD.U32 R9, RZ, RZ, UR13 ;  /* 0x0000000dff097e24 */ /* 0x001fe2000f8e00ff */
[----:B------:R-:W-:-:S02]  /*0c00*/  LEA R0, P3, R0, R41, 0x1 ;  /* 0x0000002900007211 */ /* 0x000fc400078608ff */
        /* <DEDUP_REMOVED lines=9> */
[----:B------:R-:W-:Y:S02]  /*0ca0*/  CS2R R22, SRZ ;  /* 0x0000000000167805 */ /* 0x000fe4000001ff00 */
[----:B------:R-:W-:Y:S02]  /*0cb0*/  CS2R R20, SRZ ;  /* 0x0000000000147805 */ /* 0x000fe4000001ff00 */
[----:B------:R-:W-:-:S05]  /*0cc0*/  @P1 LEA.HI.X R27, R34, UR9, R35, 0x4, P5 ;  /* 0x00000009221b1c11 */ /* 0x000fca000a8f2423 */
[----:B------:R0:W3:Y:S01]  /*0cd0*/  @P1 LDG.E.128 R20, desc[UR14][R26.64] ;  /* 0x0000000e1a141981 */ /* 0x0000e2000c1e1d00 */
[C---:B------:R-:W-:Y:S02]  /*0ce0*/  @P2 LEA R42, P6, R0.reuse, UR6, 0x4 ;  /* 0x00000006002a2c11 */ /* 0x040fe4000f8c20ff */
[----:B-1----:R-:W-:Y:S02]  /*0cf0*/  CS2R R10, SRZ ;  /* 0x00000000000a7805 */ /* 0x002fe4000001ff00 */
[----:B------:R-:W-:Y:S02]  /*0d00*/  CS2R R14, SRZ ;  /* 0x00000000000e7805 */ /* 0x000fe4000001ff00 */
[----:B------:R-:W-:Y:S02]  /*0d10*/  @P2 LEA.HI.X R43, R0, UR7, R37, 0x4, P6 ;  /* 0x00000007002b2c11 */ /* 0x000fe4000b0f2425 */
[----:B0-----:R-:W-:Y:S01]  /*0d20*/  CS2R R26, SRZ ;  /* 0x00000000001a7805 */ /* 0x001fe2000001ff00 */
[----:B--2---:R-:W-:-:S02]  /*0d30*/  DADD R6, R30, -R6 ;  /* 0x000000001e067229 */ /* 0x004fc40000000806 */
[----:B------:R-:W-:-:S06]  /*0d40*/  DADD R4, R28, -R4 ;  /* 0x000000001c047229 */ /* 0x000fcc0000000804 */
[-C--:B------:R-:W-:Y:S02]  /*0d50*/  DMUL R12, R32, R6.reuse ;  /* 0x00000006200c7228 */ /* 0x080fe40000000000 */
[----:B------:R-:W-:Y:S01]  /*0d60*/  DMUL R24, R2, R6 ;  /* 0x0000000602187228 */ /* 0x000fe20000000000 */
[----:B------:R-:W-:Y:S01]  /*0d70*/  IMAD R6, R9, 0x3, RZ ;  /* 0x0000000309067824 */ /* 0x000fe200078e02ff */
[----:B------:R-:W-:-:S04]  /*0d80*/  @P1 LEA.HI.X R9, R34, UR7, R35, 0x4, P4 ;  /* 0x0000000722091c11 */ /* 0x000fc8000a0f2423 */
[-C--:B------:R-:W-:Y:S01]  /*0d90*/  DFMA R12, R2, R4.reuse, -R12 ;  /* 0x00000004020c722b */ /* 0x080fe2000000080c */
[----:B------:R-:W-:Y:S01]  /*0da0*/  IADD3 R39, P3, R6, R41, RZ ;  /* 0x0000002906277210 */ /* 0x000fe20007f7e0ff */
[----:B------:R0:W3:Y:S01]  /*0db0*/  @P1 LDG.E.128 R16, desc[UR14][R8.64] ;  /* 0x0000000e08101981 */ /* 0x0000e2000c1e1d00 */
[----:B------:R-:W-:Y:S02]  /*0dc0*/  DFMA R24, R32, R4, R24 ;  /* 0x000000042018722b */ /* 0x000fe40000000018 */
[C---:B------:R-:W-:Y:S01]  /*0dd0*/  ISETP.GE.U32.AND P4, PT, R39.reuse, 0x10000, PT ;  /* 0x000100002700780c */ /* 0x040fe20003f86070 */
[----:B------:R-:W-:Y:S01]  /*0de0*/  IMAD.X R36, RZ, RZ, R38, P3 ;  /* 0x000000ffff247224 */ /* 0x000fe200018e0626 */
[----:B------:R-:W-:-:S04]  /*0df0*/  ISETP.LT.U32.AND P3, PT, R39, UR16, PT ;  /* 0x0000001027007c0c */ /* 0x000fc8000bf61070 */
[----:B------:R-:W-:-:S04]  /*0e00*/  ISETP.GE.U32.AND.EX P4, PT, R36, RZ, PT, P4 ;  /* 0x000000ff2400720c */ /* 0x000fc80003f86140 */
[----:B------:R-:W-:Y:S02]  /*0e10*/  ISETP.LT.AND.EX P3, PT, R36, UR12, !P4, P3 ;  /* 0x0000000c24007c0c */ /* 0x000fe4000e761330 */
[----:B------:R-:W-:-:S04]  /*0e20*/  @P2 LEA R44, P4, R0, UR8, 0x4 ;  /* 0x00000008002c2c11 */ /* 0x000fc8000f8820ff */
[----:B------:R-:W-:Y:S02]  /*0e30*/  @P2 LEA.HI.X R45, R0, UR9, R37, 0x4, P4 ;  /* 0x00000009002d2c11 */ /* 0x000fe4000a0f2425 */
[----:B------:R-:W-:-:S05]  /*0e40*/  CS2R R6, SRZ ;  /* 0x0000000000067805 */ /* 0x000fca000001ff00 */
[C---:B------:R-:W-:Y:S02]  /*0e50*/  @P3 LEA R46, P4, R39.reuse, UR6, 0x4 ;  /* 0x00000006272e3c11 */ /* 0x040fe4000f8820ff */
[----:B------:R-:W-:Y:S02]  /*0e60*/  CS2R R4, SRZ ;  /* 0x0000000000047805 */ /* 0x000fe4000001ff00 */
[----:B0-----:R-:W-:Y:S02]  /*0e70*/  CS2R R8, SRZ ;  /* 0x0000000000087805 */ /* 0x001fe4000001ff00 */
[C---:B------:R-:W-:Y:S02]  /*0e80*/  @P3 LEA.HI.X R47, R39.reuse, UR7, R36, 0x4, P4 ;  /* 0x00000007272f3c11 */ /* 0x040fe4000a0f2424 */
[----:B------:R-:W-:Y:S01]  /*0e90*/  @P3 LEA R48, P4, R39, UR8, 0x4 ;  /* 0x0000000827303c11 */ /* 0x000fe2000f8820ff */
[----:B------:R-:W-:Y:S01]  /*0ea0*/  DADD R28, -R12, R28 ;  /* 0x000000000c1c7229 */ /* 0x000fe2000000011c */
[----:B------:R-:W2:Y:S01]  /*0eb0*/  @P2 LDG.E.128 R4, desc[UR14][R42.64] ;  /* 0x0000000e2a042981 */ /* 0x000ea2000c1e1d00 */
[----:B------:R-:W-:Y:S01]  /*0ec0*/  DADD R30, -R24, R30 ;  /* 0x00000000181e7229 */ /* 0x000fe2000000011e */
[----:B------:R-:W-:-:S02]  /*0ed0*/  CS2R R12, SRZ ;  /* 0x00000000000c7805 */ /* 0x000fc4000001ff00 */
[----:B------:R-:W-:Y:S02]  /*0ee0*/  CS2R R24, SRZ ;  /* 0x0000000000187805 */ /* 0x000fe4000001ff00 */
[----:B------:R-:W-:Y:S01]  /*0ef0*/  @P3 LEA.HI.X R49, R39, UR9, R36, 0x4, P4 ;  /* 0x0000000927313c11 */ /* 0x000fe2000a0f2424 */
[----:B------:R0:W2:Y:S04]  /*0f00*/  @P2 LDG.E.128 R8, desc[UR14][R44.64] ;  /* 0x0000000e2c082981 */ /* 0x0000a8000c1e1d00 */
[----:B------:R-:W4:Y:S04]  /*0f10*/  @P3 LDG.E.128 R12, desc[UR14][R46.64] ;  /* 0x0000000e2e0c3981 */ /* 0x000f28000c1e1d00 */
[----:B------:R-:W4:Y:S01]  /*0f20*/  @P3 LDG.E.128 R24, desc[UR14][R48.64] ;  /* 0x0000000e30183981 */ /* 0x000f22000c1e1d00 */
[----:B0-----:R-:W-:-:S04]  /*0f30*/  @P0 LEA R44, P4, R41, UR10, 0x4 ;  /* 0x0000000a292c0c11 */ /* 0x001fc8000f8820ff */
[----:B------:R-:W-:-:S05]  /*0f40*/  @P0 LEA.HI.X R45, R41, UR11, R38, 0x4, P4 ;  /* 0x0000000b292d0c11 */ /* 0x000fca000a0f2426 */
[----:B------:R0:W-:Y:S01]  /*0f50*/  @P0 STG.E.128 desc[UR14][R44.64], R28 ;  /* 0x0000001c2c000986 */ /* 0x0001e2000c101d0e */
[----:B------:R-:W-:-:S04]  /*0f60*/  UIMAD.WIDE.U32 UR4, UR13, 0x4, UR4 ;  /* 0x000000040d0478a5 */ /* 0x000fc8000f8e0004 */
[----:B------:R-:W-:Y:S02]  /*0f70*/  UISETP.LT.U32.AND UP1, UPT, UR4, UR16, UPT ;  /* 0x000000100400728c */ /* 0x000fe4000bf21070 */
[----:B------:R-:W-:-:S04]  /*0f80*/  UISETP.GE.U32.AND UP0, UPT, UR4, 0x10000, UPT ;  /* 0x000100000400788c */ /* 0x000fc8000bf06070 */
[----:B------:R-:W-:Y:S01]  /*0f90*/  UISETP.GE.U32.AND.EX UP0, UPT, UR5, URZ, UPT, UP0 ;  /* 0x0000003f0500728c */ /* 0x000fe2000bf06100 */
[----:B---3--:R-:W-:Y:S02]  /*0fa0*/  DADD R18, R22, -R18 ;  /* 0x0000000016127229 */ /* 0x008fe40000000812 */
[----:B------:R-:W-:-:S06]  /*0fb0*/  DADD R16, R20, -R16 ;  /* 0x0000000014107229 */ /* 0x000fcc0000000810 */
[-C--:B------:R-:W-:Y:S02]  /*0fc0*/  DMUL R42, R32, R18.reuse ;  /* 0x00000012202a7228 */ /* 0x080fe40000000000 */
[----:B------:R-:W-:-:S08]  /*0fd0*/  DMUL R18, R2, R18 ;  /* 0x0000001202127228 */ /* 0x000fd00000000000 */
[-C--:B------:R-:W-:Y:S02]  /*0fe0*/  DFMA R18, R32, R16.reuse, R18 ;  /* 0x000000102012722b */ /* 0x080fe40000000012 */
[----:B------:R-:W-:-:S06]  /*0ff0*/  DFMA R42, R2, R16, -R42 ;  /* 0x00000010022a722b */ /* 0x000fcc000000082a */
[----:B------:R-:W-:Y:S02]  /*1000*/  DADD R22, -R18, R22 ;  /* 0x0000000012167229 */ /* 0x000fe40000000116 */
[----:B--2---:R-:W-:Y:S02]  /*1010*/  DADD R16, R10, -R6 ;  /* 0x000000000a107229 */ /* 0x004fe40000000806 */
[----:B------:R-:W-:Y:S02]  /*1020*/  DADD R6, R8, -R4 ;  /* 0x0000000008067229 */ /* 0x000fe40000000804 */
[----:B----4-:R-:W-:-:S04]  /*1030*/  DADD R18, R26, -R14 ;  /* 0x000000001a127229 */ /* 0x010fc8000000080e */
[-C--:B------:R-:W-:Y:S02]  /*1040*/  DMUL R4, R32, R16.reuse ;  /* 0x0000001020047228 */ /* 0x080fe40000000000 */
[----:B------:R-:W-:Y:S02]  /*1050*/  DMUL R16, R2, R16 ;  /* 0x0000001002107228 */ /* 0x000fe40000000000 */
[----:B------:R-:W-:Y:S02]  /*1060*/  DADD R14, R24, -R12 ;  /* 0x00000000180e7229 */ /* 0x000fe4000000080c */
[-C--:B0-----:R-:W-:Y:S02]  /*1070*/  DMUL R28, R32, R18.reuse ;  /* 0x00000012201c7228 */ /* 0x081fe40000000000 */
[C---:B------:R-:W-:Y:S02]  /*1080*/  DMUL R18, R2.reuse, R18 ;  /* 0x0000001202127228 */ /* 0x040fe40000000000 */
[----:B------:R-:W-:-:S02]  /*1090*/  DFMA R12, R2, R6, -R4 ;  /* 0x00000006020c722b */ /* 0x000fc40000000804 */
[----:B------:R-:W-:Y:S01]  /*10a0*/  DFMA R16, R32, R6, R16 ;  /* 0x000000062010722b */ /* 0x000fe20000000010 */
[C---:B------:R-:W-:Y:S01]  /*10b0*/  @P1 LEA R4, P0, R34.reuse, UR10, 0x4 ;  /* 0x0000000a22041c11 */ /* 0x040fe2000f8020ff */
[-C--:B------:R-:W-:Y:S02]  /*10c0*/  DFMA R28, R2, R14.reuse, -R28 ;  /* 0x0000000e021c722b */ /* 0x080fe4000000081c */
[----:B------:R-:W-:Y:S01]  /*10d0*/  DFMA R18, R32, R14, R18 ;  /* 0x0000000e2012722b */ /* 0x000fe20000000012 */
[----:B------:R-:W-:Y:S01]  /*10e0*/  @P1 LEA.HI.X R5, R34, UR11, R35, 0x4, P0 ;  /* 0x0000000b22051c11 */ /* 0x000fe200080f2423 */
[----:B------:R-:W-:Y:S01]  /*10f0*/  DADD R8, -R12, R8 ;  /* 0x000000000c087229 */ /* 0x000fe20000000108 */
[C---:B------:R-:W-:Y:S01]  /*1100*/  @P2 LEA R6, P0, R0.reuse, UR10, 0x4 ;  /* 0x0000000a00062c11 */ /* 0x040fe2000f8020ff */
[----:B------:R-:W-:Y:S01]  /*1110*/  DADD R20, -R42, R20 ;  /* 0x000000002a147229 */ /* 0x000fe20000000114 */
[----:B------:R-:W-:Y:S01]  /*1120*/  @P3 LEA R12, P4, R39, UR10, 0x4 ;  /* 0x0000000a270c3c11 */ /* 0x000fe2000f8820ff */
[----:B------:R-:W-:Y:S01]  /*1130*/  DADD R10, -R16, R10 ;  /* 0x00000000100a7229 */ /* 0x000fe2000000010a */
[----:B------:R-:W-:Y:S01]  /*1140*/  @P2 LEA.HI.X R7, R0, UR11, R37, 0x4, P0 ;  /* 0x0000000b00072c11 */ /* 0x000fe200080f2425 */
[----:B------:R-:W-:-:S02]  /*1150*/  DADD R16, -R28, R24 ;  /* 0x000000001c107229 */ /* 0x000fc40000000118 */
[----:B------:R-:W-:Y:S01]  /*1160*/  DADD R18, -R18, R26 ;  /* 0x0000000012127229 */ /* 0x000fe2000000011a */
[----:B------:R-:W-:Y:S01]  /*1170*/  @P3 LEA.HI.X R13, R39, UR11, R36, 0x4, P4 ;  /* 0x0000000b270d3c11 */ /* 0x000fe2000a0f2424 */
[----:B------:R1:W-:Y:S01]  /*1180*/  @P1 STG.E.128 desc[UR14][R4.64], R20 ;  /* 0x0000001404001986 */ /* 0x0003e2000c101d0e */
[----:B------:R-:W-:Y:S01]  /*1190*/  IMAD.U32 R15, RZ, RZ, UR5 ;  /* 0x00000005ff0f7e24 */ /* 0x000fe2000f8e00ff */
[----:B------:R-:W-:Y:S02]  /*11a0*/  PLOP3.LUT P0, PT, PT, PT, UP1, 0x80, 0x0 ;  /* 0x000000000000781c */ /* 0x000fe40003f0f018 */
[----:B------:R1:W-:Y:S04]  /*11b0*/  @P2 STG.E.128 desc[UR14][R6.64], R8 ;  /* 0x0000000806002986 */ /* 0x0003e8000c101d0e */
[----:B------:R1:W-:Y:S01]  /*11c0*/  @P3 STG.E.128 desc[UR14][R12.64], R16 ;  /* 0x000000100c003986 */ /* 0x0003e2000c101d0e */
[----:B------:R-:W-:-:S02]  /*11d0*/  ISETP.LT.AND.EX P0, PT, R15, UR12, PT, P0 ;  /* 0x0000000c0f007c0c */ /* 0x000fc4000bf01300 */
[----:B------:R-:W-:Y:S01]  /*11e0*/  PLOP3.LUT P1, PT, PT, PT, UP0, 0x80, 0x0 ;  /* 0x000000000000781c */ /* 0x000fe20003f2f008 */
[----:B------:R-:W-:-:S12]  /*11f0*/  IMAD.U32 R14, RZ, RZ, UR4 ;  /* 0x00000004ff0e7e24 */ /* 0x000fd8000f8e00ff */
[----:B------:R-:W-:Y:S05]  /*1200*/  @!P1 BRA P0, `(.L_x_155) ;  /* 0xfffffff8001c9947 */ /* 0x000fea000003ffff */
[----:B------:R-:W-:Y:S05]  /*1210*/  EXIT ;  /* 0x000000000000794d */ /* 0x000fea0003800000 */
.L_x_152:
[----:B------:R-:W0:Y:S02]  /*1220*/  S2R R0, SR_TID.X ;  /* 0x0000000000007919 */ /* 0x000e240000002100 */
[----:B0-----:R-:W-:-:S03]  /*1230*/  IMAD.WIDE.U32 R2, R0, 0x4, RZ ;  /* 0x0000000400027825 */ /* 0x001fc600078e00ff */
[----:B------:R-:W-:-:S04]  /*1240*/  ISETP.GE.U32.AND P0, PT, R2, UR16, PT ;  /* 0x0000001002007c0c */ /* 0x000fc8000bf06070 */
[----:B------:R-:W-:-:S04]  /*1250*/  ISETP.GE.AND.EX P0, PT, R3, UR12, PT, P0 ;  /* 0x0000000c03007c0c */ /* 0x000fc8000bf06300 */
[----:B------:R-:W-:-:S13]  /*1260*/  ISETP.GT.U32.OR P0, PT, R0, 0x3fff, P0 ;  /* 0x00003fff0000780c */ /* 0x000fda0000704470 */
[----:B------:R-:W-:Y:S05]  /*1270*/  @P0 EXIT ;  /* 0x000000000000094d */ /* 0x000fea0003800000 */
[----:B------:R-:W0:Y:S01]  /*1280*/  LDC.64 R32, c[0x0][0xe60] ;  /* 0x00039800ff207b82 */ /* 0x000e220000000a00 */
[----:B------:R-:W-:Y:S01]  /*1290*/  ULDC.64 UR18, c[0x0][0xe68] ;  /* 0x00039a0000127ab9 */ /* 0x000fe20000000a00 */
[----:B------:R-:W-:Y:S01]  /*12a0*/  ULDC UR4, c[0x0][0x0] ;  /* 0x0000000000047ab9 */ /* 0x000fe20000000800 */
[----:B------:R-:W-:Y:S02]  /*12b0*/  IMAD.U32 R2, RZ, RZ, UR18 ;  /* 0x00000012ff027e24 */ /* 0x000fe4000f8e00ff */
[----:B------:R-:W-:-:S06]  /*12c0*/  IMAD.U32 R3, RZ, RZ, UR19 ;  /* 0x00000013ff037e24 */ /* 0x000fcc000f8e00ff */
[----:B------:R-:W-:-:S08]  /*12d0*/  DMUL R2, R2, UR18 ;  /* 0x0000001202027c28 */ /* 0x000fd00008000000 */
[----:B0-----:R-:W-:-:S08]  /*12e0*/  DFMA R2, R32, R32, R2 ;  /* 0x000000202002722b */ /* 0x001fd00000000002 */
[----:B------:R-:W-:Y:S01]  /*12f0*/  DSETP.GEU.AND P0, PT, R2, 0.25, PT ;  /* 0x3fd000000200742a */ /* 0x000fe20003f0e000 */
[----:B------:R-:W-:Y:S02]  /*1300*/  IMAD.MOV.U32 R3, RZ, RZ, R0 ;  /* 0x000000ffff037224 */ /* 0x000fe400078e0000 */
[----:B------:R-:W-:-:S11]  /*1310*/  IMAD.MOV.U32 R0, RZ, RZ, RZ ;  /* 0x000000ffff007224 */ /* 0x000fd600078e00ff */
[----:B------:R-:W-:Y:S05]  /*1320*/  @P0 BRA `(.L_x_156) ;  /* 0x0000000000f80947 */ /* 0x000fea0003800000 */
.L_x_157:
[C---:B------:R-:W-:Y:S01]  /*1330*/  IMAD.SHL.U32 R2, R3.reuse, 0x40, RZ ;  /* 0x0000004003027824 */ /* 0x040fe200078e00ff */
[----:B------:R-:W-:-:S04]  /*1340*/  SHF.L.U64.HI R42, R3, 0x6, R0 ;  /* 0x00000006032a7819 */ /* 0x000fc80000010200 */
[C---:B------:R-:W-:Y:S02]  /*1350*/  IADD3 R34, P0, R2.reuse, UR6, RZ ;  /* 0x0000000602227c10 */ /* 0x040fe4000ff1e0ff */
[----:B------:R-:W-:Y:S02]  /*1360*/  IADD3 R40, P1, R2, UR8, RZ ;  /* 0x0000000802287c10 */ /* 0x000fe4000ff3e0ff */
[C---:B------:R-:W-:Y:S02]  /*1370*/  IADD3.X R35, R42.reuse, UR7, RZ, P0, !PT ;  /* 0x000000072a237c10 */ /* 0x040fe400087fe4ff */
[----:B------:R-:W-:-:S03]  /*1380*/  IADD3.X R41, R42, UR9, RZ, P1, !PT ;  /* 0x000000092a297c10 */ /* 0x000fc60008ffe4ff */
[----:B0-----:R-:W2:Y:S04]  /*1390*/  LDG.E.128 R24, desc[UR14][R34.64] ;  /* 0x0000000e22187981 */ /* 0x001ea8000c1e1d00 */
[----:B------:R-:W2:Y:S04]  /*13a0*/  LDG.E.128 R36, desc[UR14][R40.64] ;  /* 0x0000000e28247981 */ /* 0x000ea8000c1e1d00 */
[----:B------:R-:W3:Y:S04]  /*13b0*/  LDG.E.128 R20, desc[UR14][R34.64+0x10] ;  /* 0x0000100e22147981 */ /* 0x000ee8000c1e1d00 */
[----:B------:R-:W3:Y:S04]  /*13c0*/  LDG.E.128 R28, desc[UR14][R40.64+0x10] ;  /* 0x0000100e281c7981 */ /* 0x000ee8000c1e1d00 */
[----:B------:R-:W4:Y:S04]  /*13d0*/  LDG.E.128 R12, desc[UR14][R34.64+0x20] ;  /* 0x0000200e220c7981 */ /* 0x000f28000c1e1d00 */
[----:B------:R-:W4:Y:S04]  /*13e0*/  LDG.E.128 R16, desc[UR14][R40.64+0x20] ;  /* 0x0000200e28107981 */ /* 0x000f28000c1e1d00 */
[----:B------:R0:W5:Y:S04]  /*13f0*/  LDG.E.128 R4, desc[UR14][R34.64+0x30] ;  /* 0x0000300e22047981 */ /* 0x000168000c1e1d00 */
[----:B------:R-:W5:Y:S01]  /*1400*/  LDG.E.128 R8, desc[UR14][R40.64+0x30] ;  /* 0x0000300e28087981 */ /* 0x000f62000c1e1d00 */
[----:B--2---:R-:W-:-:S02]  /*1410*/  DADD R38, -R26, R38 ;  /* 0x000000001a267229 */ /* 0x004fc40000000126 */
[----:B------:R-:W-:-:S06]  /*1420*/  DADD R36, -R24, R36 ;  /* 0x0000000018247229 */ /* 0x000fcc0000000124 */
[----:B------:R-:W-:Y:S02]  /*1430*/  DMUL R44, R38, UR18 ;  /* 0x00000012262c7c28 */ /* 0x000fe40008000000 */
[----:B---3--:R-:W-:Y:S02]  /*1440*/  DADD R30, -R22, R30 ;  /* 0x00000000161e7229 */ /* 0x008fe4000000011e */
[----:B------:R-:W-:-:S04]  /*1450*/  DMUL R46, R36, UR18 ;  /* 0x00000012242e7c28 */ /* 0x000fc80008000000 */
[-C--:B------:R-:W-:Y:S02]  /*1460*/  DFMA R44, R36, R32.reuse, -R44 ;  /* 0x00000020242c722b */ /* 0x080fe4000000082c */
[----:B------:R-:W-:Y:S02]  /*1470*/  DADD R36, -R20, R28 ;  /* 0x0000000014247229 */ /* 0x000fe4000000011c */
[----:B------:R-:W-:Y:S02]  /*1480*/  DMUL R28, R30, UR18 ;  /* 0x000000121e1c7c28 */ /* 0x000fe40008000000 */
[----:B----4-:R-:W-:Y:S02]  /*1490*/  DADD R18, -R14, R18 ;  /* 0x000000000e127229 */ /* 0x010fe40000000112 */
[----:B------:R-:W-:Y:S02]  /*14a0*/  DFMA R46, R38, R32, R46 ;  /* 0x00000020262e722b */ /* 0x000fe4000000002e */
[----:B------:R-:W-:-:S02]  /*14b0*/  DADD R16, -R12, R16 ;  /* 0x000000000c107229 */ /* 0x000fc40000000110 */
[----:B------:R-:W-:Y:S02]  /*14c0*/  DFMA R28, R36, R32, -R28 ;  /* 0x00000020241c722b */ /* 0x000fe4000000081c */
[----:B0-----:R-:W-:Y:S02]  /*14d0*/  DMUL R34, R18, UR18 ;  /* 0x0000001212227c28 */ /* 0x001fe40008000000 */
[----:B------:R-:W-:Y:S02]  /*14e0*/  DMUL R36, R36, UR18 ;  /* 0x0000001224247c28 */ /* 0x000fe40008000000 */
[----:B-----5:R-:W-:Y:S02]  /*14f0*/  DADD R38, -R6, R10 ;  /* 0x0000000006267229 */ /* 0x020fe4000000010a */
[----:B------:R-:W-:Y:S02]  /*1500*/  DADD R8, -R4, R8 ;  /* 0x0000000004087229 */ /* 0x000fe40000000108 */
[----:B------:R-:W-:-:S02]  /*1510*/  DMUL R10, R16, UR18 ;  /* 0x00000012100a7c28 */ /* 0x000fc40008000000 */
[-C--:B------:R-:W-:Y:S02]  /*1520*/  DFMA R34, R16, R32.reuse, -R34 ;  /* 0x000000201022722b */ /* 0x080fe40000000822 */
[-C--:B------:R-:W-:Y:S02]  /*1530*/  DFMA R36, R30, R32.reuse, R36 ;  /* 0x000000201e24722b */ /* 0x080fe40000000024 */
[----:B------:R-:W-:Y:S02]  /*1540*/  DMUL R16, R38, UR18 ;  /* 0x0000001226107c28 */ /* 0x000fe40008000000 */
[----:B------:R-:W-:Y:S02]  /*1550*/  DMUL R30, R8, UR18 ;  /* 0x00000012081e7c28 */ /* 0x000fe40008000000 */
[----:B------:R-:W-:Y:S02]  /*1560*/  DFMA R10, R18, R32, R10 ;  /* 0x00000020120a722b */ /* 0x000fe4000000000a */
[----:B------:R-:W-:-:S02]  /*1570*/  DADD R26, R26, R46 ;  /* 0x000000001a1a7229 */ /* 0x000fc4000000002e */
[-C--:B------:R-:W-:Y:S02]  /*1580*/  DFMA R16, R8, R32.reuse, -R16 ;  /* 0x000000200810722b */ /* 0x080fe40000000810 */
[----:B------:R-:W-:Y:S01]  /*1590*/  DFMA R30, R38, R32, R30 ;  /* 0x00000020261e722b */ /* 0x000fe2000000001e */
[----:B------:R-:W-:Y:S01]  /*15a0*/  IADD3 R8, P0, R2, UR10, RZ ;  /* 0x0000000a02087c10 */ /* 0x000fe2000ff1e0ff */
[----:B------:R-:W-:Y:S02]  /*15b0*/  DADD R24, R24, R44 ;  /* 0x0000000018187229 */ /* 0x000fe4000000002c */
[----:B------:R-:W-:Y:S01]  /*15c0*/  DADD R22, R22, R36 ;  /* 0x0000000016167229 */ /* 0x000fe20000000024 */
[----:B------:R-:W-:Y:S01]  /*15d0*/  IADD3.X R9, R42, UR11, RZ, P0, !PT ;  /* 0x0000000b2a097c10 */ /* 0x000fe200087fe4ff */
[----:B------:R-:W-:Y:S01]  /*15e0*/  DADD R20, R20, R28 ;  /* 0x0000000014147229 */ /* 0x000fe2000000001c */
[----:B------:R-:W-:Y:S01]  /*15f0*/  IADD3 R3, P0, R3, UR4, RZ ;  /* 0x0000000403037c10 */ /* 0x000fe2000ff1e0ff */
[----:B------:R-:W-:-:S02]  /*1600*/  DADD R14, R14, R10 ;  /* 0x000000000e0e7229 */ /* 0x000fc4000000000a */
[----:B------:R-:W-:Y:S01]  /*1610*/  DADD R12, R12, R34 ;  /* 0x000000000c0c7229 */ /* 0x000fe20000000022 */
[----:B------:R0:W-:Y:S01]  /*1620*/  STG.E.128 desc[UR14][R8.64], R24 ;  /* 0x0000001808007986 */ /* 0x0001e2000c101d0e */
[----:B------:R-:W-:Y:S01]  /*1630*/  DADD R6, R6, R30 ;  /* 0x0000000006067229 */ /* 0x000fe2000000001e */
[C---:B------:R-:W-:Y:S01]  /*1640*/  IMAD.SHL.U32 R2, R3.reuse, 0x4, RZ ;  /* 0x0000000403027824 */ /* 0x040fe200078e00ff */
[----:B------:R-:W-:Y:S01]  /*1650*/  DADD R4, R4, R16 ;  /* 0x0000000004047229 */ /* 0x000fe20000000010 */
[----:B------:R-:W-:Y:S01]  /*1660*/  IMAD.X R0, RZ, RZ, R0, P0 ;  /* 0x000000ffff007224 */ /* 0x000fe200000e0600 */
[----:B------:R0:W-:Y:S01]  /*1670*/  STG.E.128 desc[UR14][R8.64+0x10], R20 ;  /* 0x0000101408007986 */ /* 0x0001e2000c101d0e */
[C---:B------:R-:W-:Y:S02]  /*1680*/  ISETP.LT.U32.AND P1, PT, R3.reuse, 0x4000, PT ;  /* 0x000040000300780c */ /* 0x040fe40003f21070 */
[----:B------:R-:W-:Y:S01]  /*1690*/  ISETP.GE.U32.AND P0, PT, R2, UR16, PT ;  /* 0x0000001002007c0c */ /* 0x000fe2000bf06070 */
[----:B------:R0:W-:Y:S01]  /*16a0*/  STG.E.128 desc[UR14][R8.64+0x20], R12 ;  /* 0x0000200c08007986 */ /* 0x0001e2000c101d0e */
[----:B------:R-:W-:-:S02]  /*16b0*/  SHF.L.U64.HI R2, R3, 0x2, R0 ;  /* 0x0000000203027819 */ /* 0x000fc40000010200 */
[----:B------:R-:W-:Y:S01]  /*16c0*/  ISETP.LT.U32.AND.EX P1, PT, R0, RZ, PT, P1 ;  /* 0x000000ff0000720c */ /* 0x000fe20003f21110 */
[----:B------:R0:W-:Y:S01]  /*16d0*/  STG.E.128 desc[UR14][R8.64+0x30], R4 ;  /* 0x0000300408007986 */ /* 0x0001e2000c101d0e */
[----:B------:R-:W-:-:S13]  /*16e0*/  ISETP.GE.AND.EX P0, PT, R2, UR12, PT, P0 ;  /* 0x0000000c02007c0c */ /* 0x000fda000bf06300 */
[----:B------:R-:W-:Y:S05]  /*16f0*/  @!P0 BRA P1, `(.L_x_157) ;  /* 0xfffffffc000c8947 */ /* 0x000fea000083ffff */
[----:B------:R-:W-:Y:S05]  /*1700*/  EXIT ;  /* 0x000000000000794d */ /* 0x000fea0003800000 */
.L_x_156:
[----:B------:R-:W-:Y:S02]  /*1710*/  DADD R32, -R32, 1 ;  /* 0x3ff0000020207429 */ /* 0x000fe40000000100 */
[----:B------:R-:W-:-:S11]  /*1720*/  DADD R34, RZ, -UR18 ;  /* 0x80000012ff227e29 */ /* 0x000fd60008000000 */
.L_x_158:
[C---:B------:R-:W-:Y:S01]  /*1730*/  IMAD.SHL.U32 R2, R3.reuse, 0x40, RZ ;  /* 0x0000004003027824 */ /* 0x040fe200078e00ff */
[----:B------:R-:W-:-:S04]  /*1740*/  SHF.L.U64.HI R42, R3, 0x6, R0 ;  /* 0x00000006032a7819 */ /* 0x000fc80000010200 */
[C---:B------:R-:W-:Y:S02]  /*1750*/  IADD3 R44, P0, R2.reuse, UR6, RZ ;  /* 0x00000006022c7c10 */ /* 0x040fe4000ff1e0ff */
[----:B------:R-:W-:Y:S02]  /*1760*/  IADD3 R46, P1, R2, UR8, RZ ;  /* 0x00000008022e7c10 */ /* 0x000fe4000ff3e0ff */
[C---:B------:R-:W-:Y:S02]  /*1770*/  IADD3.X R45, R42.reuse, UR7, RZ, P0, !PT ;  /* 0x000000072a2d7c10 */ /* 0x040fe400087fe4ff */
[----:B------:R-:W-:-:S03]  /*1780*/  IADD3.X R47, R42, UR9, RZ, P1, !PT ;  /* 0x000000092a2f7c10 */ /* 0x000fc60008ffe4ff */
[----:B------:R-:W2:Y:S04]  /*1790*/  LDG.E.128 R36, desc[UR14][R44.64] ;  /* 0x0000000e2c247981 */ /* 0x000ea8000c1e1d00 */
[----:B0-----:R-:W2:Y:S04]  /*17a0*/  LDG.E.128 R28, desc[UR14][R46.64] ;  /* 0x0000000e2e1c7981 */ /* 0x001ea8000c1e1d00 */
[----:B------:R-:W3:Y:S04]  /*17b0*/  LDG.E.128 R24, desc[UR14][R44.64+0x10] ;  /* 0x0000100e2c187981 */ /* 0x000ee8000c1e1d00 */
[----:B------:R-:W3:Y:S04]  /*17c0*/  LDG.E.128 R20, desc[UR14][R46.64+0x10] ;  /* 0x0000100e2e147981 */ /* 0x000ee8000c1e1d00 */
[----:B------:R-:W4:Y:S04]  /*17d0*/  LDG.E.128 R8, desc[UR14][R44.64+0x20] ;  /* 0x0000200e2c087981 */ /* 0x000f28000c1e1d00 */
[----:B------:R-:W4:Y:S04]  /*17e0*/  LDG.E.128 R16, desc[UR14][R46.64+0x20] ;  /* 0x0000200e2e107981 */ /* 0x000f28000c1e1d00 */
[----:B------:R-:W5:Y:S04]  /*17f0*/  LDG.E.128 R4, desc[UR14][R44.64+0x30] ;  /* 0x0000300e2c047981 */ /* 0x000f68000c1e1d00 */
[----:B------:R-:W5:Y:S01]  /*1800*/  LDG.E.128 R12, desc[UR14][R46.64+0x30] ;  /* 0x0000300e2e0c7981 */ /* 0x000f62000c1e1d00 */
        /* <DEDUP_REMOVED lines=8> */
[-C--:B------:R-:W-:Y:S02]  /*1890*/  DMUL R36, R34, R26.reuse ;  /* 0x0000001a22247228 */ /* 0x080fe40000000000 */
[----:B------:R-:W-:Y:S02]  /*18a0*/  DMUL R26, R32, R26 ;  /* 0x0000001a201a7228 */ /* 0x000fe40000000000 */
[----:B-----5:R-:W-:Y:S02]  /*18b0*/  DADD R4, -R4, R12 ;  /* 0x0000000004047229 */ /* 0x020fe4000000010c */
[----:B------:R-:W-:Y:S02]  /*18c0*/  DADD R30, R30, -R38 ;  /* 0x000000001e1e7229 */ /* 0x000fe40000000826 */
[----:B----4-:R-:W-:Y:S02]  /*18d0*/  DADD R38, -R10, R18 ;  /* 0x000000000a267229 */ /* 0x010fe40000000112 */
[----:B------:R-:W-:-:S02]  /*18e0*/  DFMA R10, R32, R24, -R36 ;  /* 0x00000018200a722b */ /* 0x000fc40000000824 */
[----:B------:R-:W-:Y:S02]  /*18f0*/  DFMA R26, R34, R24, R26 ;  /* 0x00000018221a722b */ /* 0x000fe4000000001a */
[----:B------:R-:W-:Y:S02]  /*1900*/  DADD R24, -R6, R14 ;  /* 0x0000000006187229 */ /* 0x000fe4000000010e */
[-C--:B------:R-:W-:Y:S02]  /*1910*/  DMUL R6, R34, R38.reuse ;  /* 0x0000002622067228 */ /* 0x080fe40000000000 */
[----:B------:R-:W-:Y:S02]  /*1920*/  DADD R8, -R8, R16 ;  /* 0x0000000008087229 */ /* 0x000fe40000000110 */
[C---:B------:R-:W-:Y:S02]  /*1930*/  DMUL R38, R32.reuse, R38 ;  /* 0x0000002620267228 */ /* 0x040fe40000000000 */
[----:B------:R-:W-:-:S02]  /*1940*/  DMUL R36, R32, R24 ;  /* 0x0000001820247228 */ /* 0x000fc40000000000 */
[----:B------:R-:W-:Y:S02]  /*1950*/  DMUL R24, R34, R24 ;  /* 0x0000001822187228 */ /* 0x000fe40000000000 */
[-C--:B------:R-:W-:Y:S02]  /*1960*/  DFMA R6, R32, R8.reuse, -R6 ;  /* 0x000000082006722b */ /* 0x080fe40000000806 */
[C---:B------:R-:W-:Y:S02]  /*1970*/  DFMA R38, R34.reuse, R8, R38 ;  /* 0x000000082226722b */ /* 0x040fe40000000026 */
[-C--:B------:R-:W-:Y:S02]  /*1980*/  DFMA R36, R34, R4.reuse, R36 ;  /* 0x000000042224722b */ /* 0x080fe40000000024 */
[----:B------:R-:W-:Y:S01]  /*1990*/  DFMA R24, R32, R4, -R24 ;  /* 0x000000042018722b */ /* 0x000fe20000000818 */
[----:B------:R-:W-:Y:S01]  /*19a0*/  IADD3 R4, P0, R2, UR10, RZ ;  /* 0x0000000a02047c10 */ /* 0x000fe2000ff1e0ff */
[----:B------:R-:W-:-:S02]  /*19b0*/  DADD R28, R28, -R40 ;  /* 0x000000001c1c7229 */ /* 0x000fc40000000828 */
[----:B------:R-:W-:Y:S01]  /*19c0*/  DADD R22, R22, -R26 ;  /* 0x0000000016167229 */ /* 0x000fe2000000081a */
[----:B------:R-:W-:Y:S01]  /*19d0*/  IADD3.X R5, R42, UR11, RZ, P0, !PT ;  /* 0x0000000b2a057c10 */ /* 0x000fe200087fe4ff */
[----:B------:R-:W-:Y:S01]  /*19e0*/  DADD R20, R20, -R10 ;  /* 0x0000000014147229 */ /* 0x000fe2000000080a */
[----:B------:R-:W-:Y:S01]  /*19f0*/  IADD3 R3, P0, R3, UR4, RZ ;  /* 0x0000000403037c10 */ /* 0x000fe2000ff1e0ff */
[----:B------:R-:W-:Y:S02]  /*1a00*/  DADD R18, R18, -R38 ;  /* 0x0000000012127229 */ /* 0x000fe40000000826 */
[----:B------:R-:W-:Y:S01]  /*1a10*/  DADD R16, R16, -R6 ;  /* 0x0000000010107229 */ /* 0x000fe20000000806 */
[----:B------:R0:W-:Y:S01]  /*1a20*/  STG.E.128 desc[UR14][R4.64], R28 ;  /* 0x0000001c04007986 */ /* 0x0001e2000c101d0e */
[----:B------:R-:W-:Y:S01]  /*1a30*/  DADD R14, R14, -R36 ;  /* 0x000000000e0e7229 */ /* 0x000fe20000000824 */
[C---:B------:R-:W-:Y:S01]  /*1a40*/  IMAD.SHL.U32 R2, R3.reuse, 0x4, RZ ;  /* 0x0000000403027824 */ /* 0x040fe200078e00ff */
[----:B------:R-:W-:Y:S01]  /*1a50*/  DADD R12, R12, -R24 ;  /* 0x000000000c0c7229 */ /* 0x000fe20000000818 */
[----:B------:R-:W-:Y:S01]  /*1a60*/  IMAD.X R0, RZ, RZ, R0, P0 ;  /* 0x000000ffff007224 */ /* 0x000fe200000e0600 */
[----:B------:R0:W-:Y:S01]  /*1a70*/  STG.E.128 desc[UR14][R4.64+0x10], R20 ;  /* 0x0000101404007986 */ /* 0x0001e2000c101d0e */
[----:B------:R-:W-:-:S02]  /*1a80*/  ISETP.LT.U32.AND P1, PT, R3, 0x4000, PT ;  /* 0x000040000300780c */ /* 0x000fc40003f21070 */
[----:B------:R-:W-:Y:S01]  /*1a90*/  ISETP.GE.U32.AND P0, PT, R2, UR16, PT ;  /* 0x0000001002007c0c */ /* 0x000fe2000bf06070 */
[----:B------:R0:W-:Y:S01]  /*1aa0*/  STG.E.128 desc[UR14][R4.64+0x20], R16 ;  /* 0x0000201004007986 */ /* 0x0001e2000c101d0e */
[----:B------:R-:W-:Y:S02]  /*1ab0*/  SHF.L.U64.HI R2, R3, 0x2, R0 ;  /* 0x0000000203027819 */ /* 0x000fe40000010200 */
[----:B------:R-:W-:Y:S01]  /*1ac0*/  ISETP.LT.U32.AND.EX P1, PT, R0, RZ, PT, P1 ;  /* 0x000000ff0000720c */ /* 0x000fe20003f21110 */
[----:B------:R0:W-:Y:S01]  /*1ad0*/  STG.E.128 desc[UR14][R4.64+0x30], R12 ;  /* 0x0000300c04007986 */ /* 0x0001e2000c101d0e */
[----:B------:R-:W-:-:S13]  /*1ae0*/  ISETP.GE.AND.EX P0, PT, R2, UR12, PT, P0 ;  /* 0x0000000c02007c0c */ /* 0x000fda000bf06300 */
[----:B------:R-:W-:Y:S05]  /*1af0*/  @!P0 BRA P1, `(.L_x_158) ;  /* 0xfffffffc000c8947 */ /* 0x000fea000083ffff */
[----:B------:R-:W-:Y:S05]  /*1b00*/  EXIT ;  /* 0x000000000000794d */ /* 0x000fea0003800000 */
.L_x_159:
        /* <DEDUP_REMOVED lines=15> */
.L_x_245:


//--------------------- .text._ZN2at6native52_GLOBAL__N__ff984223_19_ForeachTernaryOp_cu_5285c63625multi_tensor_apply_kernelINS1_18TensorListMetadataILi3EEENS1_22TernaryOpScalarFunctorIfLi3ELi2ELi2EEEJNS0_11LerpFunctorIfEEfEEEvT_T0_DpT1_ --------------------------
	.section	.text._ZN2at6native52_GLOBAL__N__ff984223_19_ForeachTernaryOp_cu_5285c63625multi_tensor_apply_kernelINS1_18TensorListMetadataILi3EEENS1_22TernaryOpScalarFunctorIfLi3ELi2ELi2EEEJNS0_11LerpFunctorIfEEfEEEvT_T0_DpT1_,"ax",@progbits
	.align	128
.text._ZN2at6native52_GLOBAL__N__ff984223_19_ForeachTernaryOp_cu_5285c63625multi_tensor_apply_kernelINS1_18TensorListMetadataILi3EEENS1_22TernaryOpScalarFunctorIfLi3ELi2ELi2EEEJNS0_11LerpFunctorIfEEfEEEvT_T0_DpT1_:
        .type           _ZN2at6native52_GLOBAL__N__ff984223_19_ForeachTernaryOp_cu_5285c63625multi_tensor_apply_kernelINS1_18TensorListMetadataILi3EEENS1_22TernaryOpScalarFunctorIfLi3ELi2ELi2EEEJNS0_11LerpFunctorIfEEfEEEvT_T0_DpT1_,@function
        .size           _ZN2at6native52_GLOBAL__N__ff984223_19_ForeachTernaryOp_cu_5285c63625multi_tensor_apply_kernelINS1_18TensorListMetadataILi3EEENS1_22TernaryOpScalarFunctorIfLi3ELi2ELi2EEEJNS0_11LerpFunctorIfEEfEEEvT_T0_DpT1_,(.L_x_246 - _ZN2at6native52_GLOBAL__N__ff984223_19_ForeachTernaryOp_cu_5285c63625multi_tensor_apply_kernelINS1_18TensorListMetadataILi3EEENS1_22TernaryOpScalarFunctorIfLi3ELi2ELi2EEEJNS0_11LerpFunctorIfEEfEEEvT_T0_DpT1_)
        .other          _ZN2at6native52_GLOBAL__N__ff984223_19_ForeachTernaryOp_cu_5285c63625multi_tensor_apply_kernelINS1_18TensorListMetadataILi3EEENS1_22TernaryOpScalarFunctorIfLi3ELi2ELi2EEEJNS0_11LerpFunctorIfEEfEEEvT_T0_DpT1_,@"STO_CUDA_ENTRY STV_DEFAULT"
_ZN2at6native52_GLOBAL__N__ff984223_19_ForeachTernaryOp_cu_5285c63625multi_tensor_apply_kernelINS1_18TensorListMetadataILi3EEENS1_22TernaryOpScalarFunctorIfLi3ELi2ELi2EEEJNS0_11LerpFunctorIfEEfEEEvT_T0_DpT1_:
        /* <DEDUP_REMOVED lines=36> */
.L_x_162:
[----:B0-----:R-:W-:Y:S01]  /*0240*/  IADD3 R5, P1, R0, R4, RZ ;  /* 0x0000000400057210 */ /* 0x001fe20007f3e0ff */
[----:B------:R-:W-:-:S03]  /*0250*/  IMAD.MOV.U32 R11, RZ, RZ, RZ ;  /* 0x000000ffff0b7224 */ /* 0x000fc600078e00ff */
[C---:B------:R-:W-:Y:S01]  /*0260*/  ISETP.GE.U32.AND P0, PT, R5.reuse, 0x10000, PT ;  /* 0x000100000500780c */ /* 0x040fe20003f06070 */
[----:B------:R-:W-:Y:S01]  /*0270*/  IMAD.X R8, RZ, RZ, R7, P1 ;  /* 0x000000ffff087224 */ /* 0x000fe200008e0607 */
[----:B------:R-:W-:Y:S02]  /*0280*/  ISETP.LT.U32.AND P1, PT, R5, UR14, PT ;  /* 0x0000000e05007c0c */ /* 0x000fe4000bf21070 */
[-C--:B-1----:R-:W-:Y:S02]  /*0290*/  IADD3 R15, P2, R2, R5.reuse, RZ ;  /* 0x00000005020f7210 */ /* 0x082fe40007f5e0ff */
[----:B------:R-:W-:Y:S02]  /*02a0*/  ISETP.GE.U32.AND.EX P0, PT, R8, RZ, PT, P0 ;  /* 0x000000ff0800720c */ /* 0x000fe40003f06100 */
[----:B------:R-:W-:Y:S01]  /*02b0*/  LEA R26, P3, R2, R5, 0x1 ;  /* 0x00000005021a7211 */ /* 0x000fe200078608ff */
[----:B------:R-:W-:Y:S01]  /*02c0*/  IMAD.X R6, RZ, RZ, R8, P2 ;  /* 0x000000ffff067224 */ /* 0x000fe200010e0608 */
[----:B------:R-:W-:-:S02]  /*02d0*/  ISETP.LT.AND.EX P0, PT, R8, UR4, !P0, P1 ;  /* 0x0000000408007c0c */ /* 0x000fc4000c701310 */
[C---:B------:R-:W-:Y:S02]  /*02e0*/  ISETP.GE.U32.AND P1, PT, R15.reuse, 0x10000, PT ;  /* 0x000100000f00780c */ /* 0x040fe40003f26070 */
[----:B------:R-:W-:Y:S02]  /*02f0*/  ISETP.LT.U32.AND P2, PT, R15, UR14, PT ;  /* 0x0000000e0f007c0c */ /* 0x000fe4000bf41070 */
[----:B------:R-:W-:Y:S01]  /*0300*/  ISETP.GE.U32.AND.EX P1, PT, R6, RZ, PT, P1 ;  /* 0x000000ff0600720c */ /* 0x000fe20003f26110 */
[----:B------:R-:W-:Y:S02]  /*0310*/  IMAD.X R3, RZ, RZ, R8, P3 ;  /* 0x000000ffff037224 */ /* 0x000fe400018e0608 */
[----:B------:R-:W-:Y:S01]  /*0320*/  IMAD R10, R2, 0x3, RZ ;  /* 0x00000003020a7824 */ /* 0x000fe200078e02ff */
[----:B------:R-:W-:Y:S02]  /*0330*/  ISETP.LT.AND.EX P1, PT, R6, UR4, !P1, P2 ;  /* 0x0000000406007c0c */ /* 0x000fe4000cf21320 */
[----:B------:R-:W-:-:S02]  /*0340*/  ISETP.GE.U32.AND P2, PT, R26, 0x10000, PT ;  /* 0x000100001a00780c */ /* 0x000fc40003f46070 */
[----:B------:R-:W-:-:S04]  /*0350*/  @P0 LEA R18, P4, R5, UR6, 0x2 ;  /* 0x0000000605120c11 */ /* 0x000fc8000f8810ff */
[C-C-:B------:R-:W-:Y:S02]  /*0360*/  @P0 LEA.HI.X R19, R5.reuse, UR7, R8.reuse, 0x2, P4 ;  /* 0x0000000705130c11 */ /* 0x140fe4000a0f1408 */
[C---:B------:R-:W-:Y:S02]  /*0370*/  @P0 LEA R16, P4, R5.reuse, UR8, 0x2 ;  /* 0x0000000805100c11 */ /* 0x040fe4000f8810ff */
[----:B------:R-:W-:Y:S01]  /*0380*/  ISETP.LT.U32.AND P3, PT, R26, UR14, PT ;  /* 0x0000000e1a007c0c */ /* 0x000fe2000bf61070 */
[----:B------:R0:W2:Y:S01]  /*0390*/  @P0 LDG.E R11, desc[UR12][R18.64] ;  /* 0x0000000c120b0981 */ /* 0x0000a2000c1e1900 */
[----:B------:R-:W-:Y:S02]  /*03a0*/  @P0 LEA.HI.X R17, R5, UR9, R8, 0x2, P4 ;  /* 0x0000000905110c11 */ /* 0x000fe4000a0f1408 */
[----:B------:R-:W-:Y:S02]  /*03b0*/  CS2R R24, SRZ ;  /* 0x0000000000187805 */ /* 0x000fe4000001ff00 */
[----:B------:R-:W-:-:S02]  /*03c0*/  ISETP.GE.U32.AND.EX P2, PT, R3, RZ, PT, P2 ;  /* 0x000000ff0300720c */ /* 0x000fc40003f46120 */
[----:B------:R-:W-:Y:S02]  /*03d0*/  IADD3 R23, P4, R10, R5, RZ ;  /* 0x000000050a177210 */ /* 0x000fe40007f9e0ff */
[----:B------:R-:W-:Y:S01]  /*03e0*/  ISETP.LT.AND.EX P2, PT, R3, UR4, !P2, P3 ;  /* 0x0000000403007c0c */ /* 0x000fe2000d741330 */
[----:B------:R-:W-:Y:S01]  /*03f0*/  IMAD.MOV.U32 R9, RZ, RZ, RZ ;  /* 0x000000ffff097224 */ /* 0x000fe200078e00ff */
[C---:B------:R-:W-:Y:S01]  /*0400*/  ISETP.GE.U32.AND P3, PT, R23.reuse, 0x10000, PT ;  /* 0x000100001700780c */ /* 0x040fe20003f66070 */
[----:B0-----:R-:W-:Y:S01]  /*0410*/  IMAD.X R18, RZ, RZ, R8, P4 ;  /* 0x000000ffff127224 */ /* 0x001fe200020e0608 */
[----:B------:R-:W-:Y:S01]  /*0420*/  ISETP.LT.U32.AND P4, PT, R23, UR14, PT ;  /* 0x0000000e17007c0c */ /* 0x000fe2000bf81070 */
[----:B------:R0:W2:Y:S01]  /*0430*/  @P0 LDG.E R24, desc[UR12][R16.64] ;  /* 0x0000000c10180981 */ /* 0x0000a2000c1e1900 */
[----:B------:R-:W-:Y:S02]  /*0440*/  @P1 LEA R12, P5, R15, UR6, 0x2 ;  /* 0x000000060f0c1c11 */ /* 0x000fe4000f8a10ff */
[----:B------:R-:W-:-:S02]  /*0450*/  ISETP.GE.U32.AND.EX P3, PT, R18, RZ, PT, P3 ;  /* 0x000000ff1200720c */ /* 0x000fc40003f66130 */
[C-C-:B------:R-:W-:Y:S02]  /*0460*/  @P1 LEA.HI.X R13, R15.reuse, UR7, R6.reuse, 0x2, P5 ;  /* 0x000000070f0d1c11 */ /* 0x140fe4000a8f1406 */
[----:B------:R-:W-:Y:S02]  /*0470*/  ISETP.LT.AND.EX P3, PT, R18, UR4, !P3, P4 ;  /* 0x0000000412007c0c */ /* 0x000fe4000df61340 */
[C---:B------:R-:W-:Y:S02]  /*0480*/  @P1 LEA R28, P5, R15.reuse, UR8, 0x2 ;  /* 0x000000080f1c1c11 */ /* 0x040fe4000f8a10ff */
[C---:B------:R-:W-:Y:S01]  /*0490*/  @P2 LEA R20, P4, R26.reuse, UR6, 0x2 ;  /* 0x000000061a142c11 */ /* 0x040fe2000f8810ff */
[----:B------:R-:W-:Y:S01]  /*04a0*/  IMAD.MOV.U32 R10, RZ, RZ, RZ ;  /* 0x000000ffff0a7224 */ /* 0x000fe200078e00ff */
[----:B------:R-:W-:Y:S02]  /*04b0*/  @P1 LEA.HI.X R29, R15, UR9, R6, 0x2, P5 ;  /* 0x000000090f1d1c11 */ /* 0x000fe4000a8f1406 */
[C-C-:B------:R-:W-:Y:S01]  /*04c0*/  @P2 LEA.HI.X R21, R26.reuse, UR7, R3.reuse, 0x2, P4 ;  /* 0x000000071a152c11 */ /* 0x140fe2000a0f1403 */
[----:B------:R-:W-:Y:S01]  /*04d0*/  IMAD.MOV.U32 R19, RZ, RZ, RZ ;  /* 0x000000ffff137224 */ /* 0x000fe200078e00ff */
[C---:B0-----:R-:W-:Y:S01]  /*04e0*/  @P2 LEA R16, P5, R26.reuse, UR8, 0x2 ;  /* 0x000000081a102c11 */ /* 0x041fe2000f8a10ff */
[----:B------:R0:W3:Y:S03]  /*04f0*/  @P1 LDG.E R10, desc[UR12][R12.64] ;  /* 0x0000000c0c0a1981 */ /* 0x0000e6000c1e1900 */
[----:B------:R-:W-:Y:S01]  /*0500*/  @P2 LEA.HI.X R17, R26, UR9, R3, 0x2, P5 ;  /* 0x000000091a112c11 */ /* 0x000fe2000a8f1403 */
[----:B------:R1:W4:Y:S01]  /*0510*/  @P2 LDG.E R9, desc[UR12][R20.64] ;  /* 0x0000000c14092981 */ /* 0x000322000c1e1900 */
[----:B------:R-:W-:-:S03]  /*0520*/  IMAD.MOV.U32 R22, RZ, RZ, RZ ;  /* 0x000000ffff167224 */ /* 0x000fc600078e00ff */
[----:B------:R5:W3:Y:S01]  /*0530*/  @P1 LDG.E R19, desc[UR12][R28.64] ;  /* 0x0000000c1c131981 */ /* 0x000ae2000c1e1900 */
[----:B0-----:R-:W-:-:S03]  /*0540*/  @P3 LEA R12, P4, R23, UR6, 0x2 ;  /* 0x00000006170c3c11 */ /* 0x001fc6000f8810ff */
[----:B------:R-:W4:Y:S01]  /*0550*/  @P2 LDG.E R22, desc[UR12][R16.64] ;  /* 0x0000000c10162981 */ /* 0x000f22000c1e1900 */
[C---:B-1----:R-:W-:Y:S02]  /*0560*/  @P3 LEA R20, P5, R23.reuse, UR8, 0x2 ;  /* 0x0000000817143c11 */ /* 0x042fe4000f8a10ff */
[C-C-:B------:R-:W-:Y:S01]  /*0570*/  @P3 LEA.HI.X R13, R23.reuse, UR7, R18.reuse, 0x2, P4 ;  /* 0x00000007170d3c11 */ /* 0x140fe2000a0f1412 */
[----:B-----5:R-:W-:Y:S01]  /*0580*/  IMAD.MOV.U32 R28, RZ, RZ, RZ ;  /* 0x000000ffff1c7224 */ /* 0x020fe200078e00ff */
[----:B------:R-:W-:-:S03]  /*0590*/  @P3 LEA.HI.X R21, R23, UR9, R18, 0x2, P5 ;  /* 0x0000000917153c11 */ /* 0x000fc6000a8f1412 */
[----:B------:R0:W5:Y:S04]  /*05a0*/  @P3 LDG.E R25, desc[UR12][R12.64] ;  /* 0x0000000c0c193981 */ /* 0x000168000c1e1900 */
[----:B------:R1:W5:Y:S01]  /*05b0*/  @P3 LDG.E R28, desc[UR12][R20.64] ;  /* 0x0000000c141c3981 */ /* 0x000362000c1e1900 */
[----:B------:R-:W-:Y:S02]  /*05c0*/  @P1 LEA R14, P6, R15, UR10, 0x2 ;  /* 0x0000000a0f0e1c11 */ /* 0x000fe4000f8c10ff */
[C---:B0-----:R-:W-:Y:S02]  /*05d0*/  @P0 LEA R12, P5, R5.reuse, UR10, 0x2 ;  /* 0x0000000a050c0c11 */ /* 0x041fe4000f8a10ff */
[----:B------:R-:W-:Y:S02]  /*05e0*/  @P2 LEA R16, P4, R26, UR10, 0x2 ;  /* 0x0000000a1a102c11 */ /* 0x000fe4000f8810ff */
[----:B------:R-:W-:Y:S01]  /*05f0*/  @P0 LEA.HI.X R13, R5, UR11, R8, 0x2, P5 ;  /* 0x0000000b050d0c11 */ /* 0x000fe2000a8f1408 */
[----:B------:R-:W-:Y:S01]  /*0600*/  IMAD.MOV.U32 R5, RZ, RZ, R7 ;  /* 0x000000ffff057224 */ /* 0x000fe200078e0007 */
[----:B-1----:R-:W-:-:S02]  /*0610*/  @P3 LEA R20, P5, R23, UR10, 0x2 ;  /* 0x0000000a17143c11 */ /* 0x002fc4000f8a10ff */
[----:B------:R-:W-:Y:S02]  /*0620*/  @P1 LEA.HI.X R15, R15, UR11, R6, 0x2, P6 ;  /* 0x0000000b0f0f1c11 */ /* 0x000fe4000b0f1406 */
[----:B------:R-:W-:Y:S01]  /*0630*/  @P2 LEA.HI.X R17, R26, UR11, R3, 0x2, P4 ;  /* 0x0000000b1a112c11 */ /* 0x000fe2000a0f1403 */
[----:B------:R-:W-:Y:S01]  /*0640*/  IMAD.WIDE.U32 R4, R2, 0x4, R4 ;  /* 0x0000000402047825 */ /* 0x000fe200078e0004 */
[----:B------:R-:W-:-:S03]  /*0650*/  @P3 LEA.HI.X R21, R23, UR11, R18, 0x2, P5 ;  /* 0x0000000b17153c11 */ /* 0x000fc6000a8f1412 */
[----:B------:R-:W-:Y:S02]  /*0660*/  IMAD.MOV.U32 R7, RZ, RZ, R5 ;  /* 0x000000ffff077224 */ /* 0x000fe400078e0005 */
[----:B--2---:R-:W-:-:S04]  /*0670*/  FADD.FTZ R24, -R11, R24 ;  /* 0x000000180b187221 */ /* 0x004fc80000010100 */
[----:B------:R-:W-:-:S05]  /*0680*/  FFMA.FTZ R11, R24, UR5, R11 ;  /* 0x00000005180b7c23 */ /* 0x000fca000801000b */
[----:B------:R2:W-:Y:S01]  /*0690*/  @P0 STG.E desc[UR12][R12.64], R11 ;  /* 0x0000000b0c000986 */ /* 0x0005e2000c10190c */
[----:B------:R-:W-:Y:S01]  /*06a0*/  ISETP.GE.U32.AND P0, PT, R4, 0x10000, PT ;  /* 0x000100000400780c */ /* 0x000fe20003f06070 */
[----:B---3--:R-:W-:Y:S01]  /*06b0*/  FADD.FTZ R19, -R10, R19 ;  /* 0x000000130a137221 */ /* 0x008fe20000010100 */
[----:B----4-:R-:W-:-:S03]  /*06c0*/  FADD.FTZ R22, -R9, R22 ;  /* 0x0000001609167221 */ /* 0x010fc60000010100 */
[----:B------:R-:W-:Y:S01]  /*06d0*/  FFMA.FTZ R19, R19, UR5, R10 ;  /* 0x0000000513137c23 */ /* 0x000fe2000801000a */
[----:B------:R-:W-:-:S04]  /*06e0*/  FFMA.FTZ R9, R22, UR5, R9 ;  /* 0x0000000516097c23 */ /* 0x000fc80008010009 */
[----:B------:R2:W-:Y:S01]  /*06f0*/  @P1 STG.E desc[UR12][R14.64], R19 ;  /* 0x000000130e001986 */ /* 0x0005e2000c10190c */
[----:B-----5:R-:W-:-:S04]  /*0700*/  FADD.FTZ R28, -R25, R28 ;  /* 0x0000001c191c7221 */ /* 0x020fc80000010100 */
[----:B------:R-:W-:Y:S01]  /*0710*/  FFMA.FTZ R25, R28, UR5, R25 ;  /* 0x000000051c197c23 */ /* 0x000fe20008010019 */
[----:B------:R2:W-:Y:S01]  /*0720*/  @P2 STG.E desc[UR12][R16.64], R9 ;  /* 0x0000000910002986 */ /* 0x0005e2000c10190c */
[----:B------:R-:W-:-:S03]  /*0730*/  ISETP.LT.U32.AND P1, PT, R4, UR14, PT ;  /* 0x0000000e04007c0c */ /* 0x000fc6000bf21070 */
[----:B------:R2:W-:Y:S01]  /*0740*/  @P3 STG.E desc[UR12][R20.64], R25 ;  /* 0x0000001914003986 */ /* 0x0005e2000c10190c */
[C---:B------:R-:W-:Y:S02]  /*0750*/  ISETP.GE.U32.AND.EX P0, PT, R5.reuse, RZ, PT, P0 ;  /* 0x000000ff0500720c */ /* 0x040fe40003f06100 */
[----:B------:R-:W-:-:S13]  /*0760*/  ISETP.LT.AND.EX P1, PT, R5, UR4, PT, P1 ;  /* 0x0000000405007c0c */ /* 0x000fda000bf21310 */
[----:B--2---:R-:W-:Y:S05]  /*0770*/  @!P0 BRA P1, `(.L_x_162) ;  /* 0xfffffff800b08947 */ /* 0x004fea000083ffff */
[----:B------:R-:W-:Y:S05]  /*0780*/  EXIT ;  /* 0x000000000000794d */ /* 0x000fea0003800000 */
.L_x_161:
[----:B------:R-:W0:Y:S01]  /*0790*/  S2R R0, SR_TID.X ;  /* 0x0000000000007919 */ /* 0x000e220000002100 */
[----:B------:R-:W1:Y:S01]  /*07a0*/  LDC R2, c[0x0][RZ] ;  /* 0x00000000ff027b82 */ /* 0x000e620000000800 */
[----:B------:R-:W-:Y:S02]  /*07b0*/  IMAD.MOV.U32 R4, RZ, RZ, RZ ;  /* 0x000000ffff047224 */ /* 0x000fe400078e00ff */
[----:B------:R-:W-:-:S07]  /*07c0*/  IMAD.MOV.U32 R7, RZ, RZ, RZ ;  /* 0x000000ffff077224 */ /* 0x000fce00078e00ff */
.L_x_163:
[----:B0-----:R-:W-:Y:S01]  /*07d0*/  IADD3 R5, P1, R0, R4, RZ ;  /* 0x0000000400057210 */ /* 0x001fe20007f3e0ff */
[C---:B-1----:R-:W-:Y:S02]  /*07e0*/  IMAD R24, R2.reuse, 0x3, RZ ;  /* 0x0000000302187824 */ /* 0x042fe400078e02ff */
[----:B------:R-:W-:Y:S01]  /*07f0*/  IMAD.MOV.U32 R9, RZ, RZ, RZ ;  /* 0x000000ffff097224 */ /* 0x000fe200078e00ff */
[C---:B------:R-:W-:Y:S01]  /*0800*/  ISETP.GE.U32.AND P0, PT, R5.reuse, 0x10000, PT ;  /* 0x000100000500780c */ /* 0x040fe20003f06070 */
[----:B------:R-:W-:Y:S01]  /*0810*/  IMAD.X R8, RZ, RZ, R7, P1 ;  /* 0x000000ffff087224 */ /* 0x000fe200008e0607 */
[----:B------:R-:W-:Y:S01]  /*0820*/  ISETP.LT.U32.AND P1, PT, R5, UR14, PT ;  /* 0x0000000e05007c0c */ /* 0x000fe2000bf21070 */
[----:B------:R-:W-:Y:S01]  /*0830*/  IMAD.MOV.U32 R18, RZ, RZ, RZ ;  /* 0x000000ffff127224 */ /* 0x000fe200078e00ff */
[----:B------:R-:W-:Y:S02]  /*0840*/  IADD3 R3, P2, R2, R5, RZ ;  /* 0x0000000502037210 */ /* 0x000fe40007f5e0ff */
[----:B------:R-:W-:-:S02]  /*0850*/  CS2R R22, SRZ ;  /* 0x0000000000167805 */ /* 0x000fc4000001ff00 */
[----:B------:R-:W-:Y:S01]  /*0860*/  ISETP.GE.U32.AND.EX P0, PT, R8, RZ, PT, P0 ;  /* 0x000000ff0800720c */ /* 0x000fe20003f06100 */
[----:B------:R-:W-:Y:S01]  /*0870*/  IMAD.MOV.U32 R25, RZ, RZ, RZ ;  /* 0x000000ffff197224 */ /* 0x000fe200078e00ff */
[----:B------:R-:W-:Y:S01]  /*0880*/  LEA R17, P3, R2, R5, 0x1 ;  /* 0x0000000502117211 */ /* 0x000fe200078608ff */
[--C-:B------:R-:W-:Y:S01]  /*0890*/  IMAD.X R6, RZ, RZ, R8.reuse, P2 ;  /* 0x000000ffff067224 */ /* 0x100fe200010e0608 */
[----:B------:R-:W-:Y:S01]  /*08a0*/  ISETP.LT.AND.EX P0, PT, R8, UR4, !P0, P1 ;  /* 0x0000000408007c0c */ /* 0x000fe2000c701310 */
[----:B------:R-:W0:Y:S01]  /*08b0*/  LDC R27, c[0x0][0xe5c] ;  /* 0x00039700ff1b7b82 */ /* 0x000e220000000800 */
[C---:B------:R-:W-:Y:S02]  /*08c0*/  ISETP.GE.U32.AND P1, PT, R3.reuse, 0x10000, PT ;  /* 0x000100000300780c */ /* 0x040fe40003f26070 */
[----:B------:R-:W-:Y:S02]  /*08d0*/  ISETP.LT.U32.AND P2, PT, R3, UR14, PT ;  /* 0x0000000e03007c0c */ /* 0x000fe4000bf41070 */
[----:B------:R-:W-:Y:S01]  /*08e0*/  ISETP.GE.U32.AND.EX P1, PT, R6, RZ, PT, P1 ;  /* 0x000000ff0600720c */ /* 0x000fe20003f26110 */
[----:B------:R-:W-:-:S03]  /*08f0*/  IMAD.X R26, RZ, RZ, R8, P3 ;  /* 0x000000ffff1a7224 */ /* 0x000fc600018e0608 */
[----:B------:R-:W-:Y:S02]  /*0900*/  ISETP.LT.AND.EX P1, PT, R6, UR4, !P1, P2 ;  /* 0x0000000406007c0c */ /* 0x000fe4000cf21320 */
[----:B------:R-:W-:Y:S02]  /*0910*/  ISETP.GE.U32.AND P2, PT, R17, 0x10000, PT ;  /* 0x000100001100780c */ /* 0x000fe40003f46070 */
[----:B------:R-:W-:-:S04]  /*0920*/  @P0 LEA R12, P4, R5, UR6, 0x2 ;  /* 0x00000006050c0c11 */ /* 0x000fc8000f8810ff */
[C-C-:B------:R-:W-:Y:S02]  /*0930*/  @P0 LEA.HI.X R13, R5.reuse, UR7, R8.reuse, 0x2, P4 ;  /* 0x00000007050d0c11 */ /* 0x140fe4000a0f1408 */
[----:B------:R-:W-:Y:S02]  /*0940*/  @P0 LEA R10, P4, R5, UR8, 0x2 ;  /* 0x00000008050a0c11 */ /* 0x000fe4000f8810ff */
[----:B------:R-:W-:Y:S01]  /*0950*/  ISETP.LT.U32.AND P3, PT, R17, UR14, PT ;  /* 0x0000000e11007c0c */ /* 0x000fe2000bf61070 */
[----:B------:R-:W2:Y:S01]  /*0960*/  @P0 LDG.E R9, desc[UR12][R12.64] ;  /* 0x0000000c0c090981 */ /* 0x000ea2000c1e1900 */
[----:B------:R-:W-:Y:S02]  /*0970*/  @P0 LEA.HI.X R11, R5, UR9, R8, 0x2, P4 ;  /* 0x00000009050b0c11 */ /* 0x000fe4000a0f1408 */
[----:B------:R-:W-:Y:S02]  /*0980*/  ISETP.GE.U32.AND.EX P2, PT, R26, RZ, PT, P2 ;  /* 0x000000ff1a00720c */ /* 0x000fe40003f46120 */
[----:B------:R-:W-:Y:S01]  /*0990*/  IADD3 R24, P4, R24, R5, RZ ;  /* 0x0000000518187210 */ /* 0x000fe20007f9e0ff */
[----:B------:R1:W2:Y:S01]  /*09a0*/  @P0 LDG.E R18, desc[UR12][R10.64] ;  /* 0x0000000c0a120981 */ /* 0x0002a2000c1e1900 */
[----:B------:R-:W-:-:S02]  /*09b0*/  ISETP.LT.AND.EX P2, PT, R26, UR4, !P2, P3 ;  /* 0x000000041a007c0c */ /* 0x000fc4000d741330 */
[C---:B------:R-:W-:Y:S01]  /*09c0*/  ISETP.GE.U32.AND P3, PT, R24.reuse, 0x10000, PT ;  /* 0x000100001800780c */ /* 0x040fe20003f66070 */
[----:B------:R-:W-:Y:S01]  /*09d0*/  IMAD.X R19, RZ, RZ, R8, P4 ;  /* 0x000000ffff137224 */ /* 0x000fe200020e0608 */
[----:B------:R-:W-:Y:S02]  /*09e0*/  ISETP.LT.U32.AND P4, PT, R24, UR14, PT ;  /* 0x0000000e18007c0c */ /* 0x000fe4000bf81070 */
[----:B------:R-:W-:Y:S02]  /*09f0*/  @P1 LEA R20, P5, R3, UR6, 0x2 ;  /* 0x0000000603141c11 */ /* 0x000fe4000f8a10ff */
[----:B------:R-:W-:Y:S02]  /*0a00*/  ISETP.GE.U32.AND.EX P3, PT, R19, RZ, PT, P3 ;  /* 0x000000ff1300720c */ /* 0x000fe40003f66130 */
[----:B------:R-:W-:Y:S02]  /*0a10*/  @P1 LEA.HI.X R21, R3, UR7, R6, 0x2, P5 ;  /* 0x0000000703151c11 */ /* 0x000fe4000a8f1406 */
[----:B------:R-:W-:-:S02]  /*0a20*/  ISETP.LT.AND.EX P3, PT, R19, UR4, !P3, P4 ;  /* 0x0000000413007c0c */ /* 0x000fc4000df61340 */
[----:B------:R-:W-:Y:S02]  /*0a30*/  @P1 LEA R28, P5, R3, UR8, 0x2 ;  /* 0x00000008031c1c11 */ /* 0x000fe4000f8a10ff */
[----:B-1----:R-:W-:Y:S02]  /*0a40*/  CS2R R10, SRZ ;  /* 0x00000000000a7805 */ /* 0x002fe4000001ff00 */
[----:B------:R-:W-:Y:S01]  /*0a50*/  @P2 LEA R12, P4, R17, UR6, 0x2 ;  /* 0x00000006110c2c11 */ /* 0x000fe2000f8810ff */
[----:B------:R1:W3:Y:S01]  /*0a60*/  @P1 LDG.E R22, desc[UR12][R20.64] ;  /* 0x0000000c14161981 */ /* 0x0002e2000c1e1900 */
[----:B------:R-:W-:Y:S02]  /*0a70*/  @P1 LEA.HI.X R29, R3, UR9, R6, 0x2, P5 ;  /* 0x00000009031d1c11 */ /* 0x000fe4000a8f1406 */
[C-C-:B------:R-:W-:Y:S02]  /*0a80*/  @P2 LEA.HI.X R13, R17.reuse, UR7, R26.reuse, 0x2, P4 ;  /* 0x00000007110d2c11 */ /* 0x140fe4000a0f141a */
[C---:B------:R-:W-:Y:S01]  /*0a90*/  @P2 LEA R14, P5, R17.reuse, UR8, 0x2 ;  /* 0x00000008110e2c11 */ /* 0x040fe2000f8a10ff */
[----:B------:R4:W3:Y:S03]  /*0aa0*/  @P1 LDG.E R11, desc[UR12][R28.64] ;  /* 0x0000000c1c0b1981 */ /* 0x0008e6000c1e1900 */
[----:B------:R-:W-:Y:S01]  /*0ab0*/  @P2 LEA.HI.X R15, R17, UR9, R26, 0x2, P5 ;  /* 0x00000009110f2c11 */ /* 0x000fe2000a8f141a */
[----:B------:R5:W3:Y:S01]  /*0ac0*/  @P2 LDG.E R23, desc[UR12][R12.64] ;  /* 0x0000000c0c172981 */ /* 0x000ae2000c1e1900 */
[----:B-1----:R-:W-:-:S03]  /*0ad0*/  @P3 LEA R20, P5, R24, UR8, 0x2 ;  /* 0x0000000818143c11 */ /* 0x002fc6000f8a10ff */
[----:B------:R1:W3:Y:S01]  /*0ae0*/  @P2 LDG.E R10, desc[UR12][R14.64] ;  /* 0x0000000c0e0a2981 */ /* 0x0002e2000c1e1900 */
[C---:B------:R-:W-:Y:S01]  /*0af0*/  @P3 LEA.HI.X R21, R24.reuse, UR9, R19, 0x2, P5 ;  /* 0x0000000918153c11 */ /* 0x040fe2000a8f1413 */
[----:B----4-:R-:W-:Y:S01]  /*0b00*/  IMAD.MOV.U32 R28, RZ, RZ, RZ ;  /* 0x000000ffff1c7224 */ /* 0x010fe200078e00ff */
[----:B-----5:R-:W-:-:S05]  /*0b10*/  @P3 LEA R12, P4, R24, UR6, 0x2 ;  /* 0x00000006180c3c11 */ /* 0x020fca000f8810ff */
[----:B------:R-:W4:Y:S01]  /*0b20*/  @P3 LDG.E R28, desc[UR12][R20.64] ;  /* 0x0000000c141c3981 */ /* 0x000f22000c1e1900 */
[----:B------:R-:W-:-:S05]  /*0b30*/  @P3 LEA.HI.X R13, R24, UR7, R19, 0x2, P4 ;  /* 0x00000007180d3c11 */ /* 0x000fca000a0f1413 */
[----:B------:R5:W4:Y:S01]  /*0b40*/  @P3 LDG.E R25, desc[UR12][R12.64] ;  /* 0x0000000c0c193981 */ /* 0x000b22000c1e1900 */
[----:B-1----:R-:W-:-:S04]  /*0b50*/  @P1 LEA R14, P5, R3, UR10, 0x2 ;  /* 0x0000000a030e1c11 */ /* 0x002fc8000f8a10ff */
[----:B------:R-:W-:Y:S02]  /*0b60*/  @P1 LEA.HI.X R15, R3, UR11, R6, 0x2, P5 ;  /* 0x0000000b030f1c11 */ /* 0x000fe4000a8f1406 */
[----:B-----5:R-:W-:Y:S01]  /*0b70*/  @P0 LEA R12, P4, R5, UR10, 0x2 ;  /* 0x0000000a050c0c11 */ /* 0x020fe2000f8810ff */
[----:B0-----:R-:W-:-:S03]  /*0b80*/  FADD.FTZ R3, -R27, 1 ;  /* 0x3f8000001b037421 */ /* 0x001fc60000010100 */
[----:B------:R-:W-:Y:S02]  /*0b90*/  @P0 LEA.HI.X R13, R5, UR11, R8, 0x2, P4 ;  /* 0x0000000b050d0c11 */ /* 0x000fe4000a0f1408 */
[----:B------:R-:W-:Y:S02]  /*0ba0*/  @P3 LEA R8, P4, R24, UR10, 0x2 ;  /* 0x0000000a18083c11 */ /* 0x000fe4000f8810ff */
[----:B------:R-:W-:-:S04]  /*0bb0*/  @P2 LEA R16, P6, R17, UR10, 0x2 ;  /* 0x0000000a11102c11 */ /* 0x000fc8000f8c10ff */
[----:B------:R-:W-:Y:S01]  /*0bc0*/  @P2 LEA.HI.X R17, R17, UR11, R26, 0x2, P6 ;  /* 0x0000000b11112c11 */ /* 0x000fe2000b0f141a */
[----:B--2---:R-:W-:Y:S01]  /*0bd0*/  FADD.FTZ R5, -R9, R18 ;  /* 0x0000001209057221 */ /* 0x004fe20000010100 */
[----:B------:R-:W-:-:S03]  /*0be0*/  @P3 LEA.HI.X R9, R24, UR11, R19, 0x2, P4 ;  /* 0x0000000b18093c11 */ /* 0x000fc6000a0f1413 */
[----:B------:R-:W-:Y:S01]  /*0bf0*/  FFMA.FTZ R19, -R3, R5, R18 ;  /* 0x0000000503137223 */ /* 0x000fe20000010112 */
[----:B------:R-:W-:Y:S02]  /*0c00*/  IMAD.MOV.U32 R5, RZ, RZ, R7 ;  /* 0x000000ffff057224 */ /* 0x000fe400078e0007 */
[----:B------:R-:W-:Y:S02]  /*0c10*/  IMAD.WIDE.U32 R4, R2, 0x4, R4 ;  /* 0x0000000402047825 */ /* 0x000fe400078e0004 */
[----:B------:R2:W-:Y:S02]  /*0c20*/  @P0 STG.E desc[UR12][R12.64], R19 ;  /* 0x000000130c000986 */ /* 0x0005e4000c10190c */
[----:B---3--:R-:W-:-:S04]  /*0c30*/  FADD.FTZ R22, -R22, R11 ;  /* 0x0000000b16167221 */ /* 0x008fc80000010100 */
[----:B------:R-:W-:Y:S01]  /*0c40*/  FFMA.FTZ R11, -R3, R22, R11 ;  /* 0x00000016030b7223 */ /* 0x000fe2000001010b */
[----:B------:R-:W-:-:S04]  /*0c50*/  FADD.FTZ R23, -R23, R10 ;  /* 0x0000000a17177221 */ /* 0x000fc80000010100 */
[----:B------:R-:W-:Y:S01]  /*0c60*/  FFMA.FTZ R23, -R3, R23, R10 ;  /* 0x0000001703177223 */ /* 0x000fe2000001010a */
[----:B------:R2:W-:Y:S01]  /*0c70*/  @P1 STG.E desc[UR12][R14.64], R11 ;  /* 0x0000000b0e001986 */ /* 0x0005e2000c10190c */
[----:B----4-:R-:W-:-:S04]  /*0c80*/  FADD.FTZ R25, -R25, R28 ;  /* 0x0000001c19197221 */ /* 0x010fc80000010100 */
[----:B------:R-:W-:Y:S01]  /*0c90*/  FFMA.FTZ R25, -R3, R25, R28 ;  /* 0x0000001903197223 */ /* 0x000fe2000001011c */
[----:B------:R2:W-:Y:S01]  /*0ca0*/  @P2 STG.E desc[UR12][R16.64], R23 ;  /* 0x0000001710002986 */ /* 0x0005e2000c10190c */
[C---:B------:R-:W-:Y:S02]  /*0cb0*/  ISETP.GE.U32.AND P0, PT, R4.reuse, 0x10000, PT ;  /* 0x000100000400780c */ /* 0x040fe40003f06070 */
[----:B------:R-:W-:Y:S01]  /*0cc0*/  ISETP.LT.U32.AND P1, PT, R4, UR14, PT ;  /* 0x0000000e04007c0c */ /* 0x000fe2000bf21070 */
[----:B------:R2:W-:Y:S01]  /*0cd0*/  @P3 STG.E desc[UR12][R8.64], R25 ;  /* 0x0000001908003986 */ /* 0x0005e2000c10190c */
[C---:B------:R-:W-:Y:S02]  /*0ce0*/  ISETP.GE.U32.AND.EX P0, PT, R5.reuse, RZ, PT, P0 ;  /* 0x000000ff0500720c */ /* 0x040fe40003f06100 */
[----:B------:R-:W-:Y:S01]  /*0cf0*/  ISETP.LT.AND.EX P1, PT, R5, UR4, PT, P1 ;  /* 0x0000000405007c0c */ /* 0x000fe2000bf21310 */
[----:B------:R-:W-:-:S12]  /*0d00*/  IMAD.MOV.U32 R7, RZ, RZ, R5 ;  /* 0x000000ffff077224 */ /* 0x000fd800078e0005 */
[----:B--2---:R-:W-:Y:S05]  /*0d10*/  @!P0 BRA P1, `(.L_x_163) ;  /* 0xfffffff800ac8947 */ /* 0x004fea000083ffff */
[----:B------:R-:W-:Y:S05]  /*0d20*/  EXIT ;  /* 0x000000000000794d */ /* 0x000fea0003800000 */
.L_x_160:
[----:B------:R-:W0:Y:S02]  /*0d30*/  S2R R3, SR_TID.X ;  /* 0x0000000000037919 */ /* 0x000e240000002100 */
[----:B0-----:R-:W-:-:S03]  /*0d40*/  IMAD.WIDE.U32 R4, R3, 0x4, RZ ;  /* 0x0000000403047825 */ /* 0x001fc600078e00ff */
[----:B------:R-:W-:-:S04]  /*0d50*/  ISETP.GE.U32.AND P0, PT, R4, UR14, PT ;  /* 0x0000000e04007c0c */ /* 0x000fc8000bf06070 */
[----:B------:R-:W-:-:S04]  /*0d60*/  ISETP.GE.AND.EX P0, PT, R5, UR4, PT, P0 ;  /* 0x0000000405007c0c */ /* 0x000fc8000bf06300 */
[----:B------:R-:W-:-:S13]  /*0d70*/  ISETP.GT.U32.OR P0, PT, R3, 0x3fff, P0 ;  /* 0x00003fff0300780c */ /* 0x000fda0000704470 */
[----:B------:R-:W-:Y:S05]  /*0d80*/  @P0 EXIT ;  /* 0x000000000000094d */ /* 0x000fea0003800000 */
[----:B------:R-:W0:Y:S01]  /*0d90*/  LDC R2, c[0x0][0xe5c] ;  /* 0x00039700ff027b82 */ /* 0x000e220000000800 */
[----:B------:R-:W-:Y:S01]  /*0da0*/  ULDC UR5, c[0x0][0x0] ;  /* 0x0000000000057ab9 */ /* 0x000fe20000000800 */
[----:B------:R-:W-:Y:S01]  /*0db0*/  IMAD.MOV.U32 R0, RZ, RZ, RZ ;  /* 0x000000ffff007224 */ /* 0x000fe200078e00ff */
[----:B0-----:R-:W-:-:S13]  /*0dc0*/  FSETP.GEU.FTZ.AND P0, PT, |R2|, 0.5, PT ;  /* 0x3f0000000200780b */ /* 0x001fda0003f1e200 */
[----:B------:R-:W-:Y:S05]  /*0dd0*/  @P0 BRA `(.L_x_164) ;  /* 0x0000000000740947 */ /* 0x000fea0003800000 */
.L_x_165:
[C---:B------:R-:W-:Y:S01]  /*0de0*/  IMAD.SHL.U32 R17, R3.reuse, 0x10, RZ ;  /* 0x0000001003117824 */ /* 0x040fe200078e00ff */
[----:B------:R-:W-:-:S04]  /*0df0*/  SHF.L.U64.HI R18, R3, 0x4, R0 ;  /* 0x0000000403127819 */ /* 0x000fc80000010200 */
[C---:B------:R-:W-:Y:S02]  /*0e00*/  IADD3 R8, P1, R17.reuse, UR8, RZ ;  /* 0x0000000811087c10 */ /* 0x040fe4000ff3e0ff */
[----:B------:R-:W-:Y:S02]  /*0e10*/  IADD3 R12, P0, R17, UR6, RZ ;  /* 0x00000006110c7c10 */ /* 0x000fe4000ff1e0ff */
[C---:B------:R-:W-:Y:S02]  /*0e20*/  IADD3.X R9, R18.reuse, UR9, RZ, P1, !PT ;  /* 0x0000000912097c10 */ /* 0x040fe40008ffe4ff */
[----:B------:R-:W-:-:S04]  /*0e30*/  IADD3.X R13, R18, UR7, RZ, P0, !PT ;  /* 0x00000007120d7c10 */ /* 0x000fc800087fe4ff */
[----:B------:R-:W2:Y:S04]  /*0e40*/  LDG.E.128 R8, desc[UR12][R8.64] ;  /* 0x0000000c08087981 */ /* 0x000ea8000c1e1d00 */
[----:B------:R-:W2:Y:S02]  /*0e50*/  LDG.E.128 R4, desc[UR12][R12.64] ;  /* 0x0000000c0c047981 */ /* 0x000ea4000c1e1d00 */
[----:B--2---:R-:W-:Y:S01]  /*0e60*/  FADD.FTZ R16, -R7, R11 ;  /* 0x0000000b07107221 */ /* 0x004fe20000010100 */
[----:B------:R-:W-:Y:S01]  /*0e70*/  FADD.FTZ R11, -R6, R10 ;  /* 0x0000000a060b7221 */ /* 0x000fe20000010100 */
[----:B------:R-:W-:-:S03]  /*0e80*/  IADD3 R10, P0, R17, UR10, RZ ;  /* 0x0000000a110a7c10 */ /* 0x000fc6000ff1e0ff */
[-C--:B------:R-:W-:Y:S01]  /*0e90*/  FFMA.FTZ R6, R11, R2.reuse, R6 ;  /* 0x000000020b067223 */ /* 0x080fe20000010006 */
[----:B------:R-:W-:Y:S01]  /*0ea0*/  IADD3.X R11, R18, UR11, RZ, P0, !PT ;  /* 0x0000000b120b7c10 */ /* 0x000fe200087fe4ff */
[----:B------:R-:W-:Y:S01]  /*0eb0*/  FADD.FTZ R14, -R5, R9 ;  /* 0x00000009050e7221 */ /* 0x000fe20000010100 */
[----:B------:R-:W-:Y:S01]  /*0ec0*/  IADD3 R3, P0, R3, UR5, RZ ;  /* 0x0000000503037c10 */ /* 0x000fe2000ff1e0ff */
[----:B------:R-:W-:Y:S01]  /*0ed0*/  FADD.FTZ R15, -R4, R8 ;  /* 0x00000008040f7221 */ /* 0x000fe20000010100 */
[-C--:B------:R-:W-:Y:S01]  /*0ee0*/  FFMA.FTZ R7, R16, R2.reuse, R7 ;  /* 0x0000000210077223 */ /* 0x080fe20000010007 */
[-C--:B------:R-:W-:Y:S02]  /*0ef0*/  FFMA.FTZ R5, R14, R2.reuse, R5 ;  /* 0x000000020e057223 */ /* 0x080fe40000010005 */
[----:B------:R-:W-:Y:S01]  /*0f00*/  FFMA.FTZ R4, R15, R2, R4 ;  /* 0x000000020f047223 */ /* 0x000fe20000010004 */
[C---:B------:R-:W-:Y:S02]  /*0f10*/  IMAD.SHL.U32 R8, R3.reuse, 0x4, RZ ;  /* 0x0000000403087824 */ /* 0x040fe400078e00ff */
[----:B------:R-:W-:Y:S01]  /*0f20*/  IMAD.X R0, RZ, RZ, R0, P0 ;  /* 0x000000ffff007224 */ /* 0x000fe200000e0600 */
[----:B------:R-:W-:Y:S01]  /*0f30*/  ISETP.LT.U32.AND P1, PT, R3, 0x4000, PT ;  /* 0x000040000300780c */ /* 0x000fe20003f21070 */
[----:B------:R0:W-:Y:S01]  /*0f40*/  STG.E.128 desc[UR12][R10.64], R4 ;  /* 0x000000040a007986 */ /* 0x0001e2000c101d0c */
[----:B------:R-:W-:-:S02]  /*0f50*/  ISETP.GE.U32.AND P0, PT, R8, UR14, PT ;  /* 0x0000000e08007c0c */ /* 0x000fc4000bf06070 */
[----:B------:R-:W-:Y:S02]  /*0f60*/  SHF.L.U64.HI R8, R3, 0x2, R0 ;  /* 0x0000000203087819 */ /* 0x000fe40000010200 */
[----:B------:R-:W-:Y:S02]  /*0f70*/  ISETP.LT.U32.AND.EX P1, PT, R0, RZ, PT, P1 ;  /* 0x000000ff0000720c */ /* 0x000fe40003f21110 */
[----:B------:R-:W-:-:S13]  /*0f80*/  ISETP.GE.AND.EX P0, PT, R8, UR4, PT, P0 ;  /* 0x0000000408007c0c */ /* 0x000fda000bf06300 */
[----:B0-----:R-:W-:Y:S05]  /*0f90*/  @!P0 BRA P1, `(.L_x_165) ;  /* 0xfffffffc00908947 */ /* 0x001fea000083ffff */
[----:B------:R-:W-:Y:S05]  /*0fa0*/  EXIT ;  /* 0x000000000000794d */ /* 0x000fea0003800000 */
.L_x_164:
[----:B------:R-:W-:-:S07]  /*0fb0*/  FADD.FTZ R16, -R2, 1 ;  /* 0x3f80000002107421 */ /* 0x000fce0000010100 */
.L_x_166:
        /* <DEDUP_REMOVED lines=10> */
[----:B------:R-:W-:Y:S01]  /*1060*/  IADD3 R10, P0, R17, UR10, RZ ;  /* 0x0000000a110a7c10 */ /* 0x000fe2000ff1e0ff */
[--C-:B------:R-:W-:Y:S01]  /*1070*/  FADD.FTZ R2, -R9, R5.reuse ;  /* 0x0000000509027221 */ /* 0x100fe20000010100 */
[----:B------:R-:W-:Y:S01]  /*1080*/  FADD.FTZ R15, -R8, R4 ;  /* 0x00000004080f7221 */ /* 0x000fe20000010100 */
[----:B------:R-:W-:Y:S01]  /*1090*/  FFMA.FTZ R6, -R16, R11, R6 ;  /* 0x0000000b10067223 */ /* 0x000fe20000010106 */
[----:B------:R-:W-:Y:S01]  /*10a0*/  IADD3.X R11, R18, UR11, RZ, P0, !PT ;  /* 0x0000000b120b7c10 */ /* 0x000fe200087fe4ff */
[C---:B------:R-:W-:Y:S01]  /*10b0*/  FFMA.FTZ R5, -R16.reuse, R2, R5 ;  /* 0x0000000210057223 */ /* 0x040fe20000010105 */
[----:B------:R-:W-:Y:S01]  /*10c0*/  IADD3 R3, P0, R3, UR5, RZ ;  /* 0x0000000503037c10 */ /* 0x000fe2000ff1e0ff */
[C---:B------:R-:W-:Y:S01]  /*10d0*/  FFMA.FTZ R7, -R16.reuse, R14, R7 ;  /* 0x0000000e10077223 */ /* 0x040fe20000010107 */
[----:B------:R-:W-:-:S02]  /*10e0*/  FFMA.FTZ R4, -R16, R15, R4 ;  /* 0x0000000f10047223 */ /* 0x000fc40000010104 */
[C---:B------:R-:W-:Y:S01]  /*10f0*/  ISETP.LT.U32.AND P1, PT, R3.reuse, 0x4000, PT ;  /* 0x000040000300780c */ /* 0x040fe20003f21070 */
[C---:B------:R-:W-:Y:S02]  /*1100*/  IMAD.SHL.U32 R2, R3.reuse, 0x4, RZ ;  /* 0x0000000403027824 */ /* 0x040fe400078e00ff */
[----:B------:R-:W-:Y:S01]  /*1110*/  IMAD.X R0, RZ, RZ, R0, P0 ;  /* 0x000000ffff007224 */ /* 0x000fe200000e0600 */
[----:B------:R0:W-:Y:S02]  /*1120*/  STG.E.128 desc[UR12][R10.64], R4 ;  /* 0x000000040a007986 */ /* 0x0001e4000c101d0c */
[----:B------:R-:W-:Y:S02]  /*1130*/  ISETP.GE.U32.AND P0, PT, R2, UR14, PT ;  /* 0x0000000e02007c0c */ /* 0x000fe4000bf06070 */
[----:B------:R-:W-:Y:S02]  /*1140*/  SHF.L.U64.HI R2, R3, 0x2, R0 ;  /* 0x0000000203027819 */ /* 0x000fe40000010200 */
[----:B------:R-:W-:-:S02]  /*1150*/  ISETP.LT.U32.AND.EX P1, PT, R0, RZ, PT, P1 ;  /* 0x000000ff0000720c */ /* 0x000fc40003f21110 */
[----:B------:R-:W-:-:S13]  /*1160*/  ISETP.GE.AND.EX P0, PT, R2, UR4, PT, P0 ;  /* 0x0000000402007c0c */ /* 0x000fda000bf06300 */
[----:B0-----:R-:W-:Y:S05]  /*1170*/  @!P0 BRA P1, `(.L_x_166) ;  /* 0xfffffffc00908947 */ /* 0x001fea000083ffff */
[----:B------:R-:W-:Y:S05]  /*1180*/  EXIT ;  /* 0x000000000000794d */ /* 0x000fea0003800000 */
.L_x_167:
        /* <DEDUP_REMOVED lines=15> */
.L_x_246:


//--------------------- .text._ZN2at6native52_GLOBAL__N__ff984223_19_ForeachTernaryOp_cu_5285c63625multi_tensor_apply_kernelINS1_18TensorListMetadataILi3EEENS1_22TernaryOpScalarFunctorIdLi3ELi2ELi2EEEJNS0_11LerpFunctorIdEEdEEEvT_T0_DpT1_ --------------------------
	.section	.text._ZN2at6native52_GLOBAL__N__ff984223_19_ForeachTernaryOp_cu_5285c63625multi_tensor_apply_kernelINS1_18TensorListMetadataILi3EEENS1_22TernaryOpScalarFunctorIdLi3ELi2ELi2EEEJNS0_11LerpFunctorIdEEdEEEvT_T0_DpT1_,"ax",@progbits
	.align	128
.text._ZN2at6native52_GLOBAL__N__ff984223_19_ForeachTernaryOp_cu_5285c63625multi_tensor_apply_kernelINS1_18TensorListMetadataILi3EEENS1_22TernaryOpScalarFunctorIdLi3ELi2ELi2EEEJNS0_11LerpFunctorIdEEdEEEvT_T0_DpT1_:
        .type           _ZN2at6native52_GLOBAL__N__ff984223_19_ForeachTernaryOp_cu_5285c63625multi_tensor_apply_kernelINS1_18TensorListMetadataILi3EEENS1_22TernaryOpScalarFunctorIdLi3ELi2ELi2EEEJNS0_11LerpFunctorIdEEdEEEvT_T0_DpT1_,@function
        .size           _ZN2at6native52_GLOBAL__N__ff984223_19_ForeachTernaryOp_cu_5285c63625multi_tensor_apply_kernelINS1_18TensorListMetadataILi3EEENS1_22TernaryOpScalarFunctorIdLi3ELi2ELi2EEEJNS0_11LerpFunctorIdEEdEEEvT_T0_DpT1_,(.L_x_247 - _ZN2at6native52_GLOBAL__N__ff984223_19_ForeachTernaryOp_cu_5285c63625multi_tensor_apply_kernelINS1_18TensorListMetadataILi3EEENS1_22TernaryOpScalarFunctorIdLi3ELi2ELi2EEEJNS0_11LerpFunctorIdEEdEEEvT_T0_DpT1_)
        .other          _ZN2at6native52_GLOBAL__N__ff984223_19_ForeachTernaryOp_cu_5285c63625multi_tensor_apply_kernelINS1_18TensorListMetadataILi3EEENS1_22TernaryOpScalarFunctorIdLi3ELi2ELi2EEEJNS0_11LerpFunctorIdEEdEEEvT_T0_DpT1_,@"STO_CUDA_ENTRY STV_DEFAULT"
_ZN2at6native52_GLOBAL__N__ff984223_19_ForeachTernaryOp_cu_5285c63625multi_tensor_apply_kernelINS1_18TensorListMetadataILi3EEENS1_22TernaryOpScalarFunctorIdLi3ELi2ELi2EEEJNS0_11LerpFunctorIdEEdEEEvT_T0_DpT1_:
        /* <DEDUP_REMOVED lines=32> */
[----:B------:R-:W-:Y:S01]  /*0200*/  ULDC UR13, c[0x0][0x0] ;  /* 0x00000000000d7ab9 */ /* 0x000fe20000000800 */
[----:B------:R-:W-:Y:S01]  /*0210*/  UMOV UR4, URZ ;  /* 0x0000003f00047c82 */ /* 0x000fe20008000000 */
[----:B------:R-:W-:Y:S01]  /*0220*/  UMOV UR5, URZ ;  /* 0x0000003f00057c82 */ /* 0x000fe20008000000 */
[----:B------:R-:W-:-:S05]  /*0230*/  ULDC.64 UR18, c[0x0][0xe60] ;  /* 0x0003980000127ab9 */ /* 0x000fca0000000a00 */
.L_x_170:
[----:B0-----:R-:W-:Y:S02]  /*0240*/  IADD3 R5, P1, R0, UR4, RZ ;  /* 0x0000000400057c10 */ /* 0x001fe4000ff3e0ff */
[----:B-1----:R-:W-:Y:S02]  /*0250*/  CS2R R18, SRZ ;  /* 0x0000000000127805 */ /* 0x002fe4000001ff00 */
        /* <DEDUP_REMOVED lines=13> */
[----:B------:R-:W-:Y:S02]  /*0330*/  IMAD.U32 R24, RZ, RZ, UR13 ;  /* 0x0000000dff187e24 */ /* 0x000fe4000f8e00ff */
[----:B------:R-:W-:Y:S01]  /*0340*/  IMAD.U32 R4, RZ, RZ, UR13 ;  /* 0x0000000dff047e24 */ /* 0x000fe2000f8e00ff */
[C---:B------:R-:W-:Y:S01]  /*0350*/  ISETP.GE.U32.AND P1, PT, R28.reuse, 0x10000, PT ;  /* 0x000100001c00780c */ /* 0x040fe20003f26070 */
[----:B------:R-:W-:Y:S01]  /*0360*/  IMAD.X R23, RZ, RZ, R2, P2 ;  /* 0x000000ffff177224 */ /* 0x000fe200010e0602 */
[----:B------:R-:W-:Y:S01]  /*0370*/  ISETP.LT.U32.AND P2, PT, R28, UR16, PT ;  /* 0x000000101c007c0c */ /* 0x000fe2000bf41070 */
[----:B------:R-:W-:Y:S01]  /*0380*/  IMAD R4, R4, 0x3, RZ ;  /* 0x0000000304047824 */ /* 0x000fe200078e02ff */
[----:B------:R-:W-:-:S02]  /*0390*/  LEA R24, P3, R24, R5, 0x1 ;  /* 0x0000000518187211 */ /* 0x000fc400078608ff */
[----:B0-----:R-:W-:Y:S02]  /*03a0*/  CS2R R6, SRZ ;  /* 0x0000000000067805 */ /* 0x001fe4000001ff00 */
[C---:B------:R-:W-:Y:S02]  /*03b0*/  ISETP.GE.U32.AND.EX P1, PT, R23.reuse, RZ, PT, P1 ;  /* 0x000000ff1700720c */ /* 0x040fe40003f26110 */
[----:B------:R-:W-:Y:S01]  /*03c0*/  IADD3 R25, P4, R4, R5, RZ ;  /* 0x0000000504197210 */ /* 0x000fe20007f9e0ff */
[--C-:B------:R-:W-:Y:S01]  /*03d0*/  IMAD.X R3, RZ, RZ, R2.reuse, P3 ;  /* 0x000000ffff037224 */ /* 0x100fe200018e0602 */
[----:B------:R-:W-:Y:S02]  /*03e0*/  ISETP.LT.AND.EX P1, PT, R23, UR12, !P1, P2 ;  /* 0x0000000c17007c0c */ /* 0x000fe4000cf21320 */
[C---:B------:R-:W-:Y:S01]  /*03f0*/  ISETP.GE.U32.AND P2, PT, R24.reuse, 0x10000, PT ;  /* 0x000100001800780c */ /* 0x040fe20003f46070 */
[----:B------:R-:W-:Y:S01]  /*0400*/  IMAD.X R4, RZ, RZ, R2, P4 ;  /* 0x000000ffff047224 */ /* 0x000fe200020e0602 */
[----:B------:R-:W-:-:S02]  /*0410*/  ISETP.LT.U32.AND P3, PT, R24, UR16, PT ;  /* 0x0000001018007c0c */ /* 0x000fc4000bf61070 */
[----:B------:R-:W-:Y:S02]  /*0420*/  ISETP.GE.U32.AND.EX P2, PT, R3, RZ, PT, P2 ;  /* 0x000000ff0300720c */ /* 0x000fe40003f46120 */
[----:B------:R-:W-:Y:S02]  /*0430*/  ISETP.GE.U32.AND P6, PT, R25, 0x10000, PT ;  /* 0x000100001900780c */ /* 0x000fe40003fc6070 */
[----:B------:R-:W-:Y:S02]  /*0440*/  ISETP.LT.AND.EX P2, PT, R3, UR12, !P2, P3 ;  /* 0x0000000c03007c0c */ /* 0x000fe4000d741330 */
[----:B------:R-:W-:Y:S02]  /*0450*/  ISETP.GE.U32.AND.EX P6, PT, R4, RZ, PT, P6 ;  /* 0x000000ff0400720c */ /* 0x000fe40003fc6160 */
[C---:B------:R-:W-:Y:S02]  /*0460*/  @P1 LEA R20, P3, R28.reuse, UR6, 0x3 ;  /* 0x000000061c141c11 */ /* 0x040fe4000f8618ff */
[----:B------:R-:W-:-:S02]  /*0470*/  @P1 LEA R12, P4, R28, UR8, 0x3 ;  /* 0x000000081c0c1c11 */ /* 0x000fc4000f8818ff */
[C-C-:B------:R-:W-:Y:S02]  /*0480*/  @P1 LEA.HI.X R21, R28.reuse, UR7, R23.reuse, 0x3, P3 ;  /* 0x000000071c151c11 */ /* 0x140fe400098f1c17 */
[----:B------:R-:W-:Y:S02]  /*0490*/  ISETP.LT.U32.AND P3, PT, R25, UR16, PT ;  /* 0x0000001019007c0c */ /* 0x000fe4000bf61070 */
[----:B-1----:R-:W-:Y:S02]  /*04a0*/  CS2R R8, SRZ ;  /* 0x0000000000087805 */ /* 0x002fe4000001ff00 */
[----:B------:R-:W-:Y:S02]  /*04b0*/  @P1 LEA.HI.X R13, R28, UR9, R23, 0x3, P4 ;  /* 0x000000091c0d1c11 */ /* 0x000fe4000a0f1c17 */
[----:B------:R-:W-:Y:S02]  /*04c0*/  CS2R R10, SRZ ;  /* 0x00000000000a7805 */ /* 0x000fe4000001ff00 */
[----:B------:R-:W-:Y:S01]  /*04d0*/  ISETP.LT.AND.EX P3, PT, R4, UR12, !P6, P3 ;  /* 0x0000000c04007c0c */ /* 0x000fe2000f761330 */
[----:B------:R0:W3:Y:S01]  /*04e0*/  @P1 LDG.E.64 R6, desc[UR14][R20.64] ;  /* 0x0000000e14061981 */ /* 0x0000e2000c1e1b00 */
[----:B------:R-:W-:-:S02]  /*04f0*/  @P2 LEA R26, P5, R24, UR6, 0x3 ;  /* 0x00000006181a2c11 */ /* 0x000fc4000f8a18ff */
[C---:B------:R-:W-:Y:S01]  /*0500*/  @P2 LEA R14, P4, R24.reuse, UR8, 0x3 ;  /* 0x00000008180e2c11 */ /* 0x040fe2000f8818ff */
[----:B------:R1:W3:Y:S01]  /*0510*/  @P1 LDG.E.64 R8, desc[UR14][R12.64] ;  /* 0x0000000e0c081981 */ /* 0x0002e2000c1e1b00 */
[C-C-:B------:R-:W-:Y:S02]  /*0520*/  @P2 LEA.HI.X R27, R24.reuse, UR7, R3.reuse, 0x3, P5 ;  /* 0x00000007181b2c11 */ /* 0x140fe4000a8f1c03 */
[----:B------:R-:W-:-:S03]  /*0530*/  @P2 LEA.HI.X R15, R24, UR9, R3, 0x3, P4 ;  /* 0x00000009180f2c11 */ /* 0x000fc6000a0f1c03 */
[----:B------:R4:W5:Y:S02]  /*0540*/  @P2 LDG.E.64 R10, desc[UR14][R26.64] ;  /* 0x0000000e1a0a2981 */ /* 0x000964000c1e1b00 */
[C---:B0-----:R-:W-:Y:S02]  /*0550*/  @P3 LEA R20, P4, R25.reuse, UR6, 0x3 ;  /* 0x0000000619143c11 */ /* 0x041fe4000f8818ff */
[----:B-1----:R-:W-:Y:S02]  /*0560*/  CS2R R12, SRZ ;  /* 0x00000000000c7805 */ /* 0x002fe4000001ff00 */
[C-C-:B------:R-:W-:Y:S02]  /*0570*/  @P3 LEA.HI.X R21, R25.reuse, UR7, R4.reuse, 0x3, P4 ;  /* 0x0000000719153c11 */ /* 0x140fe4000a0f1c04 */
[C---:B----4-:R-:W-:Y:S02]  /*0580*/  @P3 LEA R26, P4, R25.reuse, UR8, 0x3 ;  /* 0x00000008191a3c11 */ /* 0x050fe4000f8818ff */
[----:B------:R0:W5:Y:S02]  /*0590*/  @P2 LDG.E.64 R12, desc[UR14][R14.64] ;  /* 0x0000000e0e0c2981 */ /* 0x000164000c1e1b00 */
[----:B------:R-:W-:-:S02]  /*05a0*/  @P3 LEA.HI.X R27, R25, UR9, R4, 0x3, P4 ;  /* 0x00000009191b3c11 */ /* 0x000fc4000a0f1c04 */
[----:B0-----:R-:W-:-:S06]  /*05b0*/  CS2R R14, SRZ ;  /* 0x00000000000e7805 */ /* 0x001fcc000001ff00 */
[----:B------:R0:W4:Y:S01]  /*05c0*/  @P3 LDG.E.64 R14, desc[UR14][R20.64] ;  /* 0x0000000e140e3981 */ /* 0x000122000c1e1b00 */
[----:B--2---:R-:W-:-:S08]  /*05d0*/  DADD R16, -R18, R16 ;  /* 0x0000000012107229 */ /* 0x004fd00000000110 */
[----:B------:R-:W-:Y:S01]  /*05e0*/  DFMA R16, R16, UR18, R18 ;  /* 0x0000001210107c2b */ /* 0x000fe20008000012 */
[----:B------:R-:W-:-:S06]  /*05f0*/  CS2R R18, SRZ ;  /* 0x0000000000127805 */ /* 0x000fcc000001ff00 */
[----:B------:R-:W4:Y:S01]  /*0600*/  @P3 LDG.E.64 R18, desc[UR14][R26.64] ;  /* 0x0000000e1a123981 */ /* 0x000f22000c1e1b00 */
[C---:B------:R-:W-:Y:S02]  /*0610*/  @P1 LEA R22, P5, R28.reuse, UR10, 0x3 ;  /* 0x0000000a1c161c11 */ /* 0x040fe4000f8a18ff */
[C---:B0-----:R-:W-:Y:S02]  /*0620*/  @P0 LEA R20, P4, R5.reuse, UR10, 0x3 ;  /* 0x0000000a05140c11 */ /* 0x041fe4000f8818ff */
[----:B------:R-:W-:Y:S02]  /*0630*/  @P1 LEA.HI.X R23, R28, UR11, R23, 0x3, P5 ;  /* 0x0000000b1c171c11 */ /* 0x000fe4000a8f1c17 */
[----:B------:R-:W-:Y:S01]  /*0640*/  @P0 LEA.HI.X R21, R5, UR11, R2, 0x3, P4 ;  /* 0x0000000b05150c11 */ /* 0x000fe2000a0f1c02 */
[----:B------:R-:W-:Y:S01]  /*0650*/  UIMAD.WIDE.U32 UR4, UR13, 0x4, UR4 ;  /* 0x000000040d0478a5 */ /* 0x000fe2000f8e0004 */
[----:B------:R-:W-:-:S03]  /*0660*/  @P2 LEA R2, P4, R24, UR10, 0x3 ;  /* 0x0000000a18022c11 */ /* 0x000fc6000f8818ff */
[----:B------:R-:W-:Y:S01]  /*0670*/  UISETP.LT.U32.AND UP1, UPT, UR4, UR16, UPT ;  /* 0x000000100400728c */ /* 0x000fe2000bf21070 */
[----:B------:R-:W-:Y:S01]  /*0680*/  @P2 LEA.HI.X R3, R24, UR11, R3, 0x3, P4 ;  /* 0x0000000b18032c11 */ /* 0x000fe2000a0f1c03 */
[----:B------:R-:W-:Y:S01]  /*0690*/  UISETP.GE.U32.AND UP0, UPT, UR4, 0x10000, UPT ;  /* 0x000100000400788c */ /* 0x000fe2000bf06070 */
[----:B---3--:R-:W-:Y:S01]  /*06a0*/  DADD R8, -R6, R8 ;  /* 0x0000000006087229 */ /* 0x008fe20000000108 */
[----:B------:R1:W-:Y:S07]  /*06b0*/  @P0 STG.E.64 desc[UR14][R20.64], R16 ;  /* 0x0000001014000986 */ /* 0x0003ee000c101b0e */
[----:B------:R-:W-:-:S02]  /*06c0*/  DFMA R8, R8, UR18, R6 ;  /* 0x0000001208087c2b */ /* 0x000fc40008000006 */
[----:B-----5:R-:W-:-:S05]  /*06d0*/  DADD R12, -R10, R12 ;  /* 0x000000000a0c7229 */ /* 0x020fca000000010c */
[----:B------:R1:W-:Y:S03]  /*06e0*/  @P1 STG.E.64 desc[UR14][R22.64], R8 ;  /* 0x0000000816001986 */ /* 0x0003e6000c101b0e */
[----:B------:R-:W-:Y:S01]  /*06f0*/  DFMA R12, R12, UR18, R10 ;  /* 0x000000120c0c7c2b */ /* 0x000fe2000800000a */
[----:B------:R-:W-:Y:S02]  /*0700*/  UISETP.GE.U32.AND.EX UP0, UPT, UR5, URZ, UPT, UP0 ;  /* 0x0000003f0500728c */ /* 0x000fe4000bf06100 */
[----:B------:R-:W-:Y:S01]  /*0710*/  IMAD.U32 R5, RZ, RZ, UR5 ;  /* 0x00000005ff057e24 */ /* 0x000fe2000f8e00ff */
[----:B------:R-:W-:-:S03]  /*0720*/  PLOP3.LUT P0, PT, PT, PT, UP1, 0x80, 0x0 ;  /* 0x000000000000781c */ /* 0x000fc60003f0f018 */
[----:B------:R1:W-:Y:S01]  /*0730*/  @P2 STG.E.64 desc[UR14][R2.64], R12 ;  /* 0x0000000c02002986 */ /* 0x0003e2000c101b0e */
[----:B------:R-:W-:Y:S02]  /*0740*/  ISETP.LT.AND.EX P0, PT, R5, UR12, PT, P0 ;  /* 0x0000000c05007c0c */ /* 0x000fe4000bf01300 */
[----:B------:R-:W-:Y:S01]  /*0750*/  PLOP3.LUT P1, PT, PT, PT, UP0, 0x80, 0x0 ;  /* 0x000000000000781c */ /* 0x000fe20003f2f008 */
[----:B----4-:R-:W-:Y:S01]  /*0760*/  DADD R28, -R14, R18 ;  /* 0x000000000e1c7229 */ /* 0x010fe20000000112 */
[----:B------:R-:W-:-:S04]  /*0770*/  @P3 LEA R18, P5, R25, UR10, 0x3 ;  /* 0x0000000a19123c11 */ /* 0x000fc8000f8a18ff */
[----:B------:R-:W-:-:S03]  /*0780*/  @P3 LEA.HI.X R19, R25, UR11, R4, 0x3, P5 ;  /* 0x0000000b19133c11 */ /* 0x000fc6000a8f1c04 */
[----:B------:R-:W-:-:S07]  /*0790*/  DFMA R28, R28, UR18, R14 ;  /* 0x000000121c1c7c2b */ /* 0x000fce000800000e */
[----:B------:R1:W-:Y:S01]  /*07a0*/  @P3 STG.E.64 desc[UR14][R18.64], R28 ;  /* 0x0000001c12003986 */ /* 0x0003e2000c101b0e */
[----:B------:R-:W-:Y:S01]  /*07b0*/  IMAD.U32 R4, RZ, RZ, UR4 ;  /* 0x00000004ff047e24 */ /* 0x000fe2000f8e00ff */
[----:B------:R-:W-:Y:S06]  /*07c0*/  @!P1 BRA P0, `(.L_x_170) ;  /* 0xfffffff8009c9947 */ /* 0x000fec000003ffff */
[----:B------:R-:W-:Y:S05]  /*07d0*/  EXIT ;  /* 0x000000000000794d */ /* 0x000fea0003800000 */
.L_x_169:
[----:B------:R-:W0:Y:S01]  /*07e0*/  S2R R0, SR_TID.X ;  /* 0x0000000000007919 */ /* 0x000e220000002100 */
[----:B------:R-:W-:Y:S01]  /*07f0*/  ULDC UR13, c[0x0][0x0] ;  /* 0x00000000000d7ab9 */ /* 0x000fe20000000800 */
[----:B------:R-:W-:Y:S01]  /*0800*/  UMOV UR4, URZ ;  /* 0x0000003f00047c82 */ /* 0x000fe20008000000 */
[----:B------:R-:W-:-:S05]  /*0810*/  UMOV UR5, URZ ;  /* 0x0000003f00057c82 */ /* 0x000fca0008000000 */
.L_x_171:
[----:B0-----:R-:W-:Y:S02]  /*0820*/  IADD3 R5, P1, R0, UR4, RZ ;  /* 0x0000000400057c10 */ /* 0x001fe4000ff3e0ff */
[----:B------:R-:W-:Y:S02]  /*0830*/  CS2R R12, SRZ ;  /* 0x00000000000c7805 */ /* 0x000fe4000001ff00 */
[----:B------:R-:W-:Y:S02]  /*0840*/  CS2R R14, SRZ ;  /* 0x00000000000e7805 */ /* 0x000fe4000001ff00 */
[C---:B------:R-:W-:Y:S01]  /*0850*/  ISETP.GE.U32.AND P0, PT, R5.reuse, 0x10000, PT ;  /* 0x000100000500780c */ /* 0x040fe20003f06070 */
[----:B------:R-:W-:Y:S01]  /*0860*/  IMAD.X R2, RZ, RZ, UR5, P1 ;  /* 0x00000005ff027e24 */ /* 0x000fe200088e06ff */
[C---:B------:R-:W-:Y:S02]  /*0870*/  IADD3 R23, P2, R5.reuse, UR13, RZ ;  /* 0x0000000d05177c10 */ /* 0x040fe4000ff5e0ff */
        /* <DEDUP_REMOVED lines=12> */
[----:B------:R-:W-:Y:S02]  /*0940*/  CS2R R16, SRZ ;  /* 0x0000000000107805 */ /* 0x000fe4000001ff00 */
[----:B------:R-:W-:Y:S01]  /*0950*/  CS2R R18, SRZ ;  /* 0x0000000000127805 */ /* 0x000fe2000001ff00 */
[----:B------:R-:W2:Y:S01]  /*0960*/  @P0 LDG.E.64 R12, desc[UR14][R6.64] ;  /* 0x0000000e060c0981 */ /* 0x000ea2000c1e1b00 */
[----:B------:R-:W-:-:S02]  /*0970*/  @P1 LEA R10, P2, R23, UR6, 0x3 ;  /* 0x00000006170a1c11 */ /* 0x000fc4000f8418ff */
[C---:B------:R-:W-:Y:S01]  /*0980*/  @P1 LEA R20, P3, R23.reuse, UR8, 0x3 ;  /* 0x0000000817141c11 */ /* 0x040fe2000f8618ff */
[----:B------:R0:W2:Y:S01]  /*0990*/  @P0 LDG.E.64 R14, desc[UR14][R8.64] ;  /* 0x0000000e080e0981 */ /* 0x0000a2000c1e1b00 */
[C-C-:B------:R-:W-:Y:S02]  /*09a0*/  @P1 LEA.HI.X R11, R23.reuse, UR7, R4.reuse, 0x3, P2 ;  /* 0x00000007170b1c11 */ /* 0x140fe400090f1c04 */
[----:B------:R-:W-:-:S03]  /*09b0*/  @P1 LEA.HI.X R21, R23, UR9, R4, 0x3, P3 ;  /* 0x0000000917151c11 */ /* 0x000fc600098f1c04 */
[----:B------:R-:W3:Y:S04]  /*09c0*/  @P1 LDG.E.64 R16, desc[UR14][R10.64] ;  /* 0x0000000e0a101981 */ /* 0x000ee8000c1e1b00 */
[----:B------:R1:W3:Y:S01]  /*09d0*/  @P1 LDG.E.64 R18, desc[UR14][R20.64] ;  /* 0x0000000e14121981 */ /* 0x0002e2000c1e1b00 */
[----:B------:R-:W-:Y:S01]  /*09e0*/  IMAD.U32 R24, RZ, RZ, UR13 ;  /* 0x0000000dff187e24 */ /* 0x000fe2000f8e00ff */
[----:B0-----:R-:W0:Y:S01]  /*09f0*/  LDC.64 R8, c[0x0][0xe60] ;  /* 0x00039800ff087b82 */ /* 0x001e220000000a00 */
[----:B------:R-:W-:Y:S01]  /*0a00*/  IMAD.U32 R28, RZ, RZ, UR13 ;  /* 0x0000000dff1c7e24 */ /* 0x000fe2000f8e00ff */
[----:B------:R-:W-:Y:S02]  /*0a10*/  CS2R R6, SRZ ;  /* 0x0000000000067805 */ /* 0x000fe4000001ff00 */
[----:B------:R-:W-:Y:S01]  /*0a20*/  LEA R24, P3, R24, R5, 0x1 ;  /* 0x0000000518187211 */ /* 0x000fe200078608ff */
[----:B------:R-:W-:-:S03]  /*0a30*/  IMAD R28, R28, 0x3, RZ ;  /* 0x000000031c1c7824 */ /* 0x000fc600078e02ff */
[C---:B------:R-:W-:Y:S01]  /*0a40*/  ISETP.GE.U32.AND P2, PT, R24.reuse, 0x10000, PT ;  /* 0x000100001800780c */ /* 0x040fe20003f46070 */
[----:B------:R-:W-:Y:S01]  /*0a50*/  IMAD.X R3, RZ, RZ, R2, P3 ;  /* 0x000000ffff037224 */ /* 0x000fe200018e0602 */
[----:B------:R-:W-:Y:S02]  /*0a60*/  ISETP.LT.U32.AND P3, PT, R24, UR16, PT ;  /* 0x0000001018007c0c */ /* 0x000fe4000bf61070 */
[----:B------:R-:W-:Y:S02]  /*0a70*/  IADD3 R28, P4, R28, R5, RZ ;  /* 0x000000051c1c7210 */ /* 0x000fe40007f9e0ff */
[----:B------:R-:W-:-:S03]  /*0a80*/  ISETP.GE.U32.AND.EX P2, PT, R3, RZ, PT, P2 ;  /* 0x000000ff0300720c */ /* 0x000fc60003f46120 */
[----:B------:R-:W-:Y:S01]  /*0a90*/  IMAD.X R25, RZ, RZ, R2, P4 ;  /* 0x000000ffff197224 */ /* 0x000fe200020e0602 */
[----:B------:R-:W-:Y:S02]  /*0aa0*/  ISETP.LT.AND.EX P2, PT, R3, UR12, !P2, P3 ;  /* 0x0000000c03007c0c */ /* 0x000fe4000d741330 */
[C---:B------:R-:W-:Y:S02]  /*0ab0*/  ISETP.GE.U32.AND P3, PT, R28.reuse, 0x10000, PT ;  /* 0x000100001c00780c */ /* 0x040fe40003f66070 */
[----:B------:R-:W-:Y:S02]  /*0ac0*/  ISETP.LT.U32.AND P4, PT, R28, UR16, PT ;  /* 0x000000101c007c0c */ /* 0x000fe4000bf81070 */
[----:B------:R-:W-:-:S04]  /*0ad0*/  ISETP.GE.U32.AND.EX P3, PT, R25, RZ, PT, P3 ;  /* 0x000000ff1900720c */ /* 0x000fc80003f66130 */
[----:B------:R-:W-:-:S03]  /*0ae0*/  ISETP.LT.AND.EX P3, PT, R25, UR12, !P3, P4 ;  /* 0x0000000c19007c0c */ /* 0x000fc6000df61340 */
[C---:B-1----:R-:W-:Y:S02]  /*0af0*/  @P2 LEA R20, P4, R24.reuse, UR8, 0x3 ;  /* 0x0000000818142c11 */ /* 0x042fe4000f8818ff */
[----:B------:R-:W-:Y:S02]  /*0b00*/  CS2R R10, SRZ ;  /* 0x00000000000a7805 */ /* 0x000fe4000001ff00 */
[C---:B------:R-:W-:Y:S02]  /*0b10*/  @P2 LEA R26, P5, R24.reuse, UR6, 0x3 ;  /* 0x00000006181a2c11 */ /* 0x040fe4000f8a18ff */
[C-C-:B------:R-:W-:Y:S01]  /*0b20*/  @P2 LEA.HI.X R21, R24.reuse, UR9, R3.reuse, 0x3, P4 ;  /* 0x0000000918152c11 */ /* 0x140fe2000a0f1c03 */
[----:B0-----:R-:W-:Y:S01]  /*0b30*/  DADD R8, -R8, 1 ;  /* 0x3ff0000008087429 */ /* 0x001fe20000000100 */
[----:B------:R-:W-:-:S03]  /*0b40*/  @P2 LEA.HI.X R27, R24, UR7, R3, 0x3, P5 ;  /* 0x00000007181b2c11 */ /* 0x000fc6000a8f1c03 */
[----:B------:R0:W4:Y:S04]  /*0b50*/  @P2 LDG.E.64 R10, desc[UR14][R20.64] ;  /* 0x0000000e140a2981 */ /* 0x000128000c1e1b00 */
[----:B------:R1:W4:Y:S01]  /*0b60*/  @P2 LDG.E.64 R6, desc[UR14][R26.64] ;  /* 0x0000000e1a062981 */ /* 0x000322000c1e1b00 */
[----:B0-----:R-:W-:-:S04]  /*0b70*/  @P3 LEA R20, P4, R28, UR6, 0x3 ;  /* 0x000000061c143c11 */ /* 0x001fc8000f8818ff */
[C---:B------:R-:W-:Y:S02]  /*0b80*/  @P3 LEA.HI.X R21, R28.reuse, UR7, R25, 0x3, P4 ;  /* 0x000000071c153c11 */ /* 0x040fe4000a0f1c19 */
[----:B-1----:R-:W-:-:S04]  /*0b90*/  @P3 LEA R26, P4, R28, UR8, 0x3 ;  /* 0x000000081c1a3c11 */ /* 0x002fc8000f8818ff */
[----:B------:R-:W-:Y:S01]  /*0ba0*/  @P3 LEA.HI.X R27, R28, UR9, R25, 0x3, P4 ;  /* 0x000000091c1b3c11 */ /* 0x000fe2000a0f1c19 */
[----:B--2---:R-:W-:Y:S02]  /*0bb0*/  DADD R12, -R12, R14 ;  /* 0x000000000c0c7229 */ /* 0x004fe4000000010e */
[----:B---3--:R-:W-:-:S06]  /*0bc0*/  DADD R16, -R16, R18 ;  /* 0x0000000010107229 */ /* 0x008fcc0000000112 */
[C---:B------:R-:W-:Y:S01]  /*0bd0*/  DFMA R12, -R8.reuse, R12, R14 ;  /* 0x0000000c080c722b */ /* 0x040fe2000000010e */
[----:B------:R-:W-:Y:S01]  /*0be0*/  CS2R R14, SRZ ;  /* 0x00000000000e7805 */ /* 0x000fe2000001ff00 */
[----:B------:R-:W-:Y:S01]  /*0bf0*/  DFMA R16, -R8, R16, R18 ;  /* 0x000000100810722b */ /* 0x000fe20000000112 */
[----:B------:R-:W-:-:S04]  /*0c00*/  CS2R R18, SRZ ;  /* 0x0000000000127805 */ /* 0x000fc8000001ff00 */
[----:B------:R0:W2:Y:S04]  /*0c10*/  @P3 LDG.E.64 R14, desc[UR14][R20.64] ;  /* 0x0000000e140e3981 */ /* 0x0000a8000c1e1b00 */
[----:B------:R-:W2:Y:S01]  /*0c20*/  @P3 LDG.E.64 R18, desc[UR14][R26.64] ;  /* 0x0000000e1a123981 */ /* 0x000ea2000c1e1b00 */
[----:B------:R-:W-:Y:S02]  /*0c30*/  @P1 LEA R22, P5, R23, UR10, 0x3 ;  /* 0x0000000a17161c11 */ /* 0x000fe4000f8a18ff */
[----:B0-----:R-:W-:Y:S01]  /*0c40*/  @P0 LEA R20, P4, R5, UR10, 0x3 ;  /* 0x0000000a05140c11 */ /* 0x001fe2000f8818ff */
[----:B------:R-:W-:Y:S01]  /*0c50*/  UIMAD.WIDE.U32 UR4, UR13, 0x4, UR4 ;  /* 0x000000040d0478a5 */ /* 0x000fe2000f8e0004 */
[----:B------:R-:W-:Y:S02]  /*0c60*/  @P1 LEA.HI.X R23, R23, UR11, R4, 0x3, P5 ;  /* 0x0000000b17171c11 */ /* 0x000fe4000a8f1c04 */
[----:B------:R-:W-:-:S02]  /*0c70*/  @P0 LEA.HI.X R21, R5, UR11, R2, 0x3, P4 ;  /* 0x0000000b05150c11 */ /* 0x000fc4000a0f1c02 */
[----:B------:R-:W-:Y:S02]  /*0c80*/  @P2 LEA R2, P4, R24, UR10, 0x3 ;  /* 0x0000000a18022c11 */ /* 0x000fe4000f8818ff */
[----:B------:R-:W-:Y:S01]  /*0c90*/  @P3 LEA R4, P5, R28, UR10, 0x3 ;  /* 0x0000000a1c043c11 */ /* 0x000fe2000f8a18ff */
[----:B------:R-:W-:Y:S01]  /*0ca0*/  UISETP.LT.U32.AND UP1, UPT, UR4, UR16, UPT ;  /* 0x000000100400728c */ /* 0x000fe2000bf21070 */
[----:B------:R-:W-:Y:S01]  /*0cb0*/  @P2 LEA.HI.X R3, R24, UR11, R3, 0x3, P4 ;  /* 0x0000000b18032c11 */ /* 0x000fe2000a0f1c03 */
[----:B------:R-:W-:Y:S01]  /*0cc0*/  UISETP.GE.U32.AND UP0, UPT, UR4, 0x10000, UPT ;  /* 0x000100000400788c */ /* 0x000fe2000bf06070 */
[----:B------:R-:W-:Y:S01]  /*0cd0*/  @P3 LEA.HI.X R5, R28, UR11, R25, 0x3, P5 ;  /* 0x0000000b1c053c11 */ /* 0x000fe2000a8f1c19 */
[--C-:B----4-:R-:W-:Y:S01]  /*0ce0*/  DADD R6, -R6, R10.reuse ;  /* 0x0000000006067229 */ /* 0x110fe2000000010a */
[----:B------:R1:W-:Y:S07]  /*0cf0*/  @P0 STG.E.64 desc[UR14][R20.64], R12 ;  /* 0x0000000c14000986 */ /* 0x0003ee000c101b0e */
[----:B------:R-:W-:Y:S01]  /*0d00*/  DFMA R6, -R8, R6, R10 ;  /* 0x000000060806722b */ /* 0x000fe2000000010a */
[----:B------:R1:W-:Y:S01]  /*0d10*/  @P1 STG.E.64 desc[UR14][R22.64], R16 ;  /* 0x0000001016001986 */ /* 0x0003e2000c101b0e */
[----:B------:R-:W-:Y:S01]  /*0d20*/  UISETP.GE.U32.AND.EX UP0, UPT, UR5, URZ, UPT, UP0 ;  /* 0x0000003f0500728c */ /* 0x000fe2000bf06100 */
[----:B------:R-:W-:-:S04]  /*0d30*/  PLOP3.LUT P0, PT, PT, PT, UP1, 0x80, 0x0 ;  /* 0x000000000000781c */ /* 0x000fc80003f0f018 */
[----:B------:R1:W-:Y:S01]  /*0d40*/  @P2 STG.E.64 desc[UR14][R2.64], R6 ;  /* 0x0000000602002986 */ /* 0x0003e2000c101b0e */
[----:B------:R-:W-:Y:S01]  /*0d50*/  PLOP3.LUT P1, PT, PT, PT, UP0, 0x80, 0x0 ;  /* 0x000000000000781c */ /* 0x000fe20003f2f008 */
[----:B--2---:R-:W-:-:S08]  /*0d60*/  DADD R14, -R14, R18 ;  /* 0x000000000e0e7229 */ /* 0x004fd00000000112 */
[----:B------:R-:W-:Y:S01]  /*0d70*/  DFMA R14, -R8, R14, R18 ;  /* 0x0000000e080e722b */ /* 0x000fe20000000112 */
[----:B------:R-:W-:-:S06]  /*0d80*/  IMAD.U32 R9, RZ, RZ, UR5 ;  /* 0x00000005ff097e24 */ /* 0x000fcc000f8e00ff */
[----:B------:R1:W-:Y:S01]  /*0d90*/  @P3 STG.E.64 desc[UR14][R4.64], R14 ;  /* 0x0000000e04003986 */ /* 0x0003e2000c101b0e */
[----:B------:R-:W-:Y:S01]  /*0da0*/  ISETP.LT.AND.EX P0, PT, R9, UR12, PT, P0 ;  /* 0x0000000c09007c0c */ /* 0x000fe2000bf01300 */
[----:B------:R-:W-:-:S12]  /*0db0*/  IMAD.U32 R8, RZ, RZ, UR4 ;  /* 0x00000004ff087e24 */ /* 0x000fd8000f8e00ff */
[----:B-1----:R-:W-:Y:S05]  /*0dc0*/  @!P1 BRA P0, `(.L_x_171) ;  /* 0xfffffff800949947 */ /* 0x002fea000003ffff */
[----:B------:R-:W-:Y:S05]  /*0dd0*/  EXIT ;  /* 0x000000000000794d */ /* 0x000fea0003800000 */
.L_x_168:
        /* <DEDUP_REMOVED lines=11> */
.L_x_173:
[C---:B0-----:R-:W-:Y:S01]  /*0e90*/  IMAD.SHL.U32 R22, R0.reuse, 0x20, RZ ;  /* 0x0000002000167824 */ /* 0x041fe200078e00ff */
        /* <DEDUP_REMOVED lines=10> */
[----:B------:R-:W-:Y:S02]  /*0f40*/  IADD3.X R23, R2, UR11, RZ, P0, !PT ;  /* 0x0000000b02177c10 */ /* 0x000fe400087fe4ff */
        /* <DEDUP_REMOVED lines=20> */
.L_x_172:
[----:B------:R-:W-:-:S11]  /*1090*/  DADD R20, -R20, 1 ;  /* 0x3ff0000014147429 */ /* 0x000fd60000000100 */
.L_x_174:
        /* <DEDUP_REMOVED lines=32> */
.L_x_175:
        /* <DEDUP_REMOVED lines=14> */
.L_x_247:


//--------------------- .text._ZN2at6native52_GLOBAL__N__ff984223_19_ForeachTernaryOp_cu_5285c63625multi_tensor_apply_kernelINS1_18TensorListMetadataILi3EEENS1_20TernaryOpListFunctorIN3c108BFloat16ELi3ELi3ELi0EEEJNS0_11LerpFunctorIfEEEEEvT_T0_DpT1_ --------------------------
	.section	.text._ZN2at6native52_GLOBAL__N__ff984223_19_ForeachTernaryOp_cu_5285c63625multi_tensor_apply_kernelINS1_18TensorListMetadataILi3EEENS1_20TernaryOpListFunctorIN3c108BFloat16ELi3ELi3ELi0EEEJNS0_11LerpFunctorIfEEEEEvT_T0_DpT1_,"ax",@progbits
	.align	128
.text._ZN2at6native52_GLOBAL__N__ff984223_19_ForeachTernaryOp_cu_5285c63625multi_tensor_apply_kernelINS1_18TensorListMetadataILi3EEENS1_20TernaryOpListFunctorIN3c108BFloat16ELi3ELi3ELi0EEEJNS0_11LerpFunctorIfEEEEEvT_T0_DpT1_:
        .type           _ZN2at6native52_GLOBAL__N__ff984223_19_ForeachTernaryOp_cu_5285c63625multi_tensor_apply_kernelINS1_18TensorListMetadataILi3EEENS1_20TernaryOpListFunctorIN3c108BFloat16ELi3ELi3ELi0EEEJNS0_11LerpFunctorIfEEEEEvT_T0_DpT1_,@function
        .size           _ZN2at6native52_GLOBAL__N__ff984223_19_ForeachTernaryOp_cu_5285c63625multi_tensor_apply_kernelINS1_18TensorListMetadataILi3EEENS1_20TernaryOpListFunctorIN3c108BFloat16ELi3ELi3ELi0EEEJNS0_11LerpFunctorIfEEEEEvT_T0_DpT1_,(.L_x_248 - _ZN2at6native52_GLOBAL__N__ff984223_19_ForeachTernaryOp_cu_5285c63625multi_tensor_apply_kernelINS1_18TensorListMetadataILi3EEENS1_20TernaryOpListFunctorIN3c108BFloat16ELi3ELi3ELi0EEEJNS0_11LerpFunctorIfEEEEEvT_T0_DpT1_)
        .other          _ZN2at6native52_GLOBAL__N__ff984223_19_ForeachTernaryOp_cu_5285c63625multi_tensor_apply_kernelINS1_18TensorListMetadataILi3EEENS1_20TernaryOpListFunctorIN3c108BFloat16ELi3ELi3ELi0EEEJNS0_11LerpFunctorIfEEEEEvT_T0_DpT1_,@"STO_CUDA_ENTRY STV_DEFAULT"
_ZN2at6native52_GLOBAL__N__ff984223_19_ForeachTernaryOp_cu_5285c63625multi_tensor_apply_kernelINS1_18TensorListMetadataILi3EEENS1_20TernaryOpListFunctorIN3c108BFloat16ELi3ELi3ELi0EEEJNS0_11LerpFunctorIfEEEEEvT_T0_DpT1_:
        /* <DEDUP_REMOVED lines=31> */
.L_x_177:
[----:B0-----:R-:W-:Y:S02]  /*01f0*/  IADD3 R11, P1, R0, R6, RZ ;  /* 0x00000006000b7210 */ /* 0x001fe40007f3e0ff */
[----:B------:R-:W-:Y:S02]  /*0200*/  PRMT R9, RZ, 0x7610, R9 ;  /* 0x00007610ff097816 */ /* 0x000fe40000000009 */
[C---:B------:R-:W-:Y:S01]  /*0210*/  ISETP.GE.U32.AND P0, PT, R11.reuse, 0x10000, PT ;  /* 0x000100000b00780c */ /* 0x040fe20003f06070 */
[----:B------:R-:W-:Y:S01]  /*0220*/  IMAD.X R10, RZ, RZ, R7, P1 ;  /* 0x000000ffff0a7224 */ /* 0x000fe200008e0607 */
[----:B------:R-:W-:Y:S02]  /*0230*/  ISETP.LT.U32.AND P1, PT, R11, UR14, PT ;  /* 0x0000000e0b007c0c */ /* 0x000fe4000bf21070 */
[----:B-1----:R-:W-:Y:S02]  /*0240*/  IADD3 R22, P3, R2, R11, RZ ;  /* 0x0000000b02167210 */ /* 0x002fe40007f7e0ff */
[----:B------:R-:W-:-:S04]  /*0250*/  ISETP.GE.U32.AND.EX P0, PT, R10, RZ, PT, P0 ;  /* 0x000000ff0a00720c */ /* 0x000fc80003f06100 */
[----:B------:R-:W-:Y:S01]  /*0260*/  ISETP.LT.AND.EX P0, PT, R10, UR4, !P0, P1 ;  /* 0x000000040a007c0c */ /* 0x000fe2000c701310 */
[----:B------:R-:W-:-:S12]  /*0270*/  IMAD.X R19, RZ, RZ, R10, P3 ;  /* 0x000000ffff137224 */ /* 0x000fd800018e060a */
[C---:B------:R-:W-:Y:S02]  /*0280*/  @P0 LEA R12, P1, R11.reuse, UR6, 0x1 ;  /* 0x000000060b0c0c11 */ /* 0x040fe4000f8208ff */
[C---:B------:R-:W-:Y:S02]  /*0290*/  @P0 LEA R16, P2, R11.reuse, UR8, 0x1 ;  /* 0x000000080b100c11 */ /* 0x040fe4000f8408ff */
[C-C-:B------:R-:W-:Y:S02]  /*02a0*/  @P0 LEA.HI.X R13, R11.reuse, UR7, R10.reuse, 0x1, P1 ;  /* 0x000000070b0d0c11 */ /* 0x140fe400088f0c0a */
[----:B------:R-:W-:Y:S02]  /*02b0*/  ISETP.GE.U32.AND P1, PT, R22, 0x10000, PT ;  /* 0x000100001600780c */ /* 0x000fe40003f26070 */
[----:B------:R-:W-:Y:S01]  /*02c0*/  @P0 LEA.HI.X R17, R11, UR9, R10, 0x1, P2 ;  /* 0x000000090b110c11 */ /* 0x000fe200090f0c0a */
[----:B------:R-:W-:Y:S01]  /*02d0*/  IMAD R4, R2, 0x3, RZ ;  /* 0x0000000302047824 */ /* 0x000fe200078e02ff */
[----:B------:R-:W-:Y:S01]  /*02e0*/  ISETP.LT.U32.AND P2, PT, R22, UR14, PT ;  /* 0x0000000e16007c0c */ /* 0x000fe2000bf41070 */
[----:B------:R0:W2:Y:S01]  /*02f0*/  @P0 LDG.E.U16 R9, desc[UR12][R12.64] ;  /* 0x0000000c0c090981 */ /* 0x0000a2000c1e1500 */
[----:B------:R-:W-:-:S02]  /*0300*/  ISETP.GE.U32.AND.EX P1, PT, R19, RZ, PT, P1 ;  /* 0x000000ff1300720c */ /* 0x000fc40003f26110 */
[----:B------:R-:W-:Y:S02]  /*0310*/  @P0 LEA R14, P3, R11, UR10, 0x1 ;  /* 0x0000000a0b0e0c11 */ /* 0x000fe4000f8608ff */
[----:B------:R-:W-:Y:S02]  /*0320*/  ISETP.LT.AND.EX P1, PT, R19, UR4, !P1, P2 ;  /* 0x0000000413007c0c */ /* 0x000fe4000cf21320 */
[-C--:B------:R-:W-:Y:S02]  /*0330*/  LEA R3, P2, R2, R11.reuse, 0x1 ;  /* 0x0000000b02037211 */ /* 0x080fe400078408ff */
[----:B------:R-:W-:Y:S02]  /*0340*/  IADD3 R27, P6, R4, R11, RZ ;  /* 0x0000000b041b7210 */ /* 0x000fe40007fde0ff */
[----:B------:R-:W-:Y:S01]  /*0350*/  ISETP.GE.U32.AND P4, PT, R3, 0x10000, PT ;  /* 0x000100000300780c */ /* 0x000fe20003f86070 */
[--C-:B------:R-:W-:Y:S01]  /*0360*/  IMAD.X R18, RZ, RZ, R10.reuse, P2 ;  /* 0x000000ffff127224 */ /* 0x100fe200010e060a */
[--C-:B------:R-:W-:Y:S01]  /*0370*/  @P0 LEA.HI.X R15, R11, UR11, R10.reuse, 0x1, P3 ;  /* 0x0000000b0b0f0c11 */ /* 0x100fe200098f0c0a */
[----:B------:R-:W-:Y:S01]  /*0380*/  IMAD.X R24, RZ, RZ, R10, P6 ;  /* 0x000000ffff187224 */ /* 0x000fe200030e060a */
[----:B------:R-:W-:-:S02]  /*0390*/  ISETP.LT.U32.AND P3, PT, R3, UR14, PT ;  /* 0x0000000e03007c0c */ /* 0x000fc4000bf61070 */
[C---:B------:R-:W-:Y:S02]  /*03a0*/  ISETP.GE.U32.AND.EX P4, PT, R18.reuse, RZ, PT, P4 ;  /* 0x000000ff1200720c */ /* 0x040fe40003f86140 */
[C---:B------:R-:W-:Y:S02]  /*03b0*/  ISETP.GE.U32.AND P2, PT, R27.reuse, 0x10000, PT ;  /* 0x000100001b00780c */ /* 0x040fe40003f46070 */
[----:B------:R-:W-:Y:S02]  /*03c0*/  ISETP.LT.AND.EX P3, PT, R18, UR4, !P4, P3 ;  /* 0x0000000412007c0c */ /* 0x000fe4000e761330 */
[----:B------:R-:W-:Y:S02]  /*03d0*/  PRMT R26, RZ, 0x7610, R26 ;  /* 0x00007610ff1a7816 */ /* 0x000fe4000000001a */
[----:B------:R-:W-:Y:S02]  /*03e0*/  ISETP.LT.U32.AND P4, PT, R27, UR14, PT ;  /* 0x0000000e1b007c0c */ /* 0x000fe4000bf81070 */
[----:B------:R-:W-:-:S02]  /*03f0*/  ISETP.GE.U32.AND.EX P2, PT, R24, RZ, PT, P2 ;  /* 0x000000ff1800720c */ /* 0x000fc40003f46120 */
[C---:B------:R-:W-:Y:S01]  /*0400*/  SHF.L.U64.HI R4, R22.reuse, 0x1, R19 ;  /* 0x0000000116047819 */ /* 0x040fe20000010213 */
[----:B------:R-:W-:Y:S01]  /*0410*/  IMAD.SHL.U32 R22, R22, 0x2, RZ ;  /* 0x0000000216167824 */ /* 0x000fe200078e00ff */
[----:B------:R-:W-:Y:S01]  /*0420*/  ISETP.LT.AND.EX P2, PT, R24, UR4, !P2, P4 ;  /* 0x0000000418007c0c */ /* 0x000fe2000d741340 */
[----:B------:R1:W3:Y:S01]  /*0430*/  @P0 LDG.E.U16 R26, desc[UR12][R14.64] ;  /* 0x0000000c0e1a0981 */ /* 0x0002e2000c1e1500 */
[----:B------:R-:W-:Y:S02]  /*0440*/  PRMT R5, RZ, 0x7610, R5 ;  /* 0x00007610ff057816 */ /* 0x000fe40000000005 */
[----:B0-----:R-:W-:Y:S02]  /*0450*/  @P1 IADD3 R12, P5, R22, UR8, RZ ;  /* 0x00000008160c1c10 */ /* 0x001fe4000ffbe0ff */
[----:B------:R-:W-:Y:S02]  /*0460*/  PRMT R8, RZ, 0x7610, R8 ;  /* 0x00007610ff087816 */ /* 0x000fe40000000008 */
[----:B------:R0:W4:Y:S01]  /*0470*/  @P0 LDG.E.U16 R5, desc[UR12][R16.64] ;  /* 0x0000000c10050981 */ /* 0x000122000c1e1500 */
[----:B-1----:R-:W-:Y:S01]  /*0480*/  IMAD.SHL.U32 R14, R3, 0x2, RZ ;  /* 0x00000002030e7824 */ /* 0x002fe200078e00ff */
[----:B------:R-:W-:-:S02]  /*0490*/  @P1 IADD3.X R13, R4, UR9, RZ, P5, !PT ;  /* 0x00000009040d1c10 */ /* 0x000fc4000affe4ff */
[----:B------:R-:W-:Y:S02]  /*04a0*/  SHF.L.U64.HI R15, R3, 0x1, R18 ;  /* 0x00000001030f7819 */ /* 0x000fe40000010212 */
[C---:B------:R-:W-:Y:S01]  /*04b0*/  SHF.L.U64.HI R24, R27.reuse, 0x1, R24 ;  /* 0x000000011b187819 */ /* 0x040fe20000010218 */
[----:B------:R-:W-:Y:S01]  /*04c0*/  IMAD.SHL.U32 R27, R27, 0x2, RZ ;  /* 0x000000021b1b7824 */ /* 0x000fe200078e00ff */
[----:B0-----:R-:W-:Y:S01]  /*04d0*/  @P1 IADD3 R16, P5, R22, UR10, RZ ;  /* 0x0000000a16101c10 */ /* 0x001fe2000ffbe0ff */
[----:B------:R0:W5:Y:S01]  /*04e0*/  @P1 LDG.E.U16 R8, desc[UR12][R12.64] ;  /* 0x0000000c0c081981 */ /* 0x000162000c1e1500 */
[----:B------:R-:W-:Y:S02]  /*04f0*/  @P3 IADD3 R18, P4, R14, UR8, RZ ;  /* 0x000000080e123c10 */ /* 0x000fe4000ff9e0ff */
[----:B------:R-:W-:Y:S02]  /*0500*/  PRMT R28, RZ, 0x7610, R28 ;  /* 0x00007610ff1c7816 */ /* 0x000fe4000000001c */
[----:B------:R-:W-:-:S02]  /*0510*/  @P1 IADD3.X R17, R4, UR11, RZ, P5, !PT ;  /* 0x0000000b04111c10 */ /* 0x000fc4000affe4ff */
[----:B------:R-:W-:Y:S02]  /*0520*/  @P3 IADD3.X R19, R15, UR9, RZ, P4, !PT ;  /* 0x000000090f133c10 */ /* 0x000fe4000a7fe4ff */
[----:B0-----:R-:W-:Y:S01]  /*0530*/  @P2 IADD3 R12, P4, R27, UR8, RZ ;  /* 0x000000081b0c2c10 */ /* 0x001fe2000ff9e0ff */
[----:B------:R0:W5:Y:S01]  /*0540*/  @P1 LDG.E.U16 R28, desc[UR12][R16.64] ;  /* 0x0000000c101c1981 */ /* 0x000162000c1e1500 */
[----:B------:R-:W-:Y:S02]  /*0550*/  @P3 IADD3 R20, P5, R14, UR10, RZ ;  /* 0x0000000a0e143c10 */ /* 0x000fe4000ffbe0ff */
[----:B------:R-:W-:Y:S02]  /*0560*/  PRMT R25, RZ, 0x7610, R25 ;  /* 0x00007610ff197816 */ /* 0x000fe40000000019 */
[----:B------:R-:W-:Y:S02]  /*0570*/  @P2 IADD3.X R13, R24, UR9, RZ, P4, !PT ;  /* 0x00000009180d2c10 */ /* 0x000fe4000a7fe4ff */
[----:B------:R-:W-:-:S02]  /*0580*/  PRMT R3, RZ, 0x7610, R3 ;  /* 0x00007610ff037816 */ /* 0x000fc40000000003 */
[----:B------:R-:W-:Y:S01]  /*0590*/  @P3 IADD3.X R21, R15, UR11, RZ, P5, !PT ;  /* 0x0000000b0f153c10 */ /* 0x000fe2000affe4ff */
[----:B------:R1:W5:Y:S01]  /*05a0*/  @P3 LDG.E.U16 R25, desc[UR12][R18.64] ;  /* 0x0000000c12193981 */ /* 0x000362000c1e1500 */
[----:B0-----:R-:W-:Y:S02]  /*05b0*/  IADD3 R16, P4, R22, UR6, RZ ;  /* 0x0000000616107c10 */ /* 0x001fe4000ff9e0ff */
[----:B------:R-:W-:Y:S01]  /*05c0*/  PRMT R29, RZ, 0x7610, R29 ;  /* 0x00007610ff1d7816 */ /* 0x000fe2000000001d */
[----:B------:R0:W5:Y:S01]  /*05d0*/  @P3 LDG.E.U16 R3, desc[UR12][R20.64] ;  /* 0x0000000c14033981 */ /* 0x000162000c1e1500 */
[----:B------:R-:W-:Y:S02]  /*05e0*/  IADD3.X R17, R4, UR7, RZ, P4, !PT ;  /* 0x0000000704117c10 */ /* 0x000fe4000a7fe4ff */
[----:B------:R-:W-:Y:S02]  /*05f0*/  IADD3 R14, P5, R14, UR6, RZ ;  /* 0x000000060e0e7c10 */ /* 0x000fe4000ffbe0ff */
[----:B------:R0:W5:Y:S01]  /*0600*/  @P2 LDG.E.U16 R29, desc[UR12][R12.64] ;  /* 0x0000000c0c1d2981 */ /* 0x000162000c1e1500 */
[----:B-1----:R-:W-:-:S02]  /*0610*/  @P2 IADD3 R18, P4, R27, UR10, RZ ;  /* 0x0000000a1b122c10 */ /* 0x002fc4000ff9e0ff */
[----:B0-----:R-:W-:Y:S02]  /*0620*/  PRMT R20, RZ, 0x7610, R20 ;  /* 0x00007610ff147816 */ /* 0x001fe40000000014 */
[----:B------:R-:W-:Y:S02]  /*0630*/  @P2 IADD3.X R19, R24, UR11, RZ, P4, !PT ;  /* 0x0000000b18132c10 */ /* 0x000fe4000a7fe4ff */
[----:B------:R-:W-:Y:S02]  /*0640*/  PRMT R12, RZ, 0x7610, R12 ;  /* 0x00007610ff0c7816 */ /* 0x000fe4000000000c */
[----:B------:R-:W5:Y:S01]  /*0650*/  @P1 LDG.E.U16 R20, desc[UR12][R16.64] ;  /* 0x0000000c10141981 */ /* 0x000f62000c1e1500 */
[----:B------:R-:W-:Y:S02]  /*0660*/  IADD3 R22, P6, R27, UR6, RZ ;  /* 0x000000061b167c10 */ /* 0x000fe4000ffde0ff */
[----:B------:R-:W-:Y:S02]  /*0670*/  PRMT R4, RZ, 0x7610, R4 ;  /* 0x00007610ff047816 */ /* 0x000fe40000000004 */
[----:B------:R-:W-:Y:S01]  /*0680*/  IADD3.X R15, R15, UR7, RZ, P5, !PT ;  /* 0x000000070f0f7c10 */ /* 0x000fe2000affe4ff */
[----:B------:R0:W5:Y:S01]  /*0690*/  @P2 LDG.E.U16 R12, desc[UR12][R18.64] ;  /* 0x0000000c120c2981 */ /* 0x000162000c1e1500 */
[----:B------:R-:W-:-:S02]  /*06a0*/  PRMT R21, RZ, 0x7610, R21 ;  /* 0x00007610ff157816 */ /* 0x000fc40000000015 */
[----:B------:R-:W-:Y:S01]  /*06b0*/  IADD3.X R23, R24, UR7, RZ, P6, !PT ;  /* 0x0000000718177c10 */ /* 0x000fe2000b7fe4ff */
[----:B------:R-:W5:Y:S04]  /*06c0*/  @P3 LDG.E.U16 R4, desc[UR12][R14.64] ;  /* 0x0000000c0e043981 */ /* 0x000f68000c1e1500 */
[----:B------:R-:W5:Y:S01]  /*06d0*/  @P2 LDG.E.U16 R21, desc[UR12][R22.64] ;  /* 0x0000000c16152981 */ /* 0x000f62000c1e1500 */
[----:B------:R-:W-:-:S04]  /*06e0*/  IMAD.WIDE.U32 R6, R2, 0x4, R6 ;  /* 0x0000000402067825 */ /* 0x000fc800078e0006 */
[----:B--2---:R-:W-:Y:S02]  /*06f0*/  IMAD.U32 R9, R9, 0x10000, RZ ;  /* 0x0001000009097824 */ /* 0x004fe400078e00ff */
[----:B---3--:R-:W-:-:S05]  /*0700*/  IMAD.U32 R26, R26, 0x10000, RZ ;  /* 0x000100001a1a7824 */ /* 0x008fca00078e00ff */
[----:B------:R-:W-:Y:S01]  /*0710*/  FSETP.GEU.FTZ.AND P4, PT, |R26|, 0.5, PT ;  /* 0x3f0000001a00780b */ /* 0x000fe20003f9e200 */
[----:B----4-:R-:W-:-:S04]  /*0720*/  IMAD.U32 R24, R5, 0x10000, RZ ;  /* 0x0001000005187824 */ /* 0x010fc800078e00ff */
[----:B------:R-:W-:-:S04]  /*0730*/  FADD.FTZ R13, -R9, R24 ;  /* 0x00000018090d7221 */ /* 0x000fc80000010100 */
[C---:B------:R-:W-:Y:S01]  /*0740*/  FFMA.FTZ R5, R26.reuse, R13, R9 ;  /* 0x0000000d1a057223 */ /* 0x040fe20000010009 */
[----:B------:R-:W-:Y:S01]  /*0750*/  FADD.FTZ R26, -R26, 1 ;  /* 0x3f8000001a1a7421 */ /* 0x000fe20000010100 */
[----:B-----5:R-:W-:-:S03]  /*0760*/  IMAD.U32 R8, R8, 0x10000, RZ ;  /* 0x0001000008087824 */ /* 0x020fc600078e00ff */
[----:B------:R-:W-:Y:S01]  /*0770*/  @P4 FFMA.FTZ R5, -R13, R26, R24 ;  /* 0x0000001a0d054223 */ /* 0x000fe20000010118 */
[----:B------:R-:W-:-:S05]  /*0780*/  IMAD.U32 R28, R28, 0x10000, RZ ;  /* 0x000100001c1c7824 */ /* 0x000fca00078e00ff */
[----:B------:R-:W-:Y:S01]  /*0790*/  FSETP.GEU.FTZ.AND P6, PT, |R28|, 0.5, PT ;  /* 0x3f0000001c00780b */ /* 0x000fe20003fde200 */
[----:B------:R-:W-:Y:S02]  /*07a0*/  IMAD.U32 R13, R3, 0x10000, RZ ;  /* 0x00010000030d7824 */ /* 0x000fe400078e00ff */
[----:B------:R-:W-:-:S03]  /*07b0*/  IMAD.U32 R25, R25, 0x10000, RZ ;  /* 0x0001000019197824 */ /* 0x000fc600078e00ff */
[----:B------:R-:W-:Y:S01]  /*07c0*/  FSETP.GEU.FTZ.AND P5, PT, |R13|, 0.5, PT ;  /* 0x3f0000000d00780b */ /* 0x000fe20003fbe200 */
[----:B0-----:R-:W-:Y:S02]  /*07d0*/  IMAD.U32 R18, R29, 0x10000, RZ ;  /* 0x000100001d127824 */ /* 0x001fe400078e00ff */
[----:B------:R-:W-:Y:S02]  /*07e0*/  IMAD.U32 R9, R20, 0x10000, RZ ;  /* 0x0001000014097824 */ /* 0x000fe400078e00ff */
[----:B------:R-:W-:Y:S02]  /*07f0*/  IMAD.U32 R20, R12, 0x10000, RZ ;  /* 0x000100000c147824 */ /* 0x000fe400078e00ff */
[----:B------:R-:W-:Y:S01]  /*0800*/  FADD.FTZ R19, -R9, R8 ;  /* 0x0000000809137221 */ /* 0x000fe20000010100 */
[----:B------:R-:W-:Y:S02]  /*0810*/  IMAD.U32 R4, R4, 0x10000, RZ ;  /* 0x0001000004047824 */ /* 0x000fe400078e00ff */
[----:B------:R-:W-:Y:S01]  /*0820*/  FSETP.GEU.FTZ.AND P4, PT, |R20|, 0.5, PT ;  /* 0x3f0000001400780b */ /* 0x000fe20003f9e200 */
[----:B------:R-:W-:-:S02]  /*0830*/  IMAD.U32 R21, R21, 0x10000, RZ ;  /* 0x0001000015157824 */ /* 0x000fc400078e00ff */
[----:B------:R-:W-:Y:S01]  /*0840*/  FFMA.FTZ R3, R28, R19, R9 ;  /* 0x000000131c037223 */ /* 0x000fe20000010009 */
[----:B------:R-:W-:Y:S01]  /*0850*/  FADD.FTZ R12, -R4, R25 ;  /* 0x00000019040c7221 */ /* 0x000fe20000010100 */
[----:B------:R-:W-:Y:S01]  /*0860*/  FADD.FTZ R9, -R21, R18 ;  /* 0x0000001215097221 */ /* 0x000fe20000010100 */
[----:B------:R-:W-:Y:S02]  /*0870*/  FADD.FTZ R28, -R28, 1 ;  /* 0x3f8000001c1c7421 */ /* 0x000fe40000010100 */
[C---:B------:R-:W-:Y:S01]  /*0880*/  FFMA.FTZ R4, R13.reuse, R12, R4 ;  /* 0x0000000c0d047223 */ /* 0x040fe20000010004 */
[----:B------:R-:W-:Y:S01]  /*0890*/  FADD.FTZ R13, -R13, 1 ;  /* 0x3f8000000d0d7421 */ /* 0x000fe20000010100 */
[C---:B------:R-:W-:Y:S01]  /*08a0*/  FFMA.FTZ R21, R20.reuse, R9, R21 ;  /* 0x0000000914157223 */ /* 0x040fe20000010015 */
[----:B------:R-:W-:Y:S01]  /*08b0*/  FADD.FTZ R20, -R20, 1 ;  /* 0x3f80000014147421 */ /* 0x000fe20000010100 */
[----:B------:R-:W-:Y:S01]  /*08c0*/  @P6 FFMA.FTZ R3, -R19, R28, R8 ;  /* 0x0000001c13036223 */ /* 0x000fe20000010108 */
[----:B------:R-:W-:Y:S01]  /*08d0*/  @P0 LEA R8, P6, R11, UR6, 0x1 ;  /* 0x000000060b080c11 */ /* 0x000fe2000f8c08ff */
[----:B------:R-:W-:Y:S01]  /*08e0*/  @P5 FFMA.FTZ R4, -R12, R13, R25 ;  /* 0x0000000d0c045223 */ /* 0x000fe20000010119 */
[----:B------:R-:W-:Y:S01]  /*08f0*/  @P4 FFMA.FTZ R21, -R9, R20, R18 ;  /* 0x0000001409154223 */ /* 0x000fe20000010112 */
[----:B------:R-:W-:-:S02]  /*0900*/  F2FP.BF16.F32.PACK_AB R5, RZ, R5 ;  /* 0x00000005ff05723e */ /* 0x000fc400000010ff */
[----:B------:R-:W-:Y:S02]  /*0910*/  @P0 LEA.HI.X R9, R11, UR7, R10, 0x1, P6 ;  /* 0x000000070b090c11 */ /* 0x000fe4000b0f0c0a */
[----:B------:R-:W-:Y:S02]  /*0920*/  F2FP.BF16.F32.PACK_AB R3, RZ, R3 ;  /* 0x00000003ff03723e */ /* 0x000fe400000010ff */
[----:B------:R-:W-:Y:S02]  /*0930*/  F2FP.BF16.F32.PACK_AB R4, RZ, R4 ;  /* 0x00000004ff04723e */ /* 0x000fe400000010ff */
        /* <DEDUP_REMOVED lines=11> */
.L_x_176:
[----:B------:R-:W0:Y:S02]  /*09f0*/  S2R R7, SR_TID.X ;  /* 0x0000000000077919 */ /* 0x000e240000002100 */
[----:B0-----:R-:W-:-:S03]  /*0a00*/  IMAD.WIDE.U32 R2, R7, 0x4, RZ ;  /* 0x0000000407027825 */ /* 0x001fc600078e00ff */
[----:B------:R-:W-:-:S04]  /*0a10*/  ISETP.GE.U32.AND P0, PT, R2, UR14, PT ;  /* 0x0000000e02007c0c */ /* 0x000fc8000bf06070 */
[----:B------:R-:W-:-:S04]  /*0a20*/  ISETP.GE.AND.EX P0, PT, R3, UR4, PT, P0 ;  /* 0x0000000403007c0c */ /* 0x000fc8000bf06300 */
[----:B------:R-:W-:-:S13]  /*0a30*/  ISETP.GT.U32.OR P0, PT, R7, 0x3fff, P0 ;  /* 0x00003fff0700780c */ /* 0x000fda0000704470 */
[----:B------:R-:W-:Y:S05]  /*0a40*/  @P0 EXIT ;  /* 0x000000000000094d */ /* 0x000fea0003800000 */
[----:B------:R-:W-:Y:S01]  /*0a50*/  IMAD.MOV.U32 R0, RZ, RZ, RZ ;  /* 0x000000ffff007224 */ /* 0x000fe200078e00ff */
[----:B------:R-:W-:-:S06]  /*0a60*/  ULDC UR5, c[0x0][0x0] ;  /* 0x0000000000057ab9 */ /* 0x000fcc0000000800 */
.L_x_178:
[C---:B------:R-:W-:Y:S01]  /*0a70*/  IMAD.SHL.U32 R2, R7.reuse, 0x8, RZ ;  /* 0x0000000807027824 */ /* 0x040fe200078e00ff */
[----:B------:R-:W-:-:S04]  /*0a80*/  SHF.L.U64.HI R3, R7, 0x3, R0 ;  /* 0x0000000307037819 */ /* 0x000fc80000010200 */
[C---:B------:R-:W-:Y:S02]  /*0a90*/  IADD3 R10, P0, R2.reuse, UR8, RZ ;  /* 0x00000008020a7c10 */ /* 0x040fe4000ff1e0ff */
[C---:B------:R-:W-:Y:S02]  /*0aa0*/  IADD3 R12, P1, R2.reuse, UR10, RZ ;  /* 0x0000000a020c7c10 */ /* 0x040fe4000ff3e0ff */
[C---:B------:R-:W-:Y:S02]  /*0ab0*/  IADD3.X R11, R3.reuse, UR9, RZ, P0, !PT ;  /* 0x00000009030b7c10 */ /* 0x040fe400087fe4ff */
[C---:B------:R-:W-:Y:S02]  /*0ac0*/  IADD3.X R13, R3.reuse, UR11, RZ, P1, !PT ;  /* 0x0000000b030d7c10 */ /* 0x040fe40008ffe4ff */
[----:B------:R-:W-:Y:S02]  /*0ad0*/  IADD3 R2, P0, R2, UR6, RZ ;  /* 0x0000000602027c10 */ /* 0x000fe4000ff1e0ff */
[----:B------:R-:W2:Y:S02]  /*0ae0*/  LDG.E.64 R10, desc[UR12][R10.64] ;  /* 0x0000000c0a0a7981 */ /* 0x000ea4000c1e1b00 */
[----:B------:R-:W-:-:S02]  /*0af0*/  IADD3.X R3, R3, UR7, RZ, P0, !PT ;  /* 0x0000000703037c10 */ /* 0x000fc400087fe4ff */
[----:B------:R-:W3:Y:S04]  /*0b00*/  LDG.E.64 R12, desc[UR12][R12.64] ;  /* 0x0000000c0c0c7981 */ /* 0x000ee8000c1e1b00 */
[----:B------:R-:W4:Y:S01]  /*0b10*/  LDG.E.64 R4, desc[UR12][R2.64] ;  /* 0x0000000c02047981 */ /* 0x000f22000c1e1b00 */
[C---:B--2---:R-:W-:Y:S01]  /*0b20*/  PRMT R14, R10.reuse, 0x7632, R14 ;  /* 0x000076320a0e7816 */ /* 0x044fe2000000000e */
[----:B------:R-:W-:Y:S01]  /*0b30*/  IMAD.U32 R6, R10, 0x10000, RZ ;  /* 0x000100000a067824 */ /* 0x000fe200078e00ff */
[C---:B------:R-:W-:Y:S01]  /*0b40*/  PRMT R15, R11.reuse, 0x7632, R15 ;  /* 0x000076320b0f7816 */ /* 0x040fe2000000000f */
[----:B------:R-:W-:Y:S01]  /*0b50*/  IMAD.U32 R8, R11, 0x10000, RZ ;  /* 0x000100000b087824 */ /* 0x000fe200078e00ff */
[C---:B---3--:R-:W-:Y:S01]  /*0b60*/  PRMT R16, R12.reuse, 0x7632, R16 ;  /* 0x000076320c107816 */ /* 0x048fe20000000010 */
[----:B------:R-:W-:Y:S01]  /*0b70*/  IMAD.U32 R18, R12, 0x10000, RZ ;  /* 0x000100000c127824 */ /* 0x000fe200078e00ff */
[C---:B------:R-:W-:Y:S01]  /*0b80*/  PRMT R17, R13.reuse, 0x7632, R17 ;  /* 0x000076320d117816 */ /* 0x040fe20000000011 */
[----:B------:R-:W-:Y:S01]  /*0b90*/  IMAD.U32 R9, R13, 0x10000, RZ ;  /* 0x000100000d097824 */ /* 0x000fe200078e00ff */
[----:B----4-:R-:W-:Y:S01]  /*0ba0*/  PRMT R10, R4, 0x7632, R10 ;  /* 0x00007632040a7816 */ /* 0x010fe2000000000a */
[----:B------:R-:W-:Y:S01]  /*0bb0*/  IMAD.U32 R16, R16, 0x10000, RZ ;  /* 0x0001000010107824 */ /* 0x000fe200078e00ff */
[----:B------:R-:W-:Y:S01]  /*0bc0*/  PRMT R11, R5, 0x7632, R11 ;  /* 0x00007632050b7816 */ /* 0x000fe2000000000b */
[----:B------:R-:W-:Y:S01]  /*0bd0*/  IMAD.U32 R21, R17, 0x10000, RZ ;  /* 0x0001000011157824 */ /* 0x000fe200078e00ff */
[----:B------:R-:W-:Y:S01]  /*0be0*/  FSETP.GEU.FTZ.AND P0, PT, |R18|, 0.5, PT ;  /* 0x3f0000001200780b */ /* 0x000fe20003f1e200 */
[----:B------:R-:W-:Y:S01]  /*0bf0*/  IMAD.U32 R12, R5, 0x10000, RZ ;  /* 0x00010000050c7824 */ /* 0x000fe200078e00ff */
[----:B------:R-:W-:Y:S01]  /*0c00*/  FSETP.GEU.FTZ.AND P2, PT, |R9|, 0.5, PT ;  /* 0x3f0000000900780b */ /* 0x000fe20003f5e200 */
[----:B------:R-:W-:Y:S01]  /*0c10*/  IMAD.U32 R13, R4, 0x10000, RZ ;  /* 0x00010000040d7824 */ /* 0x000fe200078e00ff */
[----:B------:R-:W-:Y:S01]  /*0c20*/  FSETP.GEU.FTZ.AND P1, PT, |R16|, 0.5, PT ;  /* 0x3f0000001000780b */ /* 0x000fe20003f3e200 */
[----:B------:R-:W-:Y:S01]  /*0c30*/  IMAD.U32 R5, R15, 0x10000, RZ ;  /* 0x000100000f057824 */ /* 0x000fe200078e00ff */
[----:B------:R-:W-:Y:S01]  /*0c40*/  FSETP.GEU.FTZ.AND P3, PT, |R21|, 0.5, PT ;  /* 0x3f0000001500780b */ /* 0x000fe20003f7e200 */
[----:B------:R-:W-:-:S02]  /*0c50*/  IMAD.U32 R4, R14, 0x10000, RZ ;  /* 0x000100000e047824 */ /* 0x000fc400078e00ff */
[----:B------:R-:W-:Y:S01]  /*0c60*/  FADD.FTZ R19, -R12, R8 ;  /* 0x000000080c137221 */ /* 0x000fe20000010100 */
[----:B------:R-:W-:Y:S02]  /*0c70*/  IMAD.U32 R15, R10, 0x10000, RZ ;  /* 0x000100000a0f7824 */ /* 0x000fe400078e00ff */
[----:B------:R-:W-:Y:S02]  /*0c80*/  IMAD.U32 R14, R11, 0x10000, RZ ;  /* 0x000100000b0e7824 */ /* 0x000fe400078e00ff */
[----:B------:R-:W-:Y:S01]  /*0c90*/  FADD.FTZ R11, -R13, R6 ;  /* 0x000000060d0b7221 */ /* 0x000fe20000010100 */
[----:B------:R-:W-:Y:S01]  /*0ca0*/  FADD.FTZ R17, -R15, R4 ;  /* 0x000000040f117221 */ /* 0x000fe20000010100 */
[----:B------:R-:W-:Y:S01]  /*0cb0*/  FFMA.FTZ R12, R9, R19, R12 ;  /* 0x00000013090c7223 */ /* 0x000fe2000001000c */
[----:B------:R-:W-:Y:S01]  /*0cc0*/  FADD.FTZ R20, -R14, R5 ;  /* 0x000000050e147221 */ /* 0x000fe20000010100 */
[----:B------:R-:W-:Y:S01]  /*0cd0*/  FFMA.FTZ R13, R18, R11, R13 ;  /* 0x0000000b120d7223 */ /* 0x000fe2000001000d */
[----:B------:R-:W-:Y:S01]  /*0ce0*/  FFMA.FTZ R10, R16, R17, R15 ;  /* 0x00000011100a7223 */ /* 0x000fe2000001000f */
[----:B------:R-:W-:Y:S01]  /*0cf0*/  FADD.FTZ R18, -R18, 1 ;  /* 0x3f80000012127421 */ /* 0x000fe20000010100 */
[----:B------:R-:W-:Y:S01]  /*0d00*/  FFMA.FTZ R15, R21, R20, R14 ;  /* 0x00000014150f7223 */ /* 0x000fe2000001000e */
[----:B------:R-:W-:Y:S01]  /*0d10*/  FADD.FTZ R9, -R9, 1 ;  /* 0x3f80000009097421 */ /* 0x000fe20000010100 */
[----:B------:R-:W-:Y:S01]  /*0d20*/  FADD.FTZ R16, -R16, 1 ;  /* 0x3f80000010107421 */ /* 0x000fe20000010100 */
[----:B------:R-:W-:Y:S01]  /*0d30*/  FADD.FTZ R21, -R21, 1 ;  /* 0x3f80000015157421 */ /* 0x000fe20000010100 */
[----:B------:R-:W-:Y:S01]  /*0d40*/  @P0 FFMA.FTZ R13, -R11, R18, R6 ;  /* 0x000000120b0d0223 */ /* 0x000fe20000010106 */
[----:B------:R-:W-:Y:S01]  /*0d50*/  @P2 FFMA.FTZ R12, -R19, R9, R8 ;  /* 0x00000009130c2223 */ /* 0x000fe20000010108 */
[----:B------:R-:W-:Y:S01]  /*0d60*/  @P1 FFMA.FTZ R10, -R17, R16, R4 ;  /* 0x00000010110a1223 */ /* 0x000fe20000010104 */
[----:B------:R-:W-:Y:S01]  /*0d70*/  @P3 FFMA.FTZ R15, -R20, R21, R5 ;  /* 0x00000015140f3223 */ /* 0x000fe20000010105 */
[----:B------:R-:W-:-:S03]  /*0d80*/  IADD3 R7, P0, R7, UR5, RZ ;  /* 0x0000000507077c10 */ /* 0x000fc6000ff1e0ff */
[----:B------:R-:W-:Y:S02]  /*0d90*/  F2FP.BF16.F32.PACK_AB R10, R10, R13 ;  /* 0x0000000d0a0a723e */ /* 0x000fe400000010ff */
[----:B------:R-:W-:Y:S01]  /*0da0*/  F2FP.BF16.F32.PACK_AB R11, R15, R12 ;  /* 0x0000000c0f0b723e */ /* 0x000fe200000010ff */
[C---:B------:R-:W-:Y:S01]  /*0db0*/  IMAD.SHL.U32 R4, R7.reuse, 0x4, RZ ;  /* 0x0000000407047824 */ /* 0x040fe200078e00ff */
[C---:B------:R-:W-:Y:S01]  /*0dc0*/  ISETP.LT.U32.AND P1, PT, R7.reuse, 0x4000, PT ;  /* 0x000040000700780c */ /* 0x040fe20003f21070 */
[----:B------:R-:W-:Y:S02]  /*0dd0*/  IMAD.X R0, RZ, RZ, R0, P0 ;  /* 0x000000ffff007224 */ /* 0x000fe400000e0600 */
[----:B------:R0:W-:Y:S01]  /*0de0*/  STG.E.64 desc[UR12][R2.64], R10 ;  /* 0x0000000a02007986 */ /* 0x0001e2000c101b0c */
[----:B------:R-:W-:Y:S02]  /*0df0*/  ISETP.GE.U32.AND P0, PT, R4, UR14, PT ;  /* 0x0000000e04007c0c */ /* 0x000fe4000bf06070 */
[----:B------:R-:W-:-:S02]  /*0e00*/  SHF.L.U64.HI R4, R7, 0x2, R0 ;  /* 0x0000000207047819 */ /* 0x000fc40000010200 */
[----:B------:R-:W-:Y:S02]  /*0e10*/  ISETP.LT.U32.AND.EX P1, PT, R0, RZ, PT, P1 ;  /* 0x000000ff0000720c */ /* 0x000fe40003f21110 */
[----:B------:R-:W-:-:S13]  /*0e20*/  ISETP.GE.AND.EX P0, PT, R4, UR4, PT, P0 ;  /* 0x0000000404007c0c */ /* 0x000fda000bf06300 */
[----:B0-----:R-:W-:Y:S05]  /*0e30*/  @!P0 BRA P1, `(.L_x_178) ;  /* 0xfffffffc000c8947 */ /* 0x001fea000083ffff */
[----:B------:R-:W-:Y:S05]  /*0e40*/  EXIT ;  /* 0x000000000000794d */ /* 0x000fea0003800000 */
.L_x_179:
        /* <DEDUP_REMOVED lines=11> */
.L_x_248:


//--------------------- .text._ZN2at6native52_GLOBAL__N__ff984223_19_ForeachTernaryOp_cu_5285c63625multi_tensor_apply_kernelINS1_18TensorListMetadataILi3EEENS1_20TernaryOpListFunctorIN3c104HalfELi3ELi3ELi0EEEJNS0_11LerpFunctorIfEEEEEvT_T0_DpT1_ --------------------------
	.section	.text._ZN2at6native52_GLOBAL__N__ff984223_19_ForeachTernaryOp_cu_5285c63625multi_tensor_apply_kernelINS1_18TensorListMetadataILi3EEENS1_20TernaryOpListFunctorIN3c104HalfELi3ELi3ELi0EEEJNS0_11LerpFunctorIfEEEEEvT_T0_DpT1_,"ax",@progbits
	.align	128
.text._ZN2at6native52_GLOBAL__N__ff984223_19_ForeachTernaryOp_cu_5285c63625multi_tensor_apply_kernelINS1_18TensorListMetadataILi3EEENS1_20TernaryOpListFunctorIN3c104HalfELi3ELi3ELi0EEEJNS0_11LerpFunctorIfEEEEEvT_T0_DpT1_:
        .type           _ZN2at6native52_GLOBAL__N__ff984223_19_ForeachTernaryOp_cu_5285c63625multi_tensor_apply_kernelINS1_18TensorListMetadataILi3EEENS1_20TernaryOpListFunctorIN3c104HalfELi3ELi3ELi0EEEJNS0_11LerpFunctorIfEEEEEvT_T0_DpT1_,@function
        .size           _ZN2at6native52_GLOBAL__N__ff984223_19_ForeachTernaryOp_cu_5285c63625multi_tensor_apply_kernelINS1_18TensorListMetadataILi3EEENS1_20TernaryOpListFunctorIN3c104HalfELi3ELi3ELi0EEEJNS0_11LerpFunctorIfEEEEEvT_T0_DpT1_,(.L_x_249 - _ZN2at6native52_GLOBAL__N__ff984223_19_ForeachTernaryOp_cu_5285c63625multi_tensor_apply_kernelINS1_18TensorListMetadataILi3EEENS1_20TernaryOpListFunctorIN3c104HalfELi3ELi3ELi0EEEJNS0_11LerpFunctorIfEEEEEvT_T0_DpT1_)
        .other          _ZN2at6native52_GLOBAL__N__ff984223_19_ForeachTernaryOp_cu_5285c63625multi_tensor_apply_kernelINS1_18TensorListMetadataILi3EEENS1_20TernaryOpListFunctorIN3c104HalfELi3ELi3ELi0EEEJNS0_11LerpFunctorIfEEEEEvT_T0_DpT1_,@"STO_CUDA_ENTRY STV_DEFAULT"
_ZN2at6native52_GLOBAL__N__ff984223_19_ForeachTernaryOp_cu_5285c63625multi_tensor_apply_kernelINS1_18TensorListMetadataILi3EEENS1_20TernaryOpListFunctorIN3c104HalfELi3ELi3ELi0EEEJNS0_11LerpFunctorIfEEEEEvT_T0_DpT1_:
        /* <DEDUP_REMOVED lines=31> */
.L_x_181:
        /* <DEDUP_REMOVED lines=74> */
[----:B------:R-:W5:Y:S01]  /*0690*/  @P2 LDG.E.U16 R12, desc[UR12][R18.64] ;  /* 0x0000000c120c2981 */ /* 0x000f62000c1e1500 */
[----:B------:R-:W-:-:S02]  /*06a0*/  PRMT R21, RZ, 0x7610, R21 ;  /* 0x00007610ff157816 */ /* 0x000fc40000000015 */
[----:B------:R-:W-:Y:S01]  /*06b0*/  IADD3.X R23, R24, UR7, RZ, P6, !PT ;  /* 0x0000000718177c10 */ /* 0x000fe2000b7fe4ff */
[----:B------:R-:W5:Y:S04]  /*06c0*/  @P3 LDG.E.U16 R4, desc[UR12][R14.64] ;  /* 0x0000000c0e043981 */ /* 0x000f68000c1e1500 */
[----:B------:R-:W5:Y:S01]  /*06d0*/  @P2 LDG.E.U16 R21, desc[UR12][R22.64] ;  /* 0x0000000c16152981 */ /* 0x000f62000c1e1500 */
[----:B------:R-:W-:-:S04]  /*06e0*/  IMAD.WIDE.U32 R6, R2, 0x4, R6 ;  /* 0x0000000402067825 */ /* 0x000fc800078e0006 */
[----:B--2---:R-:W-:Y:S02]  /*06f0*/  HADD2.F32 R9, -RZ, R9.H0_H0 ;  /* 0x20000009ff097230 */ /* 0x004fe40000004100 */
[----:B---3--:R-:W-:-:S05]  /*0700*/  HADD2.F32 R24, -RZ, R8.H0_H0 ;  /* 0x20000008ff187230 */ /* 0x008fca0000004100 */
[----:B------:R-:W-:Y:S01]  /*0710*/  FSETP.GEU.FTZ.AND P4, PT, |R24|, 0.5, PT ;  /* 0x3f0000001800780b */ /* 0x000fe20003f9e200 */
[----:B----4-:R-:W-:-:S05]  /*0720*/  HADD2.F32 R8, -RZ, R5.H0_H0 ;  /* 0x20000005ff087230 */ /* 0x010fca0000004100 */
[----:B------:R-:W-:-:S04]  /*0730*/  FADD.FTZ R13, -R9, R8 ;  /* 0x00000008090d7221 */ /* 0x000fc80000010100 */
[C---:B------:R-:W-:Y:S01]  /*0740*/  FFMA.FTZ R5, R24.reuse, R13, R9 ;  /* 0x0000000d18057223 */ /* 0x040fe20000010009 */
[----:B------:R-:W-:Y:S01]  /*0750*/  FADD.FTZ R24, -R24, 1 ;  /* 0x3f80000018187421 */ /* 0x000fe20000010100 */
[----:B-----5:R-:W-:-:S03]  /*0760*/  HADD2.F32 R26, -RZ, R26.H0_H0 ;  /* 0x2000001aff1a7230 */ /* 0x020fc60000004100 */
[----:B------:R-:W-:Y:S01]  /*0770*/  @P4 FFMA.FTZ R5, -R13, R24, R8 ;  /* 0x000000180d054223 */ /* 0x000fe20000010108 */
[----:B------:R-:W-:-:S05]  /*0780*/  HADD2.F32 R28, -RZ, R28.H0_H0 ;  /* 0x2000001cff1c7230 */ /* 0x000fca0000004100 */
[----:B------:R-:W-:Y:S01]  /*0790*/  FSETP.GEU.FTZ.AND P6, PT, |R28|, 0.5, PT ;  /* 0x3f0000001c00780b */ /* 0x000fe20003fde200 */
[----:B------:R-:W-:Y:S02]  /*07a0*/  HADD2.F32 R25, -RZ, R25.H0_H0 ;  /* 0x20000019ff197230 */ /* 0x000fe40000004100 */
[----:B------:R-:W-:-:S05]  /*07b0*/  HADD2.F32 R13, -RZ, R3.H0_H0 ;  /* 0x20000003ff0d7230 */ /* 0x000fca0000004100 */
[----:B------:R-:W-:Y:S01]  /*07c0*/  FSETP.GEU.FTZ.AND P5, PT, |R13|, 0.5, PT ;  /* 0x3f0000000d00780b */ /* 0x000fe20003fbe200 */
[----:B------:R-:W-:Y:S02]  /*07d0*/  HADD2.F32 R9, -RZ, R20.H0_H0 ;  /* 0x20000014ff097230 */ /* 0x000fe40000004100 */
[----:B------:R-:W-:-:S03]  /*07e0*/  HADD2.F32 R8, -RZ, R12.H0_H0 ;  /* 0x2000000cff087230 */ /* 0x000fc60000004100 */
[----:B------:R-:W-:Y:S01]  /*07f0*/  FADD.FTZ R19, -R9, R26 ;  /* 0x0000001a09137221 */ /* 0x000fe20000010100 */
[----:B------:R-:W-:Y:S01]  /*0800*/  HADD2.F32 R4, -RZ, R4.H0_H0 ;  /* 0x20000004ff047230 */ /* 0x000fe20000004100 */
[----:B------:R-:W-:Y:S01]  /*0810*/  FSETP.GEU.FTZ.AND P4, PT, |R8|, 0.5, PT ;  /* 0x3f0000000800780b */ /* 0x000fe20003f9e200 */
[----:B------:R-:W-:Y:S02]  /*0820*/  HADD2.F32 R12, -RZ, R29.H0_H0 ;  /* 0x2000001dff0c7230 */ /* 0x000fe40000004100 */
[----:B------:R-:W-:Y:S02]  /*0830*/  HADD2.F32 R21, -RZ, R21.H0_H0 ;  /* 0x20000015ff157230 */ /* 0x000fe40000004100 */
[----:B------:R-:W-:Y:S01]  /*0840*/  FFMA.FTZ R3, R28, R19, R9 ;  /* 0x000000131c037223 */ /* 0x000fe20000010009 */
[----:B------:R-:W-:Y:S01]  /*0850*/  FADD.FTZ R18, -R4, R25 ;  /* 0x0000001904127221 */ /* 0x000fe20000010100 */
[----:B------:R-:W-:Y:S01]  /*0860*/  FADD.FTZ R28, -R28, 1 ;  /* 0x3f8000001c1c7421 */ /* 0x000fe20000010100 */
[----:B------:R-:W-:-:S02]  /*0870*/  FADD.FTZ R9, -R21, R12 ;  /* 0x0000000c15097221 */ /* 0x000fc40000010100 */
[----:B------:R-:W-:Y:S01]  /*0880*/  FFMA.FTZ R4, R13, R18, R4 ;  /* 0x000000120d047223 */ /* 0x000fe20000010004 */
[----:B------:R-:W-:Y:S01]  /*0890*/  @P6 FFMA.FTZ R3, -R19, R28, R26 ;  /* 0x0000001c13036223 */ /* 0x000fe2000001011a */
[----:B------:R-:W-:Y:S01]  /*08a0*/  FADD.FTZ R13, -R13, 1 ;  /* 0x3f8000000d0d7421 */ /* 0x000fe20000010100 */
[C---:B------:R-:W-:Y:S01]  /*08b0*/  FADD.FTZ R19, -R8.reuse, 1 ;  /* 0x3f80000008137421 */ /* 0x040fe20000010100 */
[----:B------:R-:W-:Y:S01]  /*08c0*/  FFMA.FTZ R21, R8, R9, R21 ;  /* 0x0000000908157223 */ /* 0x000fe20000010015 */
[----:B------:R-:W-:Y:S01]  /*08d0*/  @P0 LEA R8, P6, R11, UR6, 0x1 ;  /* 0x000000060b080c11 */ /* 0x000fe2000f8c08ff */
[----:B------:R-:W-:Y:S01]  /*08e0*/  @P5 FFMA.FTZ R4, -R18, R13, R25 ;  /* 0x0000000d12045223 */ /* 0x000fe20000010119 */
[----:B------:R-:W-:Y:S01]  /*08f0*/  @P4 FFMA.FTZ R21, -R9, R19, R12 ;  /* 0x0000001309154223 */ /* 0x000fe2000001010c */
[----:B------:R-:W-:Y:S02]  /*0900*/  F2FP.F16.F32.PACK_AB R5, RZ, R5 ;  /* 0x00000005ff05723e */ /* 0x000fe400000000ff */
[----:B------:R-:W-:-:S02]  /*0910*/  @P0 LEA.HI.X R9, R11, UR7, R10, 0x1, P6 ;  /* 0x000000070b090c11 */ /* 0x000fc4000b0f0c0a */
[----:B------:R-:W-:Y:S02]  /*0920*/  F2FP.F16.F32.PACK_AB R3, RZ, R3 ;  /* 0x00000003ff03723e */ /* 0x000fe400000000ff */
[----:B------:R-:W-:Y:S02]  /*0930*/  F2FP.F16.F32.PACK_AB R4, RZ, R4 ;  /* 0x00000004ff04723e */ /* 0x000fe400000000ff */
        /* <DEDUP_REMOVED lines=11> */
.L_x_180:
        /* <DEDUP_REMOVED lines=8> */
.L_x_182:
        /* <DEDUP_REMOVED lines=11> */
[--C-:B--2---:R-:W-:Y:S02]  /*0b20*/  HADD2.F32 R4, -RZ, R12.reuse.H0_H0 ;  /* 0x2000000cff047230 */ /* 0x104fe40000004100 */
[----:B------:R-:W-:Y:S02]  /*0b30*/  HADD2.F32 R10, -RZ, R12.H1_H1 ;  /* 0x3000000cff0a7230 */ /* 0x000fe40000004100 */
[--C-:B---3--:R-:W-:Y:S02]  /*0b40*/  HADD2.F32 R16, -RZ, R14.reuse.H0_H0 ;  /* 0x2000000eff107230 */ /* 0x108fe40000004100 */
[----:B------:R-:W-:-:S02]  /*0b50*/  HADD2.F32 R18, -RZ, R14.H1_H1 ;  /* 0x3000000eff127230 */ /* 0x000fc40000004100 */
[--C-:B------:R-:W-:Y:S01]  /*0b60*/  HADD2.F32 R17, -RZ, R15.reuse.H0_H0 ;  /* 0x2000000fff117230 */ /* 0x100fe20000004100 */
[----:B------:R-:W-:Y:S01]  /*0b70*/  FSETP.GEU.FTZ.AND P0, PT, |R16|, 0.5, PT ;  /* 0x3f0000001000780b */ /* 0x000fe20003f1e200 */
[----:B------:R-:W-:Y:S01]  /*0b80*/  HADD2.F32 R20, -RZ, R15.H1_H1 ;  /* 0x3000000fff147230 */ /* 0x000fe20000004100 */
[----:B------:R-:W-:Y:S01]  /*0b90*/  FSETP.GEU.FTZ.AND P1, PT, |R18|, 0.5, PT ;  /* 0x3f0000001200780b */ /* 0x000fe20003f3e200 */
[--C-:B------:R-:W-:Y:S01]  /*0ba0*/  HADD2.F32 R9, -RZ, R13.reuse.H0_H0 ;  /* 0x2000000dff097230 */ /* 0x100fe20000004100 */
[----:B------:R-:W-:Y:S01]  /*0bb0*/  FSETP.GEU.FTZ.AND P2, PT, |R17|, 0.5, PT ;  /* 0x3f0000001100780b */ /* 0x000fe20003f5e200 */
[----:B------:R-:W-:Y:S01]  /*0bc0*/  HADD2.F32 R8, -RZ, R13.H1_H1 ;  /* 0x3000000dff087230 */ /* 0x000fe20000004100 */
[----:B------:R-:W-:Y:S01]  /*0bd0*/  FSETP.GEU.FTZ.AND P3, PT, |R20|, 0.5, PT ;  /* 0x3f0000001400780b */ /* 0x000fe20003f7e200 */
[--C-:B----4-:R-:W-:Y:S02]  /*0be0*/  HADD2.F32 R11, -RZ, R6.reuse.H0_H0 ;  /* 0x20000006ff0b7230 */ /* 0x110fe40000004100 */
[----:B------:R-:W-:-:S02]  /*0bf0*/  HADD2.F32 R13, -RZ, R6.H1_H1 ;  /* 0x30000006ff0d7230 */ /* 0x000fc40000004100 */
[--C-:B------:R-:W-:Y:S02]  /*0c00*/  HADD2.F32 R12, -RZ, R7.reuse.H0_H0 ;  /* 0x20000007ff0c7230 */ /* 0x100fe40000004100 */
[----:B------:R-:W-:Y:S02]  /*0c10*/  HADD2.F32 R19, -RZ, R7.H1_H1 ;  /* 0x30000007ff137230 */ /* 0x000fe40000004100 */
[----:B------:R-:W-:Y:S01]  /*0c20*/  FADD.FTZ R7, -R11, R4 ;  /* 0x000000040b077221 */ /* 0x000fe20000010100 */
[----:B------:R-:W-:Y:S01]  /*0c30*/  FADD.FTZ R15, -R13, R10 ;  /* 0x0000000a0d0f7221 */ /* 0x000fe20000010100 */
[----:B------:R-:W-:Y:S01]  /*0c40*/  FADD.FTZ R14, -R12, R9 ;  /* 0x000000090c0e7221 */ /* 0x000fe20000010100 */
[----:B------:R-:W-:Y:S01]  /*0c50*/  FADD.FTZ R21, -R19, R8 ;  /* 0x0000000813157221 */ /* 0x000fe20000010100 */
[C---:B------:R-:W-:Y:S01]  /*0c60*/  FFMA.FTZ R11, R16.reuse, R7, R11 ;  /* 0x00000007100b7223 */ /* 0x040fe2000001000b */
[----:B------:R-:W-:Y:S01]  /*0c70*/  FADD.FTZ R16, -R16, 1 ;  /* 0x3f80000010107421 */ /* 0x000fe20000010100 */
[----:B------:R-:W-:Y:S01]  /*0c80*/  FFMA.FTZ R6, R18, R15, R13 ;  /* 0x0000000f12067223 */ /* 0x000fe2000001000d */
[C---:B------:R-:W-:Y:S01]  /*0c90*/  FFMA.FTZ R12, R17.reuse, R14, R12 ;  /* 0x0000000e110c7223 */ /* 0x040fe2000001000c */
        /* <DEDUP_REMOVED lines=8> */
[----:B------:R-:W-:-:S02]  /*0d20*/  IADD3 R5, P0, R5, UR5, RZ ;  /* 0x0000000505057c10 */ /* 0x000fc4000ff1e0ff */
[----:B------:R-:W-:Y:S02]  /*0d30*/  F2FP.F16.F32.PACK_AB R6, R6, R11 ;  /* 0x0000000b0606723e */ /* 0x000fe400000000ff */
[----:B------:R-:W-:Y:S01]  /*0d40*/  F2FP.F16.F32.PACK_AB R7, R19, R12 ;  /* 0x0000000c1307723e */ /* 0x000fe200000000ff */
        /* <DEDUP_REMOVED lines=10> */
.L_x_183:
        /* <DEDUP_REMOVED lines=9> */
.L_x_249:


//--------------------- .text._ZN2at6native52_GLOBAL__N__ff984223_19_ForeachTernaryOp_cu_5285c63625multi_tensor_apply_kernelINS1_18TensorListMetadataILi3EEENS1_20TernaryOpListFunctorIN3c107complexIfEELi3ELi3ELi0EEEJNS0_11LerpFunctorIS8_EEEEEvT_T0_DpT1_ --------------------------
	.section	.text._ZN2at6native52_GLOBAL__N__ff984223_19_ForeachTernaryOp_cu_5285c63625multi_tensor_apply_kernelINS1_18TensorListMetadataILi3EEENS1_20TernaryOpListFunctorIN3c107complexIfEELi3ELi3ELi0EEEJNS0_11LerpFunctorIS8_EEEEEvT_T0_DpT1_,"ax",@progbits
	.align	128
.text._ZN2at6native52_GLOBAL__N__ff984223_19_ForeachTernaryOp_cu_5285c63625multi_tensor_apply_kernelINS1_18TensorListMetadataILi3EEENS1_20TernaryOpListFunctorIN3c107complexIfEELi3ELi3ELi0EEEJNS0_11LerpFunctorIS8_EEEEEvT_T0_DpT1_:
        .type           _ZN2at6native52_GLOBAL__N__ff984223_19_ForeachTernaryOp_cu_5285c63625multi_tensor_apply_kernelINS1_18TensorListMetadataILi3EEENS1_20TernaryOpListFunctorIN3c107complexIfEELi3ELi3ELi0EEEJNS0_11LerpFunctorIS8_EEEEEvT_T0_DpT1_,@function
        .size           _ZN2at6native52_GLOBAL__N__ff984223_19_ForeachTernaryOp_cu_5285c63625multi_tensor_apply_kernelINS1_18TensorListMetadataILi3EEENS1_20TernaryOpListFunctorIN3c107complexIfEELi3ELi3ELi0EEEJNS0_11LerpFunctorIS8_EEEEEvT_T0_DpT1_,(.L_x_250 - _ZN2at6native52_GLOBAL__N__ff984223_19_ForeachTernaryOp_cu_5285c63625multi_tensor_apply_kernelINS1_18TensorListMetadataILi3EEENS1_20TernaryOpListFunctorIN3c107complexIfEELi3ELi3ELi0EEEJNS0_11LerpFunctorIS8_EEEEEvT_T0_DpT1_)
        .other          _ZN2at6native52_GLOBAL__N__ff984223_19_ForeachTernaryOp_cu_5285c63625multi_tensor_apply_kernelINS1_18TensorListMetadataILi3EEENS1_20TernaryOpListFunctorIN3c107complexIfEELi3ELi3ELi0EEEJNS0_11LerpFunctorIS8_EEEEEvT_T0_DpT1_,@"STO_CUDA_ENTRY STV_DEFAULT"
_ZN2at6native52_GLOBAL__N__ff984223_19_ForeachTernaryOp_cu_5285c63625multi_tensor_apply_kernelINS1_18TensorListMetadataILi3EEENS1_20TernaryOpListFunctorIN3c107complexIfEELi3ELi3ELi0EEEJNS0_11LerpFunctorIS8_EEEEEvT_T0_DpT1_:
        /* <DEDUP_REMOVED lines=32> */
.L_x_185:
[----:B0-----:R-:W-:Y:S02]  /*0200*/  IADD3 R5, P1, R0, UR4, RZ ;  /* 0x0000000400057c10 */ /* 0x001fe4000ff3e0ff */
[----:B------:R-:W-:Y:S02]  /*0210*/  CS2R R20, SRZ ;  /* 0x0000000000147805 */ /* 0x000fe4000001ff00 */
[C---:B------:R-:W-:Y:S02]  /*0220*/  ISETP.GE.U32.AND P0, PT, R5.reuse, 0x10000, PT ;  /* 0x000100000500780c */ /* 0x040fe40003f06070 */
[----:B------:R-:W-:Y:S02]  /*0230*/  IADD3.X R4, RZ, UR5, RZ, P1, !PT ;  /* 0x00000005ff047c10 */ /* 0x000fe40008ffe4ff */
[----:B------:R-:W-:Y:S02]  /*0240*/  ISETP.LT.U32.AND P1, PT, R5, UR16, PT ;  /* 0x0000001005007c0c */ /* 0x000fe4000bf21070 */
[----:B------:R-:W-:-:S02]  /*0250*/  ISETP.GE.U32.AND.EX P0, PT, R4, RZ, PT, P0 ;  /* 0x000000ff0400720c */ /* 0x000fc40003f06100 */
[----:B------:R-:W-:Y:S02]  /*0260*/  IADD3 R6, P3, R5, UR13, RZ ;  /* 0x0000000d05067c10 */ /* 0x000fe4000ff7e0ff */
[----:B------:R-:W-:Y:S02]  /*0270*/  ISETP.LT.AND.EX P0, PT, R4, UR12, !P0, P1 ;  /* 0x0000000c04007c0c */ /* 0x000fe4000c701310 */
[C---:B------:R-:W-:Y:S02]  /*0280*/  ISETP.GE.U32.AND P2, PT, R6.reuse, 0x10000, PT ;  /* 0x000100000600780c */ /* 0x040fe40003f46070 */
[----:B------:R-:W-:Y:S02]  /*0290*/  IADD3.X R3, RZ, R4, RZ, P3, !PT ;  /* 0x00000004ff037210 */ /* 0x000fe40001ffe4ff */
[----:B------:R-:W-:Y:S02]  /*02a0*/  ISETP.LT.U32.AND P3, PT, R6, UR16, PT ;  /* 0x0000001006007c0c */ /* 0x000fe4000bf61070 */
[----:B------:R-:W-:-:S02]  /*02b0*/  ISETP.GE.U32.AND.EX P1, PT, R3, RZ, PT, P2 ;  /* 0x000000ff0300720c */ /* 0x000fc40003f26120 */
[----:B------:R-:W-:Y:S02]  /*02c0*/  SHF.L.U32 R8, R5, 0x3, RZ ;  /* 0x0000000305087819 */ /* 0x000fe400000006ff */
[----:B------:R-:W-:Y:S02]  /*02d0*/  ISETP.LT.AND.EX P1, PT, R3, UR12, !P1, P3 ;  /* 0x0000000c03007c0c */ /* 0x000fe4000cf21330 */
[----:B------:R-:W-:Y:S02]  /*02e0*/  SHF.L.U64.HI R9, R5, 0x3, R4 ;  /* 0x0000000305097819 */ /* 0x000fe40000010204 */
[----:B------:R-:W-:Y:S02]  /*02f0*/  @P0 IADD3 R10, P2, R8, UR10, RZ ;  /* 0x0000000a080a0c10 */ /* 0x000fe4000ff5e0ff */
[----:B------:R-:W-:Y:S02]  /*0300*/  SHF.L.U32 R7, R6, 0x3, RZ ;  /* 0x0000000306077819 */ /* 0x000fe400000006ff */
[----:B------:R-:W-:-:S02]  /*0310*/  @P0 IADD3.X R11, R9, UR11, RZ, P2, !PT ;  /* 0x0000000b090b0c10 */ /* 0x000fc400097fe4ff */
[----:B------:R-:W-:-:S03]  /*0320*/  SHF.L.U64.HI R6, R6, 0x3, R3 ;  /* 0x0000000306067819 */ /* 0x000fc60000010203 */
[----:B------:R0:W2:Y:S01]  /*0330*/  @P0 LDG.E.64 R20, desc[UR14][R10.64] ;  /* 0x0000000e0a140981 */ /* 0x0000a2000c1e1b00 */
[----:B------:R-:W-:Y:S02]  /*0340*/  @P1 IADD3 R12, P2, R7, UR10, RZ ;  /* 0x0000000a070c1c10 */ /* 0x000fe4000ff5e0ff */
[----:B------:R-:W-:Y:S02]  /*0350*/  CS2R R2, SRZ ;  /* 0x0000000000027805 */ /* 0x000fe4000001ff00 */
[----:B------:R-:W-:Y:S02]  /*0360*/  @P1 IADD3.X R13, R6, UR11, RZ, P2, !PT ;  /* 0x0000000b060d1c10 */ /* 0x000fe400097fe4ff */
[C---:B------:R-:W-:Y:S02]  /*0370*/  @P0 IADD3 R16, P3, R8.reuse, UR8, RZ ;  /* 0x0000000808100c10 */ /* 0x040fe4000ff7e0ff */
[----:B------:R-:W-:Y:S01]  /*0380*/  IADD3 R8, P2, R8, UR6, RZ ;  /* 0x0000000608087c10 */ /* 0x000fe2000ff5e0ff */
[----:B------:R1:W3:Y:S01]  /*0390*/  @P1 LDG.E.64 R2, desc[UR14][R12.64] ;  /* 0x0000000e0c021981 */ /* 0x0002e2000c1e1b00 */
[----:B------:R-:W-:-:S02]  /*03a0*/  CS2R R22, SRZ ;  /* 0x0000000000167805 */ /* 0x000fc4000001ff00 */
[C---:B------:R-:W-:Y:S02]  /*03b0*/  @P0 IADD3.X R17, R9.reuse, UR9, RZ, P3, !PT ;  /* 0x0000000909110c10 */ /* 0x040fe40009ffe4ff */
[----:B------:R-:W-:Y:S02]  /*03c0*/  CS2R R18, SRZ ;  /* 0x0000000000127805 */ /* 0x000fe4000001ff00 */
[----:B------:R-:W-:Y:S02]  /*03d0*/  IADD3.X R9, R9, UR7, RZ, P2, !PT ;  /* 0x0000000709097c10 */ /* 0x000fe400097fe4ff */
[C---:B------:R-:W-:Y:S01]  /*03e0*/  @P1 IADD3 R24, P3, R7.reuse, UR8, RZ ;  /* 0x0000000807181c10 */ /* 0x040fe2000ff7e0ff */
[----:B------:R-:W4:Y:S01]  /*03f0*/  @P0 LDG.E.64 R22, desc[UR14][R16.64] ;  /* 0x0000000e10160981 */ /* 0x000f22000c1e1b00 */
[----:B0-----:R-:W-:-:S03]  /*0400*/  IADD3 R10, P2, R7, UR6, RZ ;  /* 0x00000006070a7c10 */ /* 0x001fc6000ff5e0ff */
[----:B------:R-:W4:Y:S01]  /*0410*/  @P0 LDG.E.64 R18, desc[UR14][R8.64] ;  /* 0x0000000e08120981 */ /* 0x000f22000c1e1b00 */
[----:B-1----:R-:W-:Y:S02]  /*0420*/  CS2R R12, SRZ ;  /* 0x00000000000c7805 */ /* 0x002fe4000001ff00 */
[----:B------:R-:W-:Y:S02]  /*0430*/  CS2R R14, SRZ ;  /* 0x00000000000e7805 */ /* 0x000fe4000001ff00 */
[C---:B------:R-:W-:Y:S02]  /*0440*/  @P1 IADD3.X R25, R6.reuse, UR9, RZ, P3, !PT ;  /* 0x0000000906191c10 */ /* 0x040fe40009ffe4ff */
[----:B------:R-:W-:-:S03]  /*0450*/  IADD3.X R11, R6, UR7, RZ, P2, !PT ;  /* 0x00000007060b7c10 */ /* 0x000fc600097fe4ff */
[----:B------:R0:W5:Y:S04]  /*0460*/  @P1 LDG.E.64 R12, desc[UR14][R24.64] ;  /* 0x0000000e180c1981 */ /* 0x000168000c1e1b00 */
[----:B------:R-:W5:Y:S01]  /*0470*/  @P1 LDG.E.64 R14, desc[UR14][R10.64] ;  /* 0x0000000e0a0e1981 */ /* 0x000f62000c1e1b00 */
[----:B--2---:R-:W-:-:S04]  /*0480*/  FMUL.FTZ R7, R21, R21 ;  /* 0x0000001515077220 */ /* 0x004fc80000410000 */
[----:B------:R-:W-:-:S05]  /*0490*/  FFMA.FTZ R7, R20, R20, R7 ;  /* 0x0000001414077223 */ /* 0x000fca0000010007 */
[----:B------:R-:W-:Y:S01]  /*04a0*/  FSETP.GEU.FTZ.AND P3, PT, R7, 0.25, PT ;  /* 0x3e8000000700780b */ /* 0x000fe20003f7e000 */
[----:B---3--:R-:W-:-:S04]  /*04b0*/  FMUL.FTZ R7, R3, R3 ;  /* 0x0000000303077220 */ /* 0x008fc80000410000 */
[----:B------:R-:W-:-:S05]  /*04c0*/  FFMA.FTZ R6, R2, R2, R7 ;  /* 0x0000000202067223 */ /* 0x000fca0000010007 */
[----:B------:R-:W-:Y:S01]  /*04d0*/  FSETP.GEU.FTZ.AND P5, PT, R6, 0.25, PT ;  /* 0x3e8000000600780b */ /* 0x000fe20003fbe000 */
[----:B----4-:R-:W-:Y:S01]  /*04e0*/  FADD.FTZ R26, -R19, R23 ;  /* 0x00000017131a7221 */ /* 0x010fe20000010100 */
[----:B------:R-:W-:Y:S01]  /*04f0*/  FADD.FTZ R7, R22, -R18 ;  /* 0x8000001216077221 */ /* 0x000fe20000010000 */
[----:B------:R-:W-:Y:S01]  /*0500*/  @P3 FADD.FTZ R16, RZ, -R21 ;  /* 0x80000015ff103221 */ /* 0x000fe20000010000 */
[----:B------:R-:W-:Y:S01]  /*0510*/  @P3 FADD.FTZ R6, -R20, 1 ;  /* 0x3f80000014063421 */ /* 0x000fe20000010100 */
[CC--:B0-----:R-:W-:Y:S01]  /*0520*/  @!P3 FMUL.FTZ R24, R26.reuse, R21.reuse ;  /* 0x000000151a18b220 */ /* 0x0c1fe20000410000 */
[C---:B------:R-:W-:Y:S01]  /*0530*/  @!P3 FMUL.FTZ R17, R7.reuse, R21 ;  /* 0x000000150711b220 */ /* 0x040fe20000410000 */
[C---:B------:R-:W-:Y:S01]  /*0540*/  @P3 FMUL.FTZ R21, R26.reuse, R16 ;  /* 0x000000101a153220 */ /* 0x040fe20000410000 */
[C---:B------:R-:W-:Y:S01]  /*0550*/  @P3 FMUL.FTZ R25, R26.reuse, R6 ;  /* 0x000000061a193220 */ /* 0x040fe20000410000 */
[CC--:B------:R-:W-:Y:S01]  /*0560*/  @!P3 FFMA.FTZ R29, R7.reuse, R20.reuse, -R24 ;  /* 0x00000014071db223 */ /* 0x0c0fe20000010818 */
[----:B------:R-:W-:Y:S01]  /*0570*/  @!P3 FFMA.FTZ R20, R26, R20, R17 ;  /* 0x000000141a14b223 */ /* 0x000fe20000010011 */
[----:B------:R-:W-:Y:S01]  /*0580*/  @P3 FFMA.FTZ R21, R7, R6, -R21 ;  /* 0x0000000607153223 */ /* 0x000fe20000010815 */
[----:B-----5:R-:W-:Y:S01]  /*0590*/  FADD.FTZ R17, R13, -R15 ;  /* 0x8000000f0d117221 */ /* 0x020fe20000010000 */
[----:B------:R-:W-:Y:S01]  /*05a0*/  FADD.FTZ R6, R12, -R14 ;  /* 0x8000000e0c067221 */ /* 0x000fe20000010000 */
[----:B------:R-:W-:-:S02]  /*05b0*/  @P3 FFMA.FTZ R16, R7, R16, R25 ;  /* 0x0000001007103223 */ /* 0x000fc40000010019 */
[CC--:B------:R-:W-:Y:S01]  /*05c0*/  @!P5 FMUL.FTZ R7, R17.reuse, R3.reuse ;  /* 0x000000031107d220 */ /* 0x0c0fe20000410000 */
[C---:B------:R-:W-:Y:S01]  /*05d0*/  @!P5 FMUL.FTZ R26, R6.reuse, R3 ;  /* 0x00000003061ad220 */ /* 0x040fe20000410000 */
[----:B------:R-:W-:Y:S02]  /*05e0*/  @P5 FADD.FTZ R24, RZ, -R3 ;  /* 0x80000003ff185221 */ /* 0x000fe40000010000 */
[-C--:B------:R-:W-:Y:S01]  /*05f0*/  @!P5 FFMA.FTZ R7, R6, R2.reuse, -R7 ;  /* 0x000000020607d223 */ /* 0x080fe20000010807 */
[C---:B------:R-:W-:Y:S01]  /*0600*/  @!P5 FFMA.FTZ R3, R17.reuse, R2, R26 ;  /* 0x000000021103d223 */ /* 0x040fe2000001001a */
[----:B------:R-:W-:Y:S01]  /*0610*/  @P5 FADD.FTZ R2, -R2, 1 ;  /* 0x3f80000002025421 */ /* 0x000fe20000010100 */
[----:B------:R-:W-:-:S03]  /*0620*/  @P5 FMUL.FTZ R25, R17, R24 ;  /* 0x0000001811195220 */ /* 0x000fc60000410000 */
[-C--:B------:R-:W-:Y:S01]  /*0630*/  @P5 FMUL.FTZ R17, R17, R2.reuse ;  /* 0x0000000211115220 */ /* 0x080fe20000410000 */
[----:B------:R-:W-:-:S03]  /*0640*/  @P5 FFMA.FTZ R2, R6, R2, -R25 ;  /* 0x0000000206025223 */ /* 0x000fc60000010819 */
[----:B------:R-:W-:Y:S01]  /*0650*/  @P5 FFMA.FTZ R6, R6, R24, R17 ;  /* 0x0000001806065223 */ /* 0x000fe20000010011 */
[----:B------:R-:W-:-:S04]  /*0660*/  MOV R24, UR13 ;  /* 0x0000000d00187c02 */ /* 0x000fc80008000f00 */
[----:B------:R-:W-:-:S04]  /*0670*/  LEA R24, P4, R24, R5, 0x1 ;  /* 0x0000000518187211 */ /* 0x000fc800078808ff */
[C---:B------:R-:W-:Y:S02]  /*0680*/  ISETP.GE.U32.AND P2, PT, R24.reuse, 0x10000, PT ;  /* 0x000100001800780c */ /* 0x040fe40003f46070 */
[----:B------:R-:W-:Y:S02]  /*0690*/  IADD3.X R17, RZ, R4, RZ, P4, !PT ;  /* 0x00000004ff117210 */ /* 0x000fe400027fe4ff */
[----:B------:R-:W-:Y:S02]  /*06a0*/  ISETP.LT.U32.AND P4, PT, R24, UR16, PT ;  /* 0x0000001018007c0c */ /* 0x000fe4000bf81070 */
[----:B------:R-:W-:-:S04]  /*06b0*/  ISETP.GE.U32.AND.EX P2, PT, R17, RZ, PT, P2 ;  /* 0x000000ff1100720c */ /* 0x000fc80003f46120 */
[----:B------:R-:W-:Y:S02]  /*06c0*/  ISETP.LT.AND.EX P2, PT, R17, UR12, !P2, P4 ;  /* 0x0000000c11007c0c */ /* 0x000fe4000d741340 */
[C---:B------:R-:W-:Y:S02]  /*06d0*/  SHF.L.U32 R25, R24.reuse, 0x3, RZ ;  /* 0x0000000318197819 */ /* 0x040fe400000006ff */
[----:B------:R-:W-:Y:S01]  /*06e0*/  SHF.L.U64.HI R24, R24, 0x3, R17 ;  /* 0x0000000318187819 */ /* 0x000fe20000010211 */
[----:B------:R-:W-:Y:S01]  /*06f0*/  @!P3 FADD.FTZ R19, R20, R19 ;  /* 0x000000131413b221 */ /* 0x000fe20000010000 */
[----:B------:R-:W-:-:S07]  /*0700*/  @!P3 FADD.FTZ R18, R29, R18 ;  /* 0x000000121d12b221 */ /* 0x000fce0000010000 */
[----:B------:R-:W-:Y:S01]  /*0710*/  @P2 IADD3 R26, P4, R25, UR8, RZ ;  /* 0x00000008191a2c10 */ /* 0x000fe2000ff9e0ff */
[----:B------:R-:W-:-:S03]  /*0720*/  @P3 FADD.FTZ R19, -R16, R23 ;  /* 0x0000001710133221 */ /* 0x000fc60000010100 */
[C---:B------:R-:W-:Y:S02]  /*0730*/  @P2 IADD3.X R27, R24.reuse, UR9, RZ, P4, !PT ;  /* 0x00000009181b2c10 */ /* 0x040fe4000a7fe4ff */
[----:B------:R-:W-:Y:S01]  /*0740*/  @P2 IADD3 R20, P4, R25, UR10, RZ ;  /* 0x0000000a19142c10 */ /* 0x000fe2000ff9e0ff */
[----:B------:R-:W-:Y:S01]  /*0750*/  @P3 FADD.FTZ R18, -R21, R22 ;  /* 0x0000001615123221 */ /* 0x000fe20000010100 */
[----:B------:R-:W-:Y:S02]  /*0760*/  CS2R R22, SRZ ;  /* 0x0000000000167805 */ /* 0x000fe4000001ff00 */
[----:B------:R-:W-:-:S05]  /*0770*/  @P2 IADD3.X R21, R24, UR11, RZ, P4, !PT ;  /* 0x0000000b18152c10 */ /* 0x000fca000a7fe4ff */
[----:B------:R0:W2:Y:S01]  /*0780*/  @P2 LDG.E.64 R22, desc[UR14][R20.64] ;  /* 0x0000000e14162981 */ /* 0x0000a2000c1e1b00 */
[----:B------:R-:W-:Y:S02]  /*0790*/  IADD3 R28, P3, R25, UR6, RZ ;  /* 0x00000006191c7c10 */ /* 0x000fe4000ff7e0ff */
[----:B------:R-:W-:Y:S02]  /*07a0*/  CS2R R16, SRZ ;  /* 0x0000000000107805 */ /* 0x000fe4000001ff00 */
[----:B------:R-:W-:-:S04]  /*07b0*/  IADD3.X R29, R24, UR7, RZ, P3, !PT ;  /* 0x00000007181d7c10 */ /* 0x000fc80009ffe4ff */
[----:B------:R-:W3:Y:S01]  /*07c0*/  @P2 LDG.E.64 R16, desc[UR14][R26.64] ;  /* 0x0000000e1a102981 */ /* 0x000ee2000c1e1b00 */
[----:B0-----:R-:W-:-:S06]  /*07d0*/  CS2R R20, SRZ ;  /* 0x0000000000147805 */ /* 0x001fcc000001ff00 */
[----:B------:R-:W3:Y:S01]  /*07e0*/  @P2 LDG.E.64 R20, desc[UR14][R28.64] ;  /* 0x0000000e1c142981 */ /* 0x000ee2000c1e1b00 */
[----:B------:R-:W-:-:S04]  /*07f0*/  MOV R24, UR13 ;  /* 0x0000000d00187c02 */ /* 0x000fc80008000f00 */
[----:B------:R-:W-:-:S04]  /*0800*/  LEA R24, R24, R24, 0x1 ;  /* 0x0000001818187211 */ /* 0x000fc800078e08ff */
[----:B------:R-:W-:-:S04]  /*0810*/  IADD3 R5, P3, R24, R5, RZ ;  /* 0x0000000518057210 */ /* 0x000fc80007f7e0ff */
[----:B------:R-:W-:Y:S02]  /*0820*/  IADD3.X R24, RZ, R4, RZ, P3, !PT ;  /* 0x00000004ff187210 */ /* 0x000fe40001ffe4ff */
[----:B------:R-:W-:Y:S01]  /*0830*/  ISETP.GE.U32.AND P6, PT, R5, 0x10000, PT ;  /* 0x000100000500780c */ /* 0x000fe20003fc6070 */
[----:B------:R-:W-:Y:S01]  /*0840*/  @!P5 FADD.FTZ R15, R3, R15 ;  /* 0x0000000f030fd221 */ /* 0x000fe20000010000 */
[----:B------:R-:W-:Y:S02]  /*0850*/  ISETP.LT.U32.AND P3, PT, R5, UR16, PT ;  /* 0x0000001005007c0c */ /* 0x000fe4000bf61070 */
[----:B------:R-:W-:Y:S01]  /*0860*/  ISETP.GE.U32.AND.EX P6, PT, R24, RZ, PT, P6 ;  /* 0x000000ff1800720c */ /* 0x000fe20003fc6160 */
[----:B------:R-:W-:-:S03]  /*0870*/  @P5 FADD.FTZ R15, -R6, R13 ;  /* 0x0000000d060f5221 */ /* 0x000fc60000010100 */
[----:B------:R-:W-:Y:S01]  /*0880*/  ISETP.LT.AND.EX P3, PT, R24, UR12, !P6, P3 ;  /* 0x0000000c18007c0c */ /* 0x000fe2000f761330 */
[----:B------:R-:W-:Y:S01]  /*0890*/  @!P5 FADD.FTZ R14, R7, R14 ;  /* 0x0000000e070ed221 */ /* 0x000fe20000010000 */
[----:B------:R-:W-:Y:S01]  /*08a0*/  @P5 FADD.FTZ R14, -R2, R12 ;  /* 0x0000000c020e5221 */ /* 0x000fe20000010100 */
[----:B------:R-:W-:Y:S01]  /*08b0*/  SHF.L.U64.HI R7, R5, 0x3, R24 ;  /* 0x0000000305077819 */ /* 0x000fe20000010218 */
[----:B--2---:R-:W-:-:S04]  /*08c0*/  FMUL.FTZ R25, R23, R23 ;  /* 0x0000001717197220 */ /* 0x004fc80000410000 */
[----:B------:R-:W-:-:S05]  /*08d0*/  FFMA.FTZ R25, R22, R22, R25 ;  /* 0x0000001616197223 */ /* 0x000fca0000010019 */
[----:B------:R-:W-:Y:S01]  /*08e0*/  FSETP.GEU.FTZ.AND P4, PT, R25, 0.25, PT ;  /* 0x3e8000001900780b */ /* 0x000fe20003f9e000 */
[----:B---3--:R-:W-:Y:S01]  /*08f0*/  FADD.FTZ R13, -R21, R17 ;  /* 0x00000011150d7221 */ /* 0x008fe20000010100 */
[----:B------:R-:W-:-:S11]  /*0900*/  FADD.FTZ R3, R16, -R20 ;  /* 0x8000001410037221 */ /* 0x000fd60000010000 */
[-C--:B------:R-:W-:Y:S01]  /*0910*/  @!P4 FMUL.FTZ R4, R13, R23.reuse ;  /* 0x000000170d04c220 */ /* 0x080fe20000410000 */
[C---:B------:R-:W-:Y:S01]  /*0920*/  @!P4 FMUL.FTZ R6, R3.reuse, R23 ;  /* 0x000000170306c220 */ /* 0x040fe20000410000 */
[----:B------:R-:W-:Y:S02]  /*0930*/  @P4 FADD.FTZ R2, RZ, -R23 ;  /* 0x80000017ff024221 */ /* 0x000fe40000010000 */
[-C--:B------:R-:W-:Y:S01]  /*0940*/  @!P4 FFMA.FTZ R23, R3, R22.reuse, -R4 ;  /* 0x000000160317c223 */ /* 0x080fe20000010804 */
[----:B------:R-:W-:Y:S01]  /*0950*/  @!P4 FFMA.FTZ R4, R13, R22, R6 ;  /* 0x000000160d04c223 */ /* 0x000fe20000010006 */
[----:B------:R-:W-:-:S04]  /*0960*/  SHF.L.U32 R6, R5, 0x3, RZ ;  /* 0x0000000305067819 */ /* 0x000fc800000006ff */
[----:B------:R-:W-:Y:S01]  /*0970*/  @P3 IADD3 R30, P5, R6, UR8, RZ ;  /* 0x00000008061e3c10 */ /* 0x000fe2000ffbe0ff */
[----:B------:R-:W-:-:S03]  /*0980*/  @!P4 FADD.FTZ R21, R4, R21 ;  /* 0x000000150415c221 */ /* 0x000fc60000010000 */
[C---:B------:R-:W-:Y:S02]  /*0990*/  @P3 IADD3.X R31, R7.reuse, UR9, RZ, P5, !PT ;  /* 0x00000009071f3c10 */ /* 0x040fe4000affe4ff */
[----:B------:R-:W-:Y:S02]  /*09a0*/  @P3 IADD3 R26, P5, R6, UR10, RZ ;  /* 0x0000000a061a3c10 */ /* 0x000fe4000ffbe0ff */
[----:B------:R-:W-:Y:S02]  /*09b0*/  CS2R R4, SRZ ;  /* 0x0000000000047805 */ /* 0x000fe4000001ff00 */
[----:B------:R-:W-:Y:S01]  /*09c0*/  @P3 IADD3.X R27, R7, UR11, RZ, P5, !PT ;  /* 0x0000000b071b3c10 */ /* 0x000fe2000affe4ff */
[----:B------:R-:W-:-:S04]  /*09d0*/  @P4 FADD.FTZ R22, -R22, 1 ;  /* 0x3f80000016164421 */ /* 0x000fc80000010100 */
[----:B------:R-:W2:Y:S01]  /*09e0*/  @P3 LDG.E.64 R4, desc[UR14][R26.64] ;  /* 0x0000000e1a043981 */ /* 0x000ea2000c1e1b00 */
[C---:B------:R-:W-:Y:S01]  /*09f0*/  @P4 FMUL.FTZ R12, R13.reuse, R2 ;  /* 0x000000020d0c4220 */ /* 0x040fe20000410000 */
[-C--:B------:R-:W-:Y:S01]  /*0a00*/  @P4 FMUL.FTZ R13, R13, R22.reuse ;  /* 0x000000160d0d4220 */ /* 0x080fe20000410000 */
[----:B------:R-:W-:Y:S02]  /*0a10*/  IADD3 R6, P5, R6, UR6, RZ ;  /* 0x0000000606067c10 */ /* 0x000fe4000ffbe0ff */
[C---:B------:R-:W-:Y:S01]  /*0a20*/  @P4 FFMA.FTZ R25, R3.reuse, R22, -R12 ;  /* 0x0000001603194223 */ /* 0x040fe2000001080c */
[----:B------:R-:W-:Y:S01]  /*0a30*/  @P4 FFMA.FTZ R22, R3, R2, R13 ;  /* 0x0000000203164223 */ /* 0x000fe2000001000d */
[----:B------:R-:W-:Y:S02]  /*0a40*/  CS2R R2, SRZ ;  /* 0x0000000000027805 */ /* 0x000fe4000001ff00 */
[----:B------:R-:W-:Y:S02]  /*0a50*/  CS2R R12, SRZ ;  /* 0x00000000000c7805 */ /* 0x000fe4000001ff00 */
[----:B------:R-:W-:-:S02]  /*0a60*/  IADD3.X R7, R7, UR7, RZ, P5, !PT ;  /* 0x0000000707077c10 */ /* 0x000fc4000affe4ff */
[----:B------:R-:W3:Y:S04]  /*0a70*/  @P3 LDG.E.64 R2, desc[UR14][R30.64] ;  /* 0x0000000e1e023981 */ /* 0x000ee8000c1e1b00 */
[----:B------:R-:W3:Y:S01]  /*0a80*/  @P3 LDG.E.64 R12, desc[UR14][R6.64] ;  /* 0x0000000e060c3981 */ /* 0x000ee2000c1e1b00 */
[----:B------:R-:W-:Y:S01]  /*0a90*/  @P4 FADD.FTZ R21, -R22, R17 ;  /* 0x0000001116154221 */ /* 0x000fe20000010100 */
[----:B------:R-:W-:Y:S01]  /*0aa0*/  @!P4 FADD.FTZ R20, R23, R20 ;  /* 0x000000141714c221 */ /* 0x000fe20000010000 */
[----:B------:R-:W-:Y:S01]  /*0ab0*/  UIMAD.WIDE.U32 UR4, UR13, 0x4, UR4 ;  /* 0x000000040d0478a5 */ /* 0x000fe2000f8e0004 */
[----:B------:R-:W-:Y:S01]  /*0ac0*/  @P4 FADD.FTZ R20, -R25, R16 ;  /* 0x0000001019144221 */ /* 0x000fe20000010100 */
[----:B------:R1:W-:Y:S02]  /*0ad0*/  @P0 STG.E.64 desc[UR14][R8.64], R18 ;  /* 0x0000001208000986 */ /* 0x0003e4000c101b0e */
[----:B------:R-:W-:-:S02]  /*0ae0*/  UISETP.LT.U32.AND UP1, UPT, UR4, UR16, UPT ;  /* 0x000000100400728c */ /* 0x000fc4000bf21070 */
[----:B------:R-:W-:Y:S01]  /*0af0*/  UISETP.GE.U32.AND UP0, UPT, UR4, 0x10000, UPT ;  /* 0x000100000400788c */ /* 0x000fe2000bf06070 */
[----:B------:R1:W-:Y:S03]  /*0b00*/  @P1 STG.E.64 desc[UR14][R10.64], R14 ;  /* 0x0000000e0a001986 */ /* 0x0003e6000c101b0e */
[----:B------:R-:W-:Y:S01]  /*0b10*/  UISETP.GE.U32.AND.EX UP0, UPT, UR5, URZ, UPT, UP0 ;  /* 0x0000003f0500728c */ /* 0x000fe2000bf06100 */
[----:B------:R1:W-:Y:S01]  /*0b20*/  @P2 STG.E.64 desc[UR14][R28.64], R20 ;  /* 0x000000141c002986 */ /* 0x0003e2000c101b0e */
[----:B------:R-:W-:-:S04]  /*0b30*/  PLOP3.LUT P0, PT, PT, PT, UP1, 0x80, 0x0 ;  /* 0x000000000000781c */ /* 0x000fc80003f0f018 */
[----:B------:R-:W-:Y:S01]  /*0b40*/  PLOP3.LUT P1, PT, PT, PT, UP0, 0x80, 0x0 ;  /* 0x000000000000781c */ /* 0x000fe20003f2f008 */
[----:B--2---:R-:W-:-:S04]  /*0b50*/  FMUL.FTZ R17, R5, R5 ;  /* 0x0000000505117220 */ /* 0x004fc80000410000 */
[----:B------:R-:W-:-:S05]  /*0b60*/  FFMA.FTZ R17, R4, R4, R17 ;  /* 0x0000000404117223 */ /* 0x000fca0000010011 */
[----:B------:R-:W-:Y:S01]  /*0b70*/  FSETP.GEU.FTZ.AND P5, PT, R17, 0.25, PT ;  /* 0x3e8000001100780b */ /* 0x000fe20003fbe000 */
[----:B---3--:R-:W-:Y:S01]  /*0b80*/  FADD.FTZ R17, R3, -R13 ;  /* 0x8000000d03117221 */ /* 0x008fe20000010000 */
[----:B------:R-:W-:-:S11]  /*0b90*/  FADD.FTZ R22, R2, -R12 ;  /* 0x8000000c02167221 */ /* 0x000fd60000010000 */
[CC--:B------:R-:W-:Y:S01]  /*0ba0*/  @!P5 FMUL.FTZ R23, R17.reuse, R5.reuse ;  /* 0x000000051117d220 */ /* 0x0c0fe20000410000 */
[C---:B------:R-:W-:Y:S01]  /*0bb0*/  @!P5 FMUL.FTZ R24, R22.reuse, R5 ;  /* 0x000000051618d220 */ /* 0x040fe20000410000 */
[----:B------:R-:W-:Y:S02]  /*0bc0*/  @P5 FADD.FTZ R5, RZ, -R5 ;  /* 0x80000005ff055221 */ /* 0x000fe40000010000 */
[-C--:B------:R-:W-:Y:S01]  /*0bd0*/  @!P5 FFMA.FTZ R23, R22, R4.reuse, -R23 ;  /* 0x000000041617d223 */ /* 0x080fe20000010817 */
[----:B------:R-:W-:Y:S01]  /*0be0*/  @!P5 FFMA.FTZ R24, R17, R4, R24 ;  /* 0x000000041118d223 */ /* 0x000fe20000010018 */
[----:B------:R-:W-:Y:S02]  /*0bf0*/  @P5 FADD.FTZ R4, -R4, 1 ;  /* 0x3f80000004045421 */ /* 0x000fe40000010100 */
[----:B------:R-:W-:Y:S02]  /*0c00*/  @!P5 FADD.FTZ R12, R23, R12 ;  /* 0x0000000c170cd221 */ /* 0x000fe40000010000 */
[C---:B------:R-:W-:Y:S01]  /*0c10*/  @P5 FMUL.FTZ R23, R17.reuse, R4 ;  /* 0x0000000411175220 */ /* 0x040fe20000410000 */
[----:B------:R-:W-:Y:S01]  /*0c20*/  @P5 FMUL.FTZ R17, R17, R5 ;  /* 0x0000000511115220 */ /* 0x000fe20000410000 */
[----:B------:R-:W-:-:S02]  /*0c30*/  @!P5 FADD.FTZ R13, R24, R13 ;  /* 0x0000000d180dd221 */ /* 0x000fc40000010000 */
[C---:B------:R-:W-:Y:S01]  /*0c40*/  @P5 FFMA.FTZ R24, R22.reuse, R5, R23 ;  /* 0x0000000516185223 */ /* 0x040fe20000010017 */
[----:B------:R-:W-:-:S03]  /*0c50*/  @P5 FFMA.FTZ R17, R22, R4, -R17 ;  /* 0x0000000416115223 */ /* 0x000fc60000010811 */
[----:B------:R-:W-:Y:S01]  /*0c60*/  @P5 FADD.FTZ R13, -R24, R3 ;  /* 0x00000003180d5221 */ /* 0x000fe20000010100 */
[----:B------:R-:W-:Y:S01]  /*0c70*/  @P5 FADD.FTZ R12, -R17, R2 ;  /* 0x00000002110c5221 */ /* 0x000fe20000010100 */
[----:B------:R-:W-:-:S04]  /*0c80*/  MOV R3, UR5 ;  /* 0x0000000500037c02 */ /* 0x000fc80008000f00 */
[----:B------:R1:W-:Y:S01]  /*0c90*/  @P3 STG.E.64 desc[UR14][R6.64], R12 ;  /* 0x0000000c06003986 */ /* 0x0003e2000c101b0e */
[----:B------:R-:W-:Y:S02]  /*0ca0*/  ISETP.LT.AND.EX P0, PT, R3, UR12, PT, P0 ;  /* 0x0000000c03007c0c */ /* 0x000fe4000bf01300 */
[----:B------:R-:W-:-:S11]  /*0cb0*/  MOV R2, UR4 ;  /* 0x0000000400027c02 */ /* 0x000fd60008000f00 */
[----:B-1----:R-:W-:Y:S05]  /*0cc0*/  @!P1 BRA P0, `(.L_x_185) ;  /* 0xfffffff4004c9947 */ /* 0x002fea000003ffff */
[----:B------:R-:W-:Y:S05]  /*0cd0*/  EXIT ;  /* 0x000000000000794d */ /* 0x000fea0003800000 */
.L_x_184:
[----:B------:R-:W0:Y:S02]  /*0ce0*/  S2R R2, SR_TID.X ;  /* 0x0000000000027919 */ /* 0x000e240000002100 */
[----:B0-----:R-:W-:-:S03]  /*0cf0*/  IMAD.WIDE.U32 R4, R2, 0x4, RZ ;  /* 0x0000000402047825 */ /* 0x001fc600078e00ff */
[----:B------:R-:W-:-:S04]  /*0d00*/  ISETP.GE.U32.AND P0, PT, R4, UR16, PT ;  /* 0x0000001004007c0c */ /* 0x000fc8000bf06070 */
[----:B------:R-:W-:-:S04]  /*0d10*/  ISETP.GE.AND.EX P0, PT, R5, UR12, PT, P0 ;  /* 0x0000000c05007c0c */ /* 0x000fc8000bf06300 */
[----:B------:R-:W-:-:S13]  /*0d20*/  ISETP.GT.U32.OR P0, PT, R2, 0x3fff, P0 ;  /* 0x00003fff0200780c */ /* 0x000fda0000704470 */
[----:B------:R-:W-:Y:S05]  /*0d30*/  @P0 EXIT ;  /* 0x000000000000094d */ /* 0x000fea0003800000 */
[----:B------:R-:W-:Y:S01]  /*0d40*/  HFMA2.MMA R0, -RZ, RZ, 0, 0 ;  /* 0x00000000ff007435 */ /* 0x000fe200000001ff */
[----:B------:R-:W-:-:S10]  /*0d50*/  ULDC UR4, c[0x0][0x0] ;  /* 0x0000000000047ab9 */ /* 0x000fd40000000800 */
.L_x_186:
[C---:B------:R-:W-:Y:S02]  /*0d60*/  SHF.L.U32 R12, R2.reuse, 0x5, RZ ;  /* 0x00000005020c7819 */ /* 0x040fe400000006ff */
[----:B------:R-:W-:Y:S02]  /*0d70*/  SHF.L.U64.HI R3, R2, 0x5, R0 ;  /* 0x0000000502037819 */ /* 0x000fe40000010200 */
[----:B------:R-:W-:-:S04]  /*0d80*/  IADD3 R10, P0, R12, UR10, RZ ;  /* 0x0000000a0c0a7c10 */ /* 0x000fc8000ff1e0ff */
[----:B------:R-:W-:-:S05]  /*0d90*/  IADD3.X R11, R3, UR11, RZ, P0, !PT ;  /* 0x0000000b030b7c10 */ /* 0x000fca00087fe4ff */
[----:B------:R-:W2:Y:S01]  /*0da0*/  LDG.E.128 R4, desc[UR14][R10.64] ;  /* 0x0000000e0a047981 */ /* 0x000ea2000c1e1d00 */
[C---:B------:R-:W-:Y:S02]  /*0db0*/  IADD3 R30, P0, R12.reuse, UR6, RZ ;  /* 0x000000060c1e7c10 */ /* 0x040fe4000ff1e0ff */
[----:B------:R-:W-:Y:S02]  /*0dc0*/  IADD3 R12, P1, R12, UR8, RZ ;  /* 0x000000080c0c7c10 */ /* 0x000fe4000ff3e0ff */
[C---:B------:R-:W-:Y:S02]  /*0dd0*/  IADD3.X R31, R3.reuse, UR7, RZ, P0, !PT ;  /* 0x00000007031f7c10 */ /* 0x040fe400087fe4ff */
[----:B------:R-:W-:-:S03]  /*0de0*/  IADD3.X R13, R3, UR9, RZ, P1, !PT ;  /* 0x00000009030d7c10 */ /* 0x000fc60008ffe4ff */
[----:B------:R-:W3:Y:S04]  /*0df0*/  LDG.E.128 R20, desc[UR14][R30.64] ;  /* 0x0000000e1e147981 */ /* 0x000ee8000c1e1d00 */
[----:B------:R-:W3:Y:S01]  /*0e00*/  LDG.E.128 R16, desc[UR14][R12.64] ;  /* 0x0000000e0c107981 */ /* 0x000ee2000c1e1d00 */
[----:B--2---:R-:W-:-:S04]  /*0e10*/  FMUL.FTZ R3, R7, R7 ;  /* 0x0000000707037220 */ /* 0x004fc80000410000 */
[----:B------:R-:W-:-:S05]  /*0e20*/  FFMA.FTZ R3, R6, R6, R3 ;  /* 0x0000000606037223 */ /* 0x000fca0000010003 */
[----:B------:R-:W-:Y:S01]  /*0e30*/  FSETP.GEU.FTZ.AND P1, PT, R3, 0.25, PT ;  /* 0x3e8000000300780b */ /* 0x000fe20003f3e000 */
[----:B------:R-:W-:-:S04]  /*0e40*/  FMUL.FTZ R3, R5, R5 ;  /* 0x0000000505037220 */ /* 0x000fc80000410000 */
[----:B------:R-:W-:Y:S01]  /*0e50*/  FFMA.FTZ R3, R4, R4, R3 ;  /* 0x0000000404037223 */ /* 0x000fe20000010003 */
[----:B---3--:R-:W-:Y:S01]  /*0e60*/  FADD.FTZ R9, -R23, R19 ;  /* 0x0000001317097221 */ /* 0x008fe20000010100 */
[----:B------:R-:W-:Y:S01]  /*0e70*/  FADD.FTZ R8, -R22, R18 ;  /* 0x0000001216087221 */ /* 0x000fe20000010100 */
[----:B------:R-:W-:Y:S02]  /*0e80*/  FADD.FTZ R26, -R20, R16 ;  /* 0x00000010141a7221 */ /* 0x000fe40000010100 */
[----:B------:R-:W-:-:S03]  /*0e90*/  FSETP.GEU.FTZ.AND P0, PT, R3, 0.25, PT ;  /* 0x3e8000000300780b */ /* 0x000fc60003f1e000 */
[CC--:B------:R-:W-:Y:S01]  /*0ea0*/  @!P1 FMUL.FTZ R3, R7.reuse, R9.reuse ;  /* 0x0000000907039220 */ /* 0x0c0fe20000410000 */
[-C--:B------:R-:W-:Y:S01]  /*0eb0*/  @!P1 FMUL.FTZ R14, R7, R8.reuse ;  /* 0x00000008070e9220 */ /* 0x080fe20000410000 */
[----:B------:R-:W-:Y:S01]  /*0ec0*/  @P1 FADD.FTZ R7, RZ, -R7 ;  /* 0x80000007ff071221 */ /* 0x000fe20000010000 */
[C---:B------:R-:W-:Y:S01]  /*0ed0*/  @P1 FADD.FTZ R24, -R6.reuse, 1 ;  /* 0x3f80000006181421 */ /* 0x040fe20000010100 */
[C---:B------:R-:W-:Y:S01]  /*0ee0*/  @!P1 FFMA.FTZ R3, R6.reuse, R8, -R3 ;  /* 0x0000000806039223 */ /* 0x040fe20000010803 */
[----:B------:R-:W-:Y:S01]  /*0ef0*/  @!P1 FFMA.FTZ R14, R6, R9, R14 ;  /* 0x00000009060e9223 */ /* 0x000fe2000001000e */
[CC--:B------:R-:W-:Y:S01]  /*0f00*/  @P1 FMUL.FTZ R15, R9.reuse, R7.reuse ;  /* 0x00000007090f1220 */ /* 0x0c0fe20000410000 */
[-C--:B------:R-:W-:Y:S02]  /*0f10*/  @P1 FMUL.FTZ R6, R9, R24.reuse ;  /* 0x0000001809061220 */ /* 0x080fe40000410000 */
[----:B------:R-:W-:Y:S01]  /*0f20*/  @!P1 FADD.FTZ R23, R23, R14 ;  /* 0x0000000e17179221 */ /* 0x000fe20000010000 */
[C---:B------:R-:W-:Y:S01]  /*0f30*/  @P1 FFMA.FTZ R24, R8.reuse, R24, -R15 ;  /* 0x0000001808181223 */ /* 0x040fe2000001080f */
[----:B------:R-:W-:Y:S01]  /*0f40*/  @P1 FFMA.FTZ R8, R8, R7, R6 ;  /* 0x0000000708081223 */ /* 0x000fe20000010006 */
[----:B------:R-:W-:Y:S01]  /*0f50*/  FADD.FTZ R6, -R21, R17 ;  /* 0x0000001115067221 */ /* 0x000fe20000010100 */
[C---:B------:R-:W-:Y:S01]  /*0f60*/  @!P0 FMUL.FTZ R25, R5.reuse, R26 ;  /* 0x0000001a05198220 */ /* 0x040fe20000410000 */
[C---:B------:R-:W-:Y:S01]  /*0f70*/  @P0 FADD.FTZ R27, -R4.reuse, 1 ;  /* 0x3f800000041b0421 */ /* 0x040fe20000010100 */
[----:B------:R-:W2:Y:S01]  /*0f80*/  LDG.E.128 R12, desc[UR14][R12.64+0x10] ;  /* 0x0000100e0c0c7981 */ /* 0x000ea2000c1e1d00 */
[-C--:B------:R-:W-:Y:S01]  /*0f90*/  @!P0 FMUL.FTZ R7, R5, R6.reuse ;  /* 0x0000000605078220 */ /* 0x080fe20000410000 */
[----:B------:R-:W-:Y:S01]  /*0fa0*/  @P0 FADD.FTZ R5, RZ, -R5 ;  /* 0x80000005ff050221 */ /* 0x000fe20000010000 */
[----:B------:R-:W-:-:S02]  /*0fb0*/  @!P0 FFMA.FTZ R25, R4, R6, R25 ;  /* 0x0000000604198223 */ /* 0x000fc40000010019 */
[----:B------:R-:W-:Y:S01]  /*0fc0*/  @!P0 FFMA.FTZ R28, R4, R26, -R7 ;  /* 0x0000001a041c8223 */ /* 0x000fe20000010807 */
[C---:B------:R-:W-:Y:S01]  /*0fd0*/  @P0 FMUL.FTZ R7, R6.reuse, R5 ;  /* 0x0000000506070220 */ /* 0x040fe20000410000 */
[----:B------:R-:W-:-:S03]  /*0fe0*/  @P0 FMUL.FTZ R6, R6, R27 ;  /* 0x0000001b06060220 */ /* 0x000fc60000410000 */
[C---:B------:R-:W-:Y:S01]  /*0ff0*/  @P0 FFMA.FTZ R27, R26.reuse, R27, -R7 ;  /* 0x0000001b1a1b0223 */ /* 0x040fe20000010807 */
[----:B------:R-:W-:Y:S02]  /*1000*/  @P0 FFMA.FTZ R26, R26, R5, R6 ;  /* 0x000000051a1a0223 */ /* 0x000fe40000010006 */
[----:B------:R-:W3:Y:S01]  /*1010*/  LDG.E.128 R4, desc[UR14][R10.64+0x10] ;  /* 0x0000100e0a047981 */ /* 0x000ee2000c1e1d00 */
[----:B------:R-:W-:-:S03]  /*1020*/  @P1 FADD.FTZ R23, R19, -R8 ;  /* 0x8000000813171221 */ /* 0x000fc60000010000 */
[----:B------:R-:W2:Y:S01]  /*1030*/  LDG.E.128 R8, desc[UR14][R30.64+0x10] ;  /* 0x0000100e1e087981 */ /* 0x000ea2000c1e1d00 */
[----:B------:R-:W-:Y:S01]  /*1040*/  @!P1 FADD.FTZ R22, R22, R3 ;  /* 0x0000000316169221 */ /* 0x000fe20000010000 */
[----:B------:R-:W-:Y:S01]  /*1050*/  @P1 FADD.FTZ R22, R18, -R24 ;  /* 0x8000001812161221 */ /* 0x000fe20000010000 */
[----:B------:R-:W-:Y:S01]  /*1060*/  @!P0 FADD.FTZ R21, R21, R25 ;  /* 0x0000001915158221 */ /* 0x000fe20000010000 */
[----:B------:R-:W-:Y:S01]  /*1070*/  @P0 FADD.FTZ R21, R17, -R26 ;  /* 0x8000001a11150221 */ /* 0x000fe20000010000 */
[----:B------:R-:W-:Y:S01]  /*1080*/  @!P0 FADD.FTZ R20, R20, R28 ;  /* 0x0000001c14148221 */ /* 0x000fe20000010000 */
[----:B------:R-:W-:-:S05]  /*1090*/  @P0 FADD.FTZ R20, R16, -R27 ;  /* 0x8000001b10140221 */ /* 0x000fca0000010000 */
[----:B------:R0:W-:Y:S01]  /*10a0*/  STG.E.128 desc[UR14][R30.64], R20 ;  /* 0x000000141e007986 */ /* 0x0001e2000c101d0e */
[----:B---3--:R-:W-:-:S04]  /*10b0*/  FMUL.FTZ R3, R5, R5 ;  /* 0x0000000505037220 */ /* 0x008fc80000410000 */
[----:B------:R-:W-:-:S05]  /*10c0*/  FFMA.FTZ R3, R4, R4, R3 ;  /* 0x0000000404037223 */ /* 0x000fca0000010003 */
[----:B------:R-:W-:Y:S01]  /*10d0*/  FSETP.GEU.FTZ.AND P1, PT, R3, 0.25, PT ;  /* 0x3e8000000300780b */ /* 0x000fe20003f3e000 */
[----:B------:R-:W-:Y:S01]  /*10e0*/  FMUL.FTZ R3, R7, R7 ;  /* 0x0000000707037220 */ /* 0x000fe20000410000 */
[----:B--2---:R-:W-:-:S03]  /*10f0*/  FADD.FTZ R17, -R8, R12 ;  /* 0x0000000c08117221 */ /* 0x004fc60000010100 */
[----:B------:R-:W-:Y:S01]  /*1100*/  FFMA.FTZ R18, R6, R6, R3 ;  /* 0x0000000606127223 */ /* 0x000fe20000010003 */
[----:B------:R-:W-:-:S04]  /*1110*/  FADD.FTZ R3, -R9, R13 ;  /* 0x0000000d09037221 */ /* 0x000fc80000010100 */
[----:B------:R-:W-:-:S03]  /*1120*/  FSETP.GEU.FTZ.AND P0, PT, R18, 0.25, PT ;  /* 0x3e8000001200780b */ /* 0x000fc60003f1e000 */
[C---:B------:R-:W-:Y:S01]  /*1130*/  @!P1 FMUL.FTZ R19, R5.reuse, R3 ;  /* 0x0000000305139220 */ /* 0x040fe20000410000 */
[-C--:B------:R-:W-:Y:S01]  /*1140*/  @!P1 FMUL.FTZ R16, R5, R17.reuse ;  /* 0x0000001105109220 */ /* 0x080fe20000410000 */
[----:B------:R-:W-:Y:S01]  /*1150*/  @P1 FADD.FTZ R18, RZ, -R5 ;  /* 0x80000005ff121221 */ /* 0x000fe20000010000 */
[C---:B------:R-:W-:Y:S01]  /*1160*/  @P1 FADD.FTZ R24, -R4.reuse, 1 ;  /* 0x3f80000004181421 */ /* 0x040fe20000010100 */
[C---:B------:R-:W-:Y:S01]  /*1170*/  @!P1 FFMA.FTZ R5, R4.reuse, R17, -R19 ;  /* 0x0000001104059223 */ /* 0x040fe20000010813 */
[----:B------:R-:W-:Y:S01]  /*1180*/  @!P1 FFMA.FTZ R16, R4, R3, R16 ;  /* 0x0000000304109223 */ /* 0x000fe20000010010 */
[C---:B------:R-:W-:Y:S01]  /*1190*/  @P1 FMUL.FTZ R4, R3.reuse, R18 ;  /* 0x0000001203041220 */ /* 0x040fe20000410000 */
[----:B------:R-:W-:-:S03]  /*11a0*/  @P1 FMUL.FTZ R19, R3, R24 ;  /* 0x0000001803131220 */ /* 0x000fc60000410000 */
[C---:B------:R-:W-:Y:S01]  /*11b0*/  @P1 FFMA.FTZ R3, R17.reuse, R24, -R4 ;  /* 0x0000001811031223 */ /* 0x040fe20000010804 */
[----:B------:R-:W-:Y:S01]  /*11c0*/  @P1 FFMA.FTZ R4, R17, R18, R19 ;  /* 0x0000001211041223 */ /* 0x000fe20000010013 */
[----:B------:R-:W-:Y:S01]  /*11d0*/  FADD.FTZ R18, -R11, R15 ;  /* 0x0000000f0b127221 */ /* 0x000fe20000010100 */
[----:B------:R-:W-:-:S03]  /*11e0*/  FADD.FTZ R17, -R10, R14 ;  /* 0x0000000e0a117221 */ /* 0x000fc60000010100 */
[CC--:B------:R-:W-:Y:S01]  /*11f0*/  @!P0 FMUL.FTZ R25, R7.reuse, R18.reuse ;  /* 0x0000001207198220 */ /* 0x0c0fe20000410000 */
[-C--:B------:R-:W-:Y:S01]  /*1200*/  @!P0 FMUL.FTZ R27, R7, R17.reuse ;  /* 0x00000011071b8220 */ /* 0x080fe20000410000 */
[----:B------:R-:W-:Y:S01]  /*1210*/  @!P1 FADD.FTZ R9, R9, R16 ;  /* 0x0000001009099221 */ /* 0x000fe20000010000 */
[----:B------:R-:W-:Y:S01]  /*1220*/  @P0 FADD.FTZ R19, RZ, -R7 ;  /* 0x80000007ff130221 */ /* 0x000fe20000010000 */
[C---:B------:R-:W-:Y:S01]  /*1230*/  @!P0 FFMA.FTZ R7, R6.reuse, R17, -R25 ;  /* 0x0000001106078223 */ /* 0x040fe20000010819 */
[C---:B------:R-:W-:Y:S01]  /*1240*/  @!P0 FFMA.FTZ R16, R6.reuse, R18, R27 ;  /* 0x0000001206108223 */ /* 0x040fe2000001001b */
[----:B------:R-:W-:Y:S01]  /*1250*/  @P0 FADD.FTZ R6, -R6, 1 ;  /* 0x3f80000006060421 */ /* 0x000fe20000010100 */
[----:B------:R-:W-:-:S03]  /*1260*/  @P0 FMUL.FTZ R24, R18, R19 ;  /* 0x0000001312180220 */ /* 0x000fc60000410000 */
[-C--:B------:R-:W-:Y:S01]  /*1270*/  @P0 FMUL.FTZ R18, R18, R6.reuse ;  /* 0x0000000612120220 */ /* 0x080fe20000410000 */
[----:B------:R-:W-:-:S03]  /*1280*/  @P0 FFMA.FTZ R25, R17, R6, -R24 ;  /* 0x0000000611190223 */ /* 0x000fc60000010818 */
[----:B------:R-:W-:Y:S01]  /*1290*/  @P0 FFMA.FTZ R18, R17, R19, R18 ;  /* 0x0000001311120223 */ /* 0x000fe20000010012 */
[----:B------:R-:W-:Y:S01]  /*12a0*/  @!P0 FADD.FTZ R11, R11, R16 ;  /* 0x000000100b0b8221 */ /* 0x000fe20000010000 */
[----:B------:R-:W-:Y:S01]  /*12b0*/  @!P0 FADD.FTZ R10, R10, R7 ;  /* 0x000000070a0a8221 */ /* 0x000fe20000010000 */
[----:B------:R-:W-:Y:S01]  /*12c0*/  @P0 FADD.FTZ R10, R14, -R25 ;  /* 0x800000190e0a0221 */ /* 0x000fe20000010000 */
[----:B------:R-:W-:Y:S01]  /*12d0*/  @P0 FADD.FTZ R11, R15, -R18 ;  /* 0x800000120f0b0221 */ /* 0x000fe20000010000 */
[----:B------:R-:W-:Y:S01]  /*12e0*/  IADD3 R2, P0, R2, UR4, RZ ;  /* 0x0000000402027c10 */ /* 0x000fe2000ff1e0ff */
[----:B------:R-:W-:Y:S01]  /*12f0*/  @!P1 FADD.FTZ R8, R8, R5 ;  /* 0x0000000508089221 */ /* 0x000fe20000010000 */
[----:B------:R-:W-:Y:S01]  /*1300*/  @P1 FADD.FTZ R9, R13, -R4 ;  /* 0x800000040d091221 */ /* 0x000fe20000010000 */
[----:B------:R-:W-:Y:S01]  /*1310*/  @P1 FADD.FTZ R8, R12, -R3 ;  /* 0x800000030c081221 */ /* 0x000fe20000010000 */
[----:B------:R-:W-:Y:S02]  /*1320*/  SHF.L.U32 R3, R2, 0x2, RZ ;  /* 0x0000000202037819 */ /* 0x000fe400000006ff */
[----:B------:R-:W-:-:S02]  /*1330*/  IADD3.X R0, RZ, R0, RZ, P0, !PT ;  /* 0x00000000ff007210 */ /* 0x000fc400007fe4ff */
[----:B------:R0:W-:Y:S01]  /*1340*/  STG.E.128 desc[UR14][R30.64+0x10], R8 ;  /* 0x000010081e007986 */ /* 0x0001e2000c101d0e */
[----:B------:R-:W-:Y:S02]  /*1350*/  ISETP.GE.U32.AND P0, PT, R3, UR16, PT ;  /* 0x0000001003007c0c */ /* 0x000fe4000bf06070 */
[C---:B------:R-:W-:Y:S02]  /*1360*/  SHF.L.U64.HI R3, R2.reuse, 0x2, R0 ;  /* 0x0000000202037819 */ /* 0x040fe40000010200 */
[----:B------:R-:W-:Y:S02]  /*1370*/  ISETP.LT.U32.AND P1, PT, R2, 0x4000, PT ;  /* 0x000040000200780c */ /* 0x000fe40003f21070 */
[----:B------:R-:W-:Y:S02]  /*1380*/  ISETP.GE.AND.EX P0, PT, R3, UR12, PT, P0 ;  /* 0x0000000c03007c0c */ /* 0x000fe4000bf06300 */
[----:B------:R-:W-:-:S13]  /*1390*/  ISETP.LT.U32.AND.EX P1, PT, R0, RZ, PT, P1 ;  /* 0x000000ff0000720c */ /* 0x000fda0003f21110 */
[----:B0-----:R-:W-:Y:S05]  /*13a0*/  @!P0 BRA P1, `(.L_x_186) ;  /* 0xfffffff8006c8947 */ /* 0x001fea000083ffff */
[----:B------:R-:W-:Y:S05]  /*13b0*/  EXIT ;  /* 0x000000000000794d */ /* 0x000fea0003800000 */
.L_x_187:
        /* <DEDUP_REMOVED lines=12> */
.L_x_250:


//--------------------- .text._ZN2at6native52_GLOBAL__N__ff984223_19_ForeachTernaryOp_cu_5285c63625multi_tensor_apply_kernelINS1_18TensorListMetadataILi3EEENS1_20TernaryOpListFunctorIN3c107complexIdEELi3ELi3ELi0EEEJNS0_11LerpFunctorIS8_EEEEEvT_T0_DpT1_ --------------------------
	.section	.text._ZN2at6native52_GLOBAL__N__ff984223_19_ForeachTernaryOp_cu_5285c63625multi_tensor_apply_kernelINS1_18TensorListMetadataILi3EEENS1_20TernaryOpListFunctorIN3c107complexIdEELi3ELi3ELi0EEEJNS0_11LerpFunctorIS8_EEEEEvT_T0_DpT1_,"ax",@progbits
	.align	128
.text._ZN2at6native52_GLOBAL__N__ff984223_19_ForeachTernaryOp_cu_5285c63625multi_tensor_apply_kernelINS1_18TensorListMetadataILi3EEENS1_20TernaryOpListFunctorIN3c107complexIdEELi3ELi3ELi0EEEJNS0_11LerpFunctorIS8_EEEEEvT_T0_DpT1_:
        .type           _ZN2at6native52_GLOBAL__N__ff984223_19_ForeachTernaryOp_cu_5285c63625multi_tensor_apply_kernelINS1_18TensorListMetadataILi3EEENS1_20TernaryOpListFunctorIN3c107complexIdEELi3ELi3ELi0EEEJNS0_11LerpFunctorIS8_EEEEEvT_T0_DpT1_,@function
        .size           _ZN2at6native52_GLOBAL__N__ff984223_19_ForeachTernaryOp_cu_5285c63625multi_tensor_apply_kernelINS1_18TensorListMetadataILi3EEENS1_20TernaryOpListFunctorIN3c107complexIdEELi3ELi3ELi0EEEJNS0_11LerpFunctorIS8_EEEEEvT_T0_DpT1_,(.L_x_251 - _ZN2at6native52_GLOBAL__N__ff984223_19_ForeachTernaryOp_cu_5285c63625multi_tensor_apply_kernelINS1_18TensorListMetadataILi3EEENS1_20TernaryOpListFunctorIN3c107complexIdEELi3ELi3ELi0EEEJNS0_11LerpFunctorIS8_EEEEEvT_T0_DpT1_)
        .other          _ZN2at6native52_GLOBAL__N__ff984223_19_ForeachTernaryOp_cu_5285c63625multi_tensor_apply_kernelINS1_18TensorListMetadataILi3EEENS1_20TernaryOpListFunctorIN3c107complexIdEELi3ELi3ELi0EEEJNS0_11LerpFunctorIS8_EEEEEvT_T0_DpT1_,@"STO_CUDA_ENTRY STV_DEFAULT"
_ZN2at6native52_GLOBAL__N__ff984223_19_ForeachTernaryOp_cu_5285c63625multi_tensor_apply_kernelINS1_18TensorListMetadataILi3EEENS1_20TernaryOpListFunctorIN3c107complexIdEELi3ELi3ELi0EEEJNS0_11LerpFunctorIS8_EEEEEvT_T0_DpT1_:
        /* <DEDUP_REMOVED lines=32> */
.L_x_189:
[----:B01----:R-:W-:Y:S02]  /*0200*/  IADD3 R3, P1, R0, UR4, RZ ;  /* 0x0000000400037c10 */ /* 0x003fe4000ff3e0ff */
[----:B------:R-:W-:Y:S02]  /*0210*/  CS2R R6, SRZ ;  /* 0x0000000000067805 */ /* 0x000fe4000001ff00 */
[----:B------:R-:W-:Y:S02]  /*0220*/  CS2R R4, SRZ ;  /* 0x0000000000047805 */ /* 0x000fe4000001ff00 */
[C---:B------:R-:W-:Y:S01]  /*0230*/  ISETP.GE.U32.AND P0, PT, R3.reuse, 0x10000, PT ;  /* 0x000100000300780c */ /* 0x040fe20003f06070 */
[----:B------:R-:W-:Y:S01]  /*0240*/  IMAD.X R2, RZ, RZ, UR5, P1 ;  /* 0x00000005ff027e24 */ /* 0x000fe200088e06ff */
[C---:B------:R-:W-:Y:S01]  /*0250*/  ISETP.LT.U32.AND P1, PT, R3.reuse, UR16, PT ;  /* 0x0000001003007c0c */ /* 0x040fe2000bf21070 */
[----:B------:R-:W-:-:S03]  /*0260*/  IMAD.SHL.U32 R22, R3, 0x10, RZ ;  /* 0x0000001003167824 */ /* 0x000fc600078e00ff */
[C---:B------:R-:W-:Y:S02]  /*0270*/  ISETP.GE.U32.AND.EX P0, PT, R2.reuse, RZ, PT, P0 ;  /* 0x000000ff0200720c */ /* 0x040fe40003f06100 */
[----:B------:R-:W-:Y:S02]  /*0280*/  SHF.L.U64.HI R14, R3, 0x4, R2 ;  /* 0x00000004030e7819 */ /* 0x000fe40000010202 */
[----:B------:R-:W-:-:S13]  /*0290*/  ISETP.LT.AND.EX P0, PT, R2, UR12, !P0, P1 ;  /* 0x0000000c02007c0c */ /* 0x000fda000c701310 */
[----:B------:R-:W-:-:S04]  /*02a0*/  @P0 IADD3 R12, P1, R22, UR10, RZ ;  /* 0x0000000a160c0c10 */ /* 0x000fc8000ff3e0ff */
[----:B------:R-:W-:-:S05]  /*02b0*/  @P0 IADD3.X R13, R14, UR11, RZ, P1, !PT ;  /* 0x0000000b0e0d0c10 */ /* 0x000fca0008ffe4ff */
[----:B------:R-:W2:Y:S01]  /*02c0*/  @P0 LDG.E.128 R4, desc[UR14][R12.64] ;  /* 0x0000000e0c040981 */ /* 0x000ea2000c1e1d00 */
[C---:B------:R-:W-:Y:S02]  /*02d0*/  IADD3 R30, P1, R22.reuse, UR6, RZ ;  /* 0x00000006161e7c10 */ /* 0x040fe4000ff3e0ff */
[----:B------:R-:W-:Y:S02]  /*02e0*/  CS2R R18, SRZ ;  /* 0x0000000000127805 */ /* 0x000fe4000001ff00 */
[----:B------:R-:W-:Y:S02]  /*02f0*/  @P0 IADD3 R22, P2, R22, UR8, RZ ;  /* 0x0000000816160c10 */ /* 0x000fe4000ff5e0ff */
[----:B------:R-:W-:Y:S02]  /*0300*/  CS2R R10, SRZ ;  /* 0x00000000000a7805 */ /* 0x000fe4000001ff00 */
[----:B------:R-:W-:Y:S02]  /*0310*/  CS2R R8, SRZ ;  /* 0x0000000000087805 */ /* 0x000fe4000001ff00 */
[----:B------:R-:W-:-:S02]  /*0320*/  CS2R R16, SRZ ;  /* 0x0000000000107805 */ /* 0x000fc4000001ff00 */
[C---:B------:R-:W-:Y:S02]  /*0330*/  IADD3.X R31, R14.reuse, UR7, RZ, P1, !PT ;  /* 0x000000070e1f7c10 */ /* 0x040fe40008ffe4ff */
[----:B------:R-:W-:-:S03]  /*0340*/  @P0 IADD3.X R23, R14, UR9, RZ, P2, !PT ;  /* 0x000000090e170c10 */ /* 0x000fc600097fe4ff */
[----:B------:R-:W3:Y:S04]  /*0350*/  @P0 LDG.E.128 R8, desc[UR14][R30.64] ;  /* 0x0000000e1e080981 */ /* 0x000ee8000c1e1d00 */
[----:B------:R-:W3:Y:S01]  /*0360*/  @P0 LDG.E.128 R16, desc[UR14][R22.64] ;  /* 0x0000000e16100981 */ /* 0x000ee2000c1e1d00 */
[----:B------:R-:W-:-:S04]  /*0370*/  IADD3 R28, P3, R3, UR13, RZ ;  /* 0x0000000d031c7c10 */ /* 0x000fc8000ff7e0ff */
[C---:B------:R-:W-:Y:S01]  /*0380*/  ISETP.GE.U32.AND P1, PT, R28.reuse, 0x10000, PT ;  /* 0x000100001c00780c */ /* 0x040fe20003f26070 */
[----:B------:R-:W-:Y:S01]  /*0390*/  IMAD.X R20, RZ, RZ, R2, P3 ;  /* 0x000000ffff147224 */ /* 0x000fe200018e0602 */
[C---:B------:R-:W-:Y:S01]  /*03a0*/  ISETP.LT.U32.AND P3, PT, R28.reuse, UR16, PT ;  /* 0x000000101c007c0c */ /* 0x040fe2000bf61070 */
[----:B------:R-:W-:-:S03]  /*03b0*/  IMAD.SHL.U32 R21, R28, 0x10, RZ ;  /* 0x000000101c157824 */ /* 0x000fc600078e00ff */
[----:B------:R-:W-:-:S04]  /*03c0*/  ISETP.GE.U32.AND.EX P1, PT, R20, RZ, PT, P1 ;  /* 0x000000ff1400720c */ /* 0x000fc80003f26110 */
[----:B------:R-:W-:Y:S02]  /*03d0*/  ISETP.LT.AND.EX P1, PT, R20, UR12, !P1, P3 ;  /* 0x0000000c14007c0c */ /* 0x000fe4000cf21330 */
[----:B------:R-:W-:Y:S01]  /*03e0*/  SHF.L.U64.HI R20, R28, 0x4, R20 ;  /* 0x000000041c147819 */ /* 0x000fe20000010214 */
[----:B--2---:R-:W-:-:S08]  /*03f0*/  DMUL R12, R6, R6 ;  /* 0x00000006060c7228 */ /* 0x004fd00000000000 */
[----:B------:R-:W-:-:S08]  /*0400*/  DFMA R12, R4, R4, R12 ;  /* 0x00000004040c722b */ /* 0x000fd0000000000c */
[----:B------:R-:W-:Y:S02]  /*0410*/  DSETP.GEU.AND P2, PT, R12, 0.25, PT ;  /* 0x3fd000000c00742a */ /* 0x000fe40003f4e000 */
[----:B---3--:R-:W-:Y:S02]  /*0420*/  DADD R26, -R10, R18 ;  /* 0x000000000a1a7229 */ /* 0x008fe40000000112 */
[----:B------:R-:W-:-:S10]  /*0430*/  DADD R14, R16, -R8 ;  /* 0x00000000100e7229 */ /* 0x000fd40000000808 */
[----:B------:R-:W-:Y:S02]  /*0440*/  @P2 DADD R32, RZ, -R6 ;  /* 0x00000000ff202229 */ /* 0x000fe40000000806 */
[----:B------:R-:W-:Y:S02]  /*0450*/  @P2 DADD R24, -R4, 1 ;  /* 0x3ff0000004182429 */ /* 0x000fe40000000100 */
[-C--:B------:R-:W-:Y:S02]  /*0460*/  @!P2 DMUL R22, R14, R6.reuse ;  /* 0x000000060e16a228 */ /* 0x080fe40000000000 */
[C---:B------:R-:W-:Y:S02]  /*0470*/  @!P2 DMUL R34, R26.reuse, R6 ;  /* 0x000000061a22a228 */ /* 0x040fe40000000000 */
[C---:B------:R-:W-:Y:S02]  /*0480*/  @P2 DMUL R12, R26.reuse, R32 ;  /* 0x000000201a0c2228 */ /* 0x040fe40000000000 */
[----:B------:R-:W-:-:S02]  /*0490*/  @P2 DMUL R6, R26, R24 ;  /* 0x000000181a062228 */ /* 0x000fc40000000000 */
[-C--:B------:R-:W-:Y:S02]  /*04a0*/  @!P2 DFMA R22, R26, R4.reuse, R22 ;  /* 0x000000041a16a22b */ /* 0x080fe40000000016 */
[C---:B------:R-:W-:Y:S02]  /*04b0*/  @!P2 DFMA R26, R14.reuse, R4, -R34 ;  /* 0x000000040e1aa22b */ /* 0x040fe40000000822 */
[C---:B------:R-:W-:Y:S01]  /*04c0*/  @P2 DFMA R24, R14.reuse, R24, -R12 ;  /* 0x000000180e18222b */ /* 0x040fe2000000080c */
[----:B------:R-:W-:Y:S02]  /*04d0*/  CS2R R4, SRZ ;  /* 0x0000000000047805 */ /* 0x000fe4000001ff00 */
[----:B------:R-:W-:Y:S01]  /*04e0*/  @P1 IADD3 R12, P3, R21, UR8, RZ ;  /* 0x00000008150c1c10 */ /* 0x000fe2000ff7e0ff */
[----:B------:R-:W-:Y:S01]  /*04f0*/  @P2 DFMA R32, R14, R32, R6 ;  /* 0x000000200e20222b */ /* 0x000fe20000000006 */
[----:B------:R-:W-:Y:S02]  /*0500*/  CS2R R6, SRZ ;  /* 0x0000000000067805 */ /* 0x000fe4000001ff00 */
[----:B------:R-:W-:-:S02]  /*0510*/  @P1 IADD3.X R13, R20, UR9, RZ, P3, !PT ;  /* 0x00000009140d1c10 */ /* 0x000fc40009ffe4ff */
[----:B------:R-:W-:Y:S02]  /*0520*/  @P1 IADD3 R28, P3, R21, UR10, RZ ;  /* 0x0000000a151c1c10 */ /* 0x000fe4000ff7e0ff */
[----:B------:R-:W-:Y:S01]  /*0530*/  CS2R R14, SRZ ;  /* 0x00000000000e7805 */ /* 0x000fe2000001ff00 */
[----:B------:R0:W2:Y:S01]  /*0540*/  @P1 LDG.E.128 R4, desc[UR14][R12.64] ;  /* 0x0000000e0c041981 */ /* 0x0000a2000c1e1d00 */
[----:B------:R-:W-:Y:S02]  /*0550*/  @P1 IADD3.X R29, R20, UR11, RZ, P3, !PT ;  /* 0x0000000b141d1c10 */ /* 0x000fe40009ffe4ff */
[----:B0-----:R-:W-:-:S06]  /*0560*/  CS2R R12, SRZ ;  /* 0x00000000000c7805 */ /* 0x001fcc000001ff00 */
[----:B------:R-:W3:Y:S01]  /*0570*/  @P1 LDG.E.128 R12, desc[UR14][R28.64] ;  /* 0x0000000e1c0c1981 */ /* 0x000ee2000c1e1d00 */
[----:B------:R-:W-:Y:S01]  /*0580*/  @!P2 DADD R10, R22, R10 ;  /* 0x00000000160aa229 */ /* 0x000fe2000000000a */
[----:B------:R-:W-:Y:S01]  /*0590*/  CS2R R22, SRZ ;  /* 0x0000000000167805 */ /* 0x000fe2000001ff00 */
[----:B---3--:R-:W-:-:S08]  /*05a0*/  DMUL R28, R14, R14 ;  /* 0x0000000e0e1c7228 */ /* 0x008fd00000000000 */
[----:B------:R-:W-:-:S08]  /*05b0*/  DFMA R28, R12, R12, R28 ;  /* 0x0000000c0c1c722b */ /* 0x000fd0000000001c */
[----:B------:R-:W-:Y:S01]  /*05c0*/  DSETP.GEU.AND P3, PT, R28, 0.25, PT ;  /* 0x3fd000001c00742a */ /* 0x000fe20003f6e000 */
[----:B------:R-:W-:-:S04]  /*05d0*/  IADD3 R28, P4, R21, UR6, RZ ;  /* 0x00000006151c7c10 */ /* 0x000fc8000ff9e0ff */
[----:B------:R-:W-:Y:S02]  /*05e0*/  IADD3.X R29, R20, UR7, RZ, P4, !PT ;  /* 0x00000007141d7c10 */ /* 0x000fe4000a7fe4ff */
[----:B------:R-:W-:-:S06]  /*05f0*/  CS2R R20, SRZ ;  /* 0x0000000000147805 */ /* 0x000fcc000001ff00 */
[----:B------:R-:W2:Y:S01]  /*0600*/  @P1 LDG.E.128 R20, desc[UR14][R28.64] ;  /* 0x0000000e1c141981 */ /* 0x000ea2000c1e1d00 */
[----:B------:R-:W-:Y:S02]  /*0610*/  @P2 DADD R10, -R32, R18 ;  /* 0x00000000200a2229 */ /* 0x000fe40000000112 */
[----:B------:R-:W-:Y:S02]  /*0620*/  @!P2 DADD R8, R26, R8 ;  /* 0x000000001a08a229 */ /* 0x000fe40000000008 */
[----:B------:R-:W-:Y:S02]  /*0630*/  @P2 DADD R8, -R24, R16 ;  /* 0x0000000018082229 */ /* 0x000fe40000000110 */
[----:B------:R-:W-:Y:S02]  /*0640*/  @P3 DADD R16, -R12, 1 ;  /* 0x3ff000000c103429 */ /* 0x000fe40000000100 */
[----:B------:R-:W-:Y:S02]  /*0650*/  @P3 DADD R32, RZ, -R14 ;  /* 0x00000000ff203229 */ /* 0x000fe4000000080e */
[----:B--2---:R-:W-:-:S02]  /*0660*/  DADD R34, R4, -R20 ;  /* 0x0000000004227229 */ /* 0x004fc40000000814 */
[----:B------:R-:W-:-:S06]  /*0670*/  DADD R18, R6, -R22 ;  /* 0x0000000006127229 */ /* 0x000fcc0000000816 */
[----:B------:R-:W-:Y:S02]  /*0680*/  @!P3 DMUL R26, R34, R14 ;  /* 0x0000000e221ab228 */ /* 0x000fe40000000000 */
[----:B------:R-:W-:-:S06]  /*0690*/  @P3 DMUL R24, R18, R16 ;  /* 0x0000001012183228 */ /* 0x000fcc0000000000 */
[----:B------:R-:W-:-:S08]  /*06a0*/  @!P3 DFMA R26, R18, R12, R26 ;  /* 0x0000000c121ab22b */ /* 0x000fd0000000001a */
[----:B------:R-:W-:Y:S02]  /*06b0*/  @!P3 DADD R22, R26, R22 ;  /* 0x000000001a16b229 */ /* 0x000fe40000000016 */
[----:B------:R-:W-:Y:S02]  /*06c0*/  @!P3 DMUL R26, R18, R14 ;  /* 0x0000000e121ab228 */ /* 0x000fe40000000000 */
[-C--:B------:R-:W-:Y:S01]  /*06d0*/  @P3 DFMA R14, R34, R32.reuse, R24 ;  /* 0x00000020220e322b */ /* 0x080fe20000000018 */
[----:B------:R-:W-:Y:S01]  /*06e0*/  IMAD.U32 R24, RZ, RZ, UR13 ;  /* 0x0000000dff187e24 */ /* 0x000fe2000f8e00ff */
[----:B------:R-:W-:-:S04]  /*06f0*/  @P3 DMUL R18, R18, R32 ;  /* 0x0000002012123228 */ /* 0x000fc80000000000 */
[----:B------:R-:W-:Y:S01]  /*0700*/  @!P3 DFMA R26, R34, R12, -R26 ;  /* 0x0000000c221ab22b */ /* 0x000fe2000000081a */
[----:B------:R-:W-:Y:S01]  /*0710*/  LEA R24, P4, R24, R3, 0x1 ;  /* 0x0000000318187211 */ /* 0x000fe200078808ff */
[----:B------:R-:W-:Y:S01]  /*0720*/  @P3 DADD R22, -R14, R6 ;  /* 0x000000000e163229 */ /* 0x000fe20000000106 */
[----:B------:R-:W-:Y:S02]  /*0730*/  CS2R R12, SRZ ;  /* 0x00000000000c7805 */ /* 0x000fe4000001ff00 */
[----:B------:R-:W-:Y:S02]  /*0740*/  CS2R R14, SRZ ;  /* 0x00000000000e7805 */ /* 0x000fe4000001ff00 */
[C---:B------:R-:W-:Y:S01]  /*0750*/  ISETP.GE.U32.AND P2, PT, R24.reuse, 0x10000, PT ;  /* 0x000100001800780c */ /* 0x040fe20003f46070 */
[----:B------:R-:W-:Y:S01]  /*0760*/  IMAD.X R25, RZ, RZ, R2, P4 ;  /* 0x000000ffff197224 */ /* 0x000fe200020e0602 */
[C---:B------:R-:W-:Y:S01]  /*0770*/  ISETP.LT.U32.AND P4, PT, R24.reuse, UR16, PT ;  /* 0x0000001018007c0c */ /* 0x040fe2000bf81070 */
[----:B------:R-:W-:Y:S01]  /*0780*/  IMAD.SHL.U32 R32, R24, 0x10, RZ ;  /* 0x0000001018207824 */ /* 0x000fe200078e00ff */
[----:B------:R-:W-:-:S02]  /*0790*/  @P3 DFMA R34, R34, R16, -R18 ;  /* 0x000000102222322b */ /* 0x000fc40000000812 */
[C---:B------:R-:W-:Y:S02]  /*07a0*/  ISETP.GE.U32.AND.EX P2, PT, R25.reuse, RZ, PT, P2 ;  /* 0x000000ff1900720c */ /* 0x040fe40003f46120 */
[----:B------:R-:W-:Y:S02]  /*07b0*/  SHF.L.U64.HI R24, R24, 0x4, R25 ;  /* 0x0000000418187819 */ /* 0x000fe40000010219 */
[----:B------:R-:W-:Y:S02]  /*07c0*/  ISETP.LT.AND.EX P2, PT, R25, UR12, !P2, P4 ;  /* 0x0000000c19007c0c */ /* 0x000fe4000d741340 */
[----:B------:R-:W-:-:S11]  /*07d0*/  CS2R R18, SRZ ;  /* 0x0000000000127805 */ /* 0x000fd6000001ff00 */
[----:B------:R-:W-:-:S04]  /*07e0*/  @P2 IADD3 R16, P4, R32, UR8, RZ ;  /* 0x0000000820102c10 */ /* 0x000fc8000ff9e0ff */
[----:B------:R-:W-:Y:S02]  /*07f0*/  @P2 IADD3.X R17, R24, UR9, RZ, P4, !PT ;  /* 0x0000000918112c10 */ /* 0x000fe4000a7fe4ff */
[----:B------:R-:W-:-:S03]  /*0800*/  @P2 IADD3 R6, P4, R32, UR10, RZ ;  /* 0x0000000a20062c10 */ /* 0x000fc6000ff9e0ff */
[----:B------:R0:W2:Y:S01]  /*0810*/  @P2 LDG.E.128 R12, desc[UR14][R16.64] ;  /* 0x0000000e100c2981 */ /* 0x0000a2000c1e1d00 */
[----:B------:R-:W-:Y:S02]  /*0820*/  @P2 IADD3.X R7, R24, UR11, RZ, P4, !PT ;  /* 0x0000000b18072c10 */ /* 0x000fe4000a7fe4ff */
[----:B0-----:R-:W-:-:S06]  /*0830*/  CS2R R16, SRZ ;  /* 0x0000000000107805 */ /* 0x001fcc000001ff00 */
[----:B------:R-:W3:Y:S01]  /*0840*/  @P2 LDG.E.128 R16, desc[UR14][R6.64] ;  /* 0x0000000e06102981 */ /* 0x000ee2000c1e1d00 */
[----:B------:R-:W-:Y:S01]  /*0850*/  IADD3 R32, P5, R32, UR6, RZ ;  /* 0x0000000620207c10 */ /* 0x000fe2000ffbe0ff */
[----:B------:R-:W-:Y:S01]  /*0860*/  @!P3 DADD R20, R26, R20 ;  /* 0x000000001a14b229 */ /* 0x000fe20000000014 */
[----:B------:R-:W-:Y:S02]  /*0870*/  CS2R R26, SRZ ;  /* 0x00000000001a7805 */ /* 0x000fe4000001ff00 */
[----:B------:R-:W-:Y:S02]  /*0880*/  IADD3.X R33, R24, UR7, RZ, P5, !PT ;  /* 0x0000000718217c10 */ /* 0x000fe4000affe4ff */
[----:B------:R-:W-:-:S06]  /*0890*/  CS2R R24, SRZ ;  /* 0x0000000000187805 */ /* 0x000fcc000001ff00 */
[----:B------:R-:W2:Y:S01]  /*08a0*/  @P2 LDG.E.128 R24, desc[UR14][R32.64] ;  /* 0x0000000e20182981 */ /* 0x000ea2000c1e1d00 */
[----:B------:R-:W-:Y:S02]  /*08b0*/  @P3 DADD R20, -R34, R4 ;  /* 0x0000000022143229 */ /* 0x000fe40000000104 */
[----:B---3--:R-:W-:-:S08]  /*08c0*/  DMUL R6, R18, R18 ;  /* 0x0000001212067228 */ /* 0x008fd00000000000 */
[----:B------:R-:W-:-:S08]  /*08d0*/  DFMA R6, R16, R16, R6 ;  /* 0x000000101006722b */ /* 0x000fd00000000006 */
[----:B------:R-:W-:Y:S02]  /*08e0*/  DSETP.GEU.AND P4, PT, R6, 0.25, PT ;  /* 0x3fd000000600742a */ /* 0x000fe40003f8e000 */
[----:B--2---:R-:W-:Y:S02]  /*08f0*/  DADD R4, -R26, R14 ;  /* 0x000000001a047229 */ /* 0x004fe4000000010e */
[----:B------:R-:W-:-:S10]  /*0900*/  DADD R6, R12, -R24 ;  /* 0x000000000c067229 */ /* 0x000fd40000000818 */
[----:B------:R-:W-:-:S08]  /*0910*/  @!P4 DMUL R34, R4, R18 ;  /* 0x000000120422c228 */ /* 0x000fd00000000000 */
[----:B------:R-:W-:-:S08]  /*0920*/  @!P4 DFMA R34, R6, R16, -R34 ;  /* 0x000000100622c22b */ /* 0x000fd00000000822 */
[----:B------:R-:W-:Y:S02]  /*0930*/  @!P4 DADD R24, R34, R24 ;  /* 0x000000002218c229 */ /* 0x000fe40000000018 */
[----:B------:R-:W-:Y:S02]  /*0940*/  @!P4 DMUL R34, R6, R18 ;  /* 0x000000120622c228 */ /* 0x000fe40000000000 */
[----:B------:R-:W-:-:S06]  /*0950*/  @P4 DADD R18, RZ, -R18 ;  /* 0x00000000ff124229 */ /* 0x000fcc0000000812 */
[----:B------:R-:W-:-:S08]  /*0960*/  @!P4 DFMA R34, R4, R16, R34 ;  /* 0x000000100422c22b */ /* 0x000fd00000000022 */
[----:B------:R-:W-:Y:S02]  /*0970*/  @!P4 DADD R26, R34, R26 ;  /* 0x00000000221ac229 */ /* 0x000fe4000000001a */
[----:B------:R-:W-:Y:S02]  /*0980*/  @P4 DADD R34, -R16, 1 ;  /* 0x3ff0000010224429 */ /* 0x000fe40000000100 */
[----:B------:R-:W-:-:S06]  /*0990*/  @P4 DMUL R16, R4, R18 ;  /* 0x0000001204104228 */ /* 0x000fcc0000000000 */
[-C--:B------:R-:W-:Y:S02]  /*09a0*/  @P4 DMUL R4, R4, R34.reuse ;  /* 0x0000002204044228 */ /* 0x080fe40000000000 */
[----:B------:R-:W-:Y:S01]  /*09b0*/  @P4 DFMA R16, R6, R34, -R16 ;  /* 0x000000220610422b */ /* 0x000fe20000000810 */
[----:B------:R-:W-:-:S04]  /*09c0*/  IMAD.U32 R34, RZ, RZ, UR13 ;  /* 0x0000000dff227e24 */ /* 0x000fc8000f8e00ff */
[----:B------:R-:W-:-:S05]  /*09d0*/  IMAD R34, R34, 0x3, RZ ;  /* 0x0000000322227824 */ /* 0x000fca00078e02ff */
[----:B------:R-:W-:-:S04]  /*09e0*/  IADD3 R3, P3, R34, R3, RZ ;  /* 0x0000000322037210 */ /* 0x000fc80007f7e0ff */
[C---:B------:R-:W-:Y:S01]  /*09f0*/  ISETP.GE.U32.AND P5, PT, R3.reuse, 0x10000, PT ;  /* 0x000100000300780c */ /* 0x040fe20003fa6070 */
[----:B------:R-:W-:Y:S01]  /*0a00*/  IMAD.X R34, RZ, RZ, R2, P3 ;  /* 0x000000ffff227224 */ /* 0x000fe200018e0602 */
[----:B------:R-:W-:-:S04]  /*0a10*/  ISETP.LT.U32.AND P3, PT, R3, UR16, PT ;  /* 0x0000001003007c0c */ /* 0x000fc8000bf61070 */
[----:B------:R-:W-:-:S04]  /*0a20*/  ISETP.GE.U32.AND.EX P5, PT, R34, RZ, PT, P5 ;  /* 0x000000ff2200720c */ /* 0x000fc80003fa6150 */
[----:B------:R-:W-:Y:S01]  /*0a30*/  ISETP.LT.AND.EX P3, PT, R34, UR12, !P5, P3 ;  /* 0x0000000c22007c0c */ /* 0x000fe2000ef61330 */
[----:B------:R-:W-:Y:S01]  /*0a40*/  @P4 DFMA R4, R6, R18, R4 ;  /* 0x000000120604422b */ /* 0x000fe20000000004 */
[C---:B------:R-:W-:Y:S01]  /*0a50*/  IMAD.SHL.U32 R2, R3.reuse, 0x10, RZ ;  /* 0x0000001003027824 */ /* 0x040fe200078e00ff */
[----:B------:R-:W-:Y:S02]  /*0a60*/  SHF.L.U64.HI R3, R3, 0x4, R34 ;  /* 0x0000000403037819 */ /* 0x000fe40000010222 */
[----:B------:R-:W-:-:S04]  /*0a70*/  CS2R R6, SRZ ;  /* 0x0000000000067805 */ /* 0x000fc8000001ff00 */
[----:B------:R-:W-:-:S04]  /*0a80*/  @P4 DADD R26, -R4, R14 ;  /* 0x00000000041a4229 */ /* 0x000fc8000000010e */
[----:B------:R-:W-:Y:S02]  /*0a90*/  @P3 IADD3 R34, P5, R2, UR10, RZ ;  /* 0x0000000a02223c10 */ /* 0x000fe4000ffbe0ff */
[----:B------:R-:W-:Y:S02]  /*0aa0*/  CS2R R4, SRZ ;  /* 0x0000000000047805 */ /* 0x000fe4000001ff00 */
[----:B------:R-:W-:-:S05]  /*0ab0*/  @P3 IADD3.X R35, R3, UR11, RZ, P5, !PT ;  /* 0x0000000b03233c10 */ /* 0x000fca000affe4ff */
[----:B------:R-:W2:Y:S01]  /*0ac0*/  @P3 LDG.E.128 R4, desc[UR14][R34.64] ;  /* 0x0000000e22043981 */ /* 0x000ea2000c1e1d00 */
[C---:B------:R-:W-:Y:S01]  /*0ad0*/  @P3 IADD3 R18, P5, R2.reuse, UR8, RZ ;  /* 0x0000000802123c10 */ /* 0x040fe2000ffbe0ff */
[----:B------:R-:W-:Y:S01]  /*0ae0*/  @P4 DADD R24, -R16, R12 ;  /* 0x0000000010184229 */ /* 0x000fe2000000010c */
[----:B------:R-:W-:Y:S02]  /*0af0*/  CS2R R14, SRZ ;  /* 0x00000000000e7805 */ /* 0x000fe4000001ff00 */
[----:B------:R-:W-:Y:S02]  /*0b00*/  CS2R R12, SRZ ;  /* 0x00000000000c7805 */ /* 0x000fe4000001ff00 */
[C---:B------:R-:W-:Y:S02]  /*0b10*/  @P3 IADD3.X R19, R3.reuse, UR9, RZ, P5, !PT ;  /* 0x0000000903133c10 */ /* 0x040fe4000affe4ff */
[----:B------:R-:W-:Y:S02]  /*0b20*/  IADD3 R2, P4, R2, UR6, RZ ;  /* 0x0000000602027c10 */ /* 0x000fe4000ff9e0ff */
[----:B------:R-:W-:Y:S01]  /*0b30*/  CS2R R16, SRZ ;  /* 0x0000000000107805 */ /* 0x000fe2000001ff00 */
[----:B------:R0:W3:Y:S01]  /*0b40*/  @P3 LDG.E.128 R12, desc[UR14][R18.64] ;  /* 0x0000000e120c3981 */ /* 0x0000e2000c1e1d00 */
[----:B------:R-:W-:-:S02]  /*0b50*/  IADD3.X R3, R3, UR7, RZ, P4, !PT ;  /* 0x0000000703037c10 */ /* 0x000fc4000a7fe4ff */
[----:B0-----:R-:W-:-:S06]  /*0b60*/  CS2R R18, SRZ ;  /* 0x0000000000127805 */ /* 0x001fcc000001ff00 */
[----:B------:R-:W3:Y:S04]  /*0b70*/  @P3 LDG.E.128 R16, desc[UR14][R2.64] ;  /* 0x0000000e02103981 */ /* 0x000ee8000c1e1d00 */
[----:B------:R0:W-:Y:S01]  /*0b80*/  @P0 STG.E.128 desc[UR14][R30.64], R8 ;  /* 0x000000081e000986 */ /* 0x0001e2000c101d0e */
[----:B------:R-:W-:-:S04]  /*0b90*/  UIMAD.WIDE.U32 UR4, UR13, 0x4, UR4 ;  /* 0x000000040d0478a5 */ /* 0x000fc8000f8e0004 */
[----:B------:R-:W-:Y:S02]  /*0ba0*/  UISETP.LT.U32.AND UP1, UPT, UR4, UR16, UPT ;  /* 0x000000100400728c */ /* 0x000fe4000bf21070 */
[----:B------:R-:W-:Y:S01]  /*0bb0*/  UISETP.GE.U32.AND UP0, UPT, UR4, 0x10000, UPT ;  /* 0x000100000400788c */ /* 0x000fe2000bf06070 */
[----:B------:R1:W-:Y:S03]  /*0bc0*/  @P1 STG.E.128 desc[UR14][R28.64], R20 ;  /* 0x000000141c001986 */ /* 0x0003e6000c101d0e */
[----:B------:R-:W-:Y:S01]  /*0bd0*/  UISETP.GE.U32.AND.EX UP0, UPT, UR5, URZ, UPT, UP0 ;  /* 0x0000003f0500728c */ /* 0x000fe2000bf06100 */
[----:B------:R1:W-:Y:S05]  /*0be0*/  @P2 STG.E.128 desc[UR14][R32.64], R24 ;  /* 0x0000001820002986 */ /* 0x0003ea000c101d0e */
[----:B------:R-:W-:Y:S01]  /*0bf0*/  PLOP3.LUT P1, PT, PT, PT, UP0, 0x80, 0x0 ;  /* 0x000000000000781c */ /* 0x000fe20003f2f008 */
[----:B--2---:R-:W-:-:S08]  /*0c00*/  DMUL R34, R6, R6 ;  /* 0x0000000606227228 */ /* 0x004fd00000000000 */
[----:B------:R-:W-:-:S08]  /*0c10*/  DFMA R34, R4, R4, R34 ;  /* 0x000000040422722b */ /* 0x000fd00000000022 */
[----:B------:R-:W-:Y:S02]  /*0c20*/  DSETP.GEU.AND P0, PT, R34, 0.25, PT ;  /* 0x3fd000002200742a */ /* 0x000fe40003f0e000 */
[----:B---3--:R-:W-:Y:S02]  /*0c30*/  DADD R34, R14, -R18 ;  /* 0x000000000e227229 */ /* 0x008fe40000000812 */
[----:B------:R-:W-:-:S10]  /*0c40*/  DADD R36, R12, -R16 ;  /* 0x000000000c247229 */ /* 0x000fd40000000810 */
[----:B0-----:R-:W-:-:S08]  /*0c50*/  @!P0 DMUL R8, R34, R6 ;  /* 0x0000000622088228 */ /* 0x001fd00000000000 */
[----:B------:R-:W-:-:S08]  /*0c60*/  @!P0 DFMA R8, R36, R4, -R8 ;  /* 0x000000042408822b */ /* 0x000fd00000000808 */
[----:B------:R-:W-:Y:S02]  /*0c70*/  @!P0 DADD R16, R8, R16 ;  /* 0x0000000008108229 */ /* 0x000fe40000000010 */
[----:B------:R-:W-:Y:S02]  /*0c80*/  @!P0 DMUL R8, R36, R6 ;  /* 0x0000000624088228 */ /* 0x000fe40000000000 */
[----:B------:R-:W-:-:S06]  /*0c90*/  @P0 DADD R6, RZ, -R6 ;  /* 0x00000000ff060229 */ /* 0x000fcc0000000806 */
[----:B------:R-:W-:Y:S02]  /*0ca0*/  @!P0 DFMA R8, R34, R4, R8 ;  /* 0x000000042208822b */ /* 0x000fe40000000008 */
[----:B------:R-:W-:-:S06]  /*0cb0*/  @P0 DADD R4, -R4, 1 ;  /* 0x3ff0000004040429 */ /* 0x000fcc0000000100 */
[----:B------:R-:W-:Y:S02]  /*0cc0*/  @!P0 DADD R18, R8, R18 ;  /* 0x0000000008128229 */ /* 0x000fe40000000012 */
[C---:B------:R-:W-:Y:S02]  /*0cd0*/  @P0 DMUL R8, R34.reuse, R4 ;  /* 0x0000000422080228 */ /* 0x040fe40000000000 */
[----:B------:R-:W-:-:S06]  /*0ce0*/  @P0 DMUL R34, R34, R6 ;  /* 0x0000000622220228 */ /* 0x000fcc0000000000 */
[C---:B------:R-:W-:Y:S02]  /*0cf0*/  @P0 DFMA R8, R36.reuse, R6, R8 ;  /* 0x000000062408022b */ /* 0x040fe40000000008 */
[----:B------:R-:W-:-:S06]  /*0d00*/  @P0 DFMA R34, R36, R4, -R34 ;  /* 0x000000042422022b */ /* 0x000fcc0000000822 */
[----:B------:R-:W-:Y:S02]  /*0d10*/  @P0 DADD R18, -R8, R14 ;  /* 0x0000000008120229 */ /* 0x000fe4000000010e */
[----:B------:R-:W-:Y:S01]  /*0d20*/  @P0 DADD R16, -R34, R12 ;  /* 0x0000000022100229 */ /* 0x000fe2000000010c */
[----:B------:R-:W-:Y:S01]  /*0d30*/  IMAD.U32 R5, RZ, RZ, UR5 ;  /* 0x00000005ff057e24 */ /* 0x000fe2000f8e00ff */
[----:B------:R-:W-:-:S05]  /*0d40*/  PLOP3.LUT P0, PT, PT, PT, UP1, 0x80, 0x0 ;  /* 0x000000000000781c */ /* 0x000fca0003f0f018 */
[----:B------:R1:W-:Y:S01]  /*0d50*/  @P3 STG.E.128 desc[UR14][R2.64], R16 ;  /* 0x0000001002003986 */ /* 0x0003e2000c101d0e */
[----:B------:R-:W-:Y:S01]  /*0d60*/  ISETP.LT.AND.EX P0, PT, R5, UR12, PT, P0 ;  /* 0x0000000c05007c0c */ /* 0x000fe2000bf01300 */
[----:B------:R-:W-:-:S12]  /*0d70*/  IMAD.U32 R4, RZ, RZ, UR4 ;  /* 0x00000004ff047e24 */ /* 0x000fd8000f8e00ff */
[----:B------:R-:W-:Y:S05]  /*0d80*/  @!P1 BRA P0, `(.L_x_189) ;  /* 0xfffffff4001c9947 */ /* 0x000fea000003ffff */
[----:B------:R-:W-:Y:S05]  /*0d90*/  EXIT ;  /* 0x000000000000794d */ /* 0x000fea0003800000 */
.L_x_188:
        /* <DEDUP_REMOVED lines=8> */
.L_x_190:
[C---:B0-----:R-:W-:Y:S01]  /*0e20*/  IMAD.SHL.U32 R28, R2.reuse, 0x40, RZ ;  /* 0x00000040021c7824 */ /* 0x041fe200078e00ff */
[----:B------:R-:W-:-:S04]  /*0e30*/  SHF.L.U64.HI R3, R2, 0x6, R0 ;  /* 0x0000000602037819 */ /* 0x000fc80000010200 */
[----:B------:R-:W-:-:S04]  /*0e40*/  IADD3 R30, P0, R28, UR10, RZ ;  /* 0x0000000a1c1e7c10 */ /* 0x000fc8000ff1e0ff */
[----:B------:R-:W-:-:S05]  /*0e50*/  IADD3.X R31, R3, UR11, RZ, P0, !PT ;  /* 0x0000000b031f7c10 */ /* 0x000fca00087fe4ff */
[----:B------:R-:W2:Y:S01]  /*0e60*/  LDG.E.128 R12, desc[UR14][R30.64] ;  /* 0x0000000e1e0c7981 */ /* 0x000ea2000c1e1d00 */
[C---:B------:R-:W-:Y:S02]  /*0e70*/  IADD3 R32, P0, R28.reuse, UR6, RZ ;  /* 0x000000061c207c10 */ /* 0x040fe4000ff1e0ff */
[----:B------:R-:W-:Y:S01]  /*0e80*/  IADD3 R28, P1, R28, UR8, RZ ;  /* 0x000000081c1c7c10 */ /* 0x000fe2000ff3e0ff */
[----:B------:R-:W3:Y:S01]  /*0e90*/  LDG.E.128 R20, desc[UR14][R30.64+0x10] ;  /* 0x0000100e1e147981 */ /* 0x000ee2000c1e1d00 */
[C---:B------:R-:W-:Y:S02]  /*0ea0*/  IADD3.X R33, R3.reuse, UR7, RZ, P0, !PT ;  /* 0x0000000703217c10 */ /* 0x040fe400087fe4ff */
[----:B------:R-:W-:-:S03]  /*0eb0*/  IADD3.X R29, R3, UR9, RZ, P1, !PT ;  /* 0x00000009031d7c10 */ /* 0x000fc60008ffe4ff */
[----:B------:R-:W4:Y:S04]  /*0ec0*/  LDG.E.128 R4, desc[UR14][R32.64] ;  /* 0x0000000e20047981 */ /* 0x000f28000c1e1d00 */
[----:B------:R-:W4:Y:S01]  /*0ed0*/  LDG.E.128 R8, desc[UR14][R28.64] ;  /* 0x0000000e1c087981 */ /* 0x000f22000c1e1d00 */
[----:B--2---:R-:W-:-:S08]  /*0ee0*/  DMUL R16, R14, R14 ;  /* 0x0000000e0e107228 */ /* 0x004fd00000000000 */
[----:B------:R-:W-:Y:S02]  /*0ef0*/  DFMA R16, R12, R12, R16 ;  /* 0x0000000c0c10722b */ /* 0x000fe40000000010 */
[----:B----4-:R-:W-:-:S06]  /*0f00*/  DADD R18, -R6, R10 ;  /* 0x0000000006127229 */ /* 0x010fcc000000010a */
[----:B------:R-:W-:Y:S02]  /*0f10*/  DSETP.GEU.AND P0, PT, R16, 0.25, PT ;  /* 0x3fd000001000742a */ /* 0x000fe40003f0e000 */
[----:B------:R-:W-:-:S12]  /*0f20*/  DADD R34, -R4, R8 ;  /* 0x0000000004227229 */ /* 0x000fd80000000108 */
[C---:B------:R-:W-:Y:S02]  /*0f30*/  @!P0 DMUL R26, R14.reuse, R18 ;  /* 0x000000120e1a8228 */ /* 0x040fe40000000000 */
[-C--:B------:R-:W-:Y:S02]  /*0f40*/  @!P0 DMUL R36, R14, R34.reuse ;  /* 0x000000220e248228 */ /* 0x080fe40000000000 */
[----:B------:R-:W-:Y:S02]  /*0f50*/  @P0 DADD R16, RZ, -R14 ;  /* 0x00000000ff100229 */ /* 0x000fe4000000080e */
[C---:B------:R-:W-:Y:S02]  /*0f60*/  @P0 DADD R24, -R12.reuse, 1 ;  /* 0x3ff000000c180429 */ /* 0x040fe40000000100 */
[C---:B------:R-:W-:Y:S02]  /*0f70*/  @!P0 DFMA R26, R12.reuse, R34, -R26 ;  /* 0x000000220c1a822b */ /* 0x040fe4000000081a */
[----:B------:R-:W-:-:S02]  /*0f80*/  @!P0 DFMA R36, R12, R18, R36 ;  /* 0x000000120c24822b */ /* 0x000fc40000000024 */
[C---:B------:R-:W-:Y:S02]  /*0f90*/  @P0 DMUL R12, R18.reuse, R16 ;  /* 0x00000010120c0228 */ /* 0x040fe40000000000 */
[----:B------:R-:W-:-:S06]  /*0fa0*/  @P0 DMUL R18, R18, R24 ;  /* 0x0000001812120228 */ /* 0x000fcc0000000000 */
[C---:B------:R-:W-:Y:S02]  /*0fb0*/  @P0 DFMA R24, R34.reuse, R24, -R12 ;  /* 0x000000182218022b */ /* 0x040fe4000000080c */
[----:B------:R-:W-:Y:S01]  /*0fc0*/  @P0 DFMA R34, R34, R16, R18 ;  /* 0x000000102222022b */ /* 0x000fe20000000012 */
[----:B------:R-:W2:Y:S04]  /*0fd0*/  LDG.E.128 R12, desc[UR14][R32.64+0x10] ;  /* 0x0000100e200c7981 */ /* 0x000ea8000c1e1d00 */
[----:B------:R-:W2:Y:S01]  /*0fe0*/  LDG.E.128 R16, desc[UR14][R28.64+0x10] ;  /* 0x0000100e1c107981 */ /* 0x000ea2000c1e1d00 */
[----:B------:R-:W-:Y:S02]  /*0ff0*/  @!P0 DADD R6, R6, R36 ;  /* 0x0000000006068229 */ /* 0x000fe40000000024 */
[----:B------:R-:W-:-:S02]  /*1000*/  @P0 DADD R6, R10, -R34 ;  /* 0x000000000a060229 */ /* 0x000fc40000000822 */
[----:B---3--:R-:W-:-:S08]  /*1010*/  DMUL R10, R22, R22 ;  /* 0x00000016160a7228 */ /* 0x008fd00000000000 */
[----:B------:R-:W-:-:S08]  /*1020*/  DFMA R10, R20, R20, R10 ;  /* 0x00000014140a722b */ /* 0x000fd0000000000a */
[----:B------:R-:W-:Y:S02]  /*1030*/  DSETP.GEU.AND P1, PT, R10, 0.25, PT ;  /* 0x3fd000000a00742a */ /* 0x000fe40003f2e000 */
[----:B------:R-:W-:Y:S02]  /*1040*/  @!P0 DADD R4, R4, R26 ;  /* 0x0000000004048229 */ /* 0x000fe4000000001a */
[----:B------:R-:W-:-:S10]  /*1050*/  @P0 DADD R4, R8, -R24 ;  /* 0x0000000008040229 */ /* 0x000fd40000000818 */
[----:B------:R-:W-:Y:S02]  /*1060*/  @P1 DADD R8, -R20, 1 ;  /* 0x3ff0000014081429 */ /* 0x000fe40000000100 */
[----:B------:R-:W-:Y:S02]  /*1070*/  @P1 DADD R26, RZ, -R22 ;  /* 0x00000000ff1a1229 */ /* 0x000fe40000000816 */
[----:B--2---:R-:W-:Y:S02]  /*1080*/  DADD R10, -R14, R18 ;  /* 0x000000000e0a7229 */ /* 0x004fe40000000112 */
[----:B------:R-:W-:-:S06]  /*1090*/  DADD R36, -R12, R16 ;  /* 0x000000000c247229 */ /* 0x000fcc0000000110 */
[C---:B------:R-:W-:Y:S02]  /*10a0*/  @!P1 DMUL R34, R22.reuse, R10 ;  /* 0x0000000a16229228 */ /* 0x040fe40000000000 */
[----:B------:R-:W-:Y:S02]  /*10b0*/  @!P1 DMUL R24, R22, R36 ;  /* 0x0000002416189228 */ /* 0x000fe40000000000 */
[----:B------:R-:W-:-:S04]  /*10c0*/  @P1 DMUL R22, R10, R8 ;  /* 0x000000080a161228 */ /* 0x000fc80000000000 */
[C---:B------:R-:W-:Y:S02]  /*10d0*/  @!P1 DFMA R34, R20.reuse, R36, -R34 ;  /* 0x000000241422922b */ /* 0x040fe40000000822 */
[----:B------:R-:W-:Y:S02]  /*10e0*/  @!P1 DFMA R20, R20, R10, R24 ;  /* 0x0000000a1414922b */ /* 0x000fe40000000018 */
[-C--:B------:R-:W-:Y:S02]  /*10f0*/  @P1 DMUL R24, R10, R26.reuse ;  /* 0x0000001a0a181228 */ /* 0x080fe40000000000 */
[----:B------:R-:W-:-:S04]  /*1100*/  @P1 DFMA R10, R36, R26, R22 ;  /* 0x0000001a240a122b */ /* 0x000fc80000000016 */
[----:B------:R-:W-:Y:S02]  /*1110*/  @!P1 DADD R14, R14, R20 ;  /* 0x000000000e0e9229 */ /* 0x000fe40000000014 */
[----:B------:R-:W2:Y:S01]  /*1120*/  LDG.E.128 R20, desc[UR14][R30.64+0x20] ;  /* 0x0000200e1e147981 */ /* 0x000ea2000c1e1d00 */
[----:B------:R-:W-:Y:S02]  /*1130*/  @P1 DFMA R36, R36, R8, -R24 ;  /* 0x000000082424122b */ /* 0x000fe40000000818 */
[----:B------:R-:W-:Y:S01]  /*1140*/  @P1 DADD R14, R18, -R10 ;  /* 0x00000000120e1229 */ /* 0x000fe2000000080a */
[----:B------:R-:W3:Y:S04]  /*1150*/  LDG.E.128 R24, desc[UR14][R32.64+0x20] ;  /* 0x0000200e20187981 */ /* 0x000ee8000c1e1d00 */
[----:B------:R-:W3:Y:S01]  /*1160*/  LDG.E.128 R8, desc[UR14][R28.64+0x20] ;  /* 0x0000200e1c087981 */ /* 0x000ee2000c1e1d00 */
[----:B------:R-:W-:-:S02]  /*1170*/  @!P1 DADD R12, R12, R34 ;  /* 0x000000000c0c9229 */ /* 0x000fc40000000022 */
[----:B------:R-:W-:Y:S02]  /*1180*/  @P1 DADD R12, R16, -R36 ;  /* 0x00000000100c1229 */ /* 0x000fe40000000824 */
[----:B--2---:R-:W-:-:S08]  /*1190*/  DMUL R18, R22, R22 ;  /* 0x0000001616127228 */ /* 0x004fd00000000000 */
[----:B------:R-:W-:Y:S02]  /*11a0*/  DFMA R18, R20, R20, R18 ;  /* 0x000000141412722b */ /* 0x000fe40000000012 */
[----:B---3--:R-:W-:-:S06]  /*11b0*/  DADD R36, -R26, R10 ;  /* 0x000000001a247229 */ /* 0x008fcc000000010a */
[----:B------:R-:W-:Y:S02]  /*11c0*/  DSETP.GEU.AND P0, PT, R18, 0.25, PT ;  /* 0x3fd000001200742a */ /* 0x000fe40003f0e000 */
[----:B------:R-:W-:-:S12]  /*11d0*/  DADD R34, -R24, R8 ;  /* 0x0000000018227229 */ /* 0x000fd80000000108 */
[----:B------:R-:W-:-:S08]  /*11e0*/  @!P0 DMUL R16, R22, R36 ;  /* 0x0000002416108228 */ /* 0x000fd00000000000 */
[-C--:B------:R-:W-:Y:S02]  /*11f0*/  @!P0 DFMA R16, R20, R34.reuse, -R16 ;  /* 0x000000221410822b */ /* 0x080fe40000000810 */
[----:B------:R-:W-:-:S06]  /*1200*/  @!P0 DMUL R18, R22, R34 ;  /* 0x0000002216128228 */ /* 0x000fcc0000000000 */
[----:B------:R-:W-:Y:S02]  /*1210*/  @!P0 DADD R16, R24, R16 ;  /* 0x0000000018108229 */ /* 0x000fe40000000010 */
[----:B------:R-:W-:Y:S02]  /*1220*/  @P0 DADD R24, RZ, -R22 ;  /* 0x00000000ff180229 */ /* 0x000fe40000000816 */
[C---:B------:R-:W-:Y:S02]  /*1230*/  @!P0 DFMA R18, R20.reuse, R36, R18 ;  /* 0x000000241412822b */ /* 0x040fe40000000012 */
[----:B------:R-:W-:-:S04]  /*1240*/  @P0 DADD R22, -R20, 1 ;  /* 0x3ff0000014160429 */ /* 0x000fc80000000100 */
[----:B------:R-:W-:Y:S02]  /*1250*/  @P0 DMUL R20, R36, R24 ;  /* 0x0000001824140228 */ /* 0x000fe40000000000 */
[----:B------:R-:W-:Y:S02]  /*1260*/  @!P0 DADD R18, R26, R18 ;  /* 0x000000001a128229 */ /* 0x000fe40000000012 */
[----:B------:R-:W-:-:S04]  /*1270*/  @P0 DMUL R26, R36, R22 ;  /* 0x00000016241a0228 */ /* 0x000fc80000000000 */
[C---:B------:R-:W-:Y:S02]  /*1280*/  @P0 DFMA R36, R34.reuse, R22, -R20 ;  /* 0x000000162224022b */ /* 0x040fe40000000814 */
[----:B------:R-:W2:Y:S02]  /*1290*/  LDG.E.128 R20, desc[UR14][R30.64+0x30] ;  /* 0x0000300e1e147981 */ /* 0x000ea4000c1e1d00 */
[----:B------:R-:W-:Y:S02]  /*12a0*/  @P0 DFMA R34, R34, R24, R26 ;  /* 0x000000182222022b */ /* 0x000fe4000000001a */
[----:B------:R-:W3:Y:S04]  /*12b0*/  LDG.E.128 R24, desc[UR14][R28.64+0x30] ;  /* 0x0000300e1c187981 */ /* 0x000ee8000c1e1d00 */
[----:B------:R-:W3:Y:S02]  /*12c0*/  LDG.E.128 R28, desc[UR14][R32.64+0x30] ;  /* 0x0000300e201c7981 */ /* 0x000ee4000c1e1d00 */
[----:B------:R-:W-:-:S02]  /*12d0*/  @P0 DADD R18, R10, -R34 ;  /* 0x000000000a120229 */ /* 0x000fc40000000822 */
[----:B------:R-:W-:Y:S01]  /*12e0*/  @P0 DADD R16, R8, -R36 ;  /* 0x0000000008100229 */ /* 0x000fe20000000824 */
[----:B------:R-:W-:-:S05]  /*12f0*/  IADD3 R2, P0, R2, UR4, RZ ;  /* 0x0000000402027c10 */ /* 0x000fca000ff1e0ff */
[C---:B------:R-:W-:Y:S02]  /*1300*/  IMAD.SHL.U32 R3, R2.reuse, 0x4, RZ ;  /* 0x0000000402037824 */ /* 0x040fe400078e00ff */
[----:B------:R-:W-:Y:S01]  /*1310*/  IMAD.X R0, RZ, RZ, R0, P0 ;  /* 0x000000ffff007224 */ /* 0x000fe200000e0600 */
[----:B------:R0:W-:Y:S02]  /*1320*/  STG.E.128 desc[UR14][R32.64], R4 ;  /* 0x0000000420007986 */ /* 0x0001e4000c101d0e */
[----:B------:R-:W-:Y:S02]  /*1330*/  ISETP.GE.U32.AND P0, PT, R3, UR16, PT ;  /* 0x0000001003007c0c */ /* 0x000fe4000bf06070 */
[----:B------:R0:W-:Y:S01]  /*1340*/  STG.E.128 desc[UR14][R32.64+0x10], R12 ;  /* 0x0000100c20007986 */ /* 0x0001e2000c101d0e */
[----:B------:R-:W-:-:S03]  /*1350*/  SHF.L.U64.HI R3, R2, 0x2, R0 ;  /* 0x0000000202037819 */ /* 0x000fc60000010200 */
[----:B------:R0:W-:Y:S01]  /*1360*/  STG.E.128 desc[UR14][R32.64+0x20], R16 ;  /* 0x0000201020007986 */ /* 0x0001e2000c101d0e */
[----:B------:R-:W-:Y:S01]  /*1370*/  ISETP.GE.AND.EX P0, PT, R3, UR12, PT, P0 ;  /* 0x0000000c03007c0c */ /* 0x000fe2000bf06300 */
[----:B--2---:R-:W-:-:S08]  /*1380*/  DMUL R10, R22, R22 ;  /* 0x00000016160a7228 */ /* 0x004fd00000000000 */
[----:B------:R-:W-:-:S08]  /*1390*/  DFMA R10, R20, R20, R10 ;  /* 0x00000014140a722b */ /* 0x000fd0000000000a */
[----:B------:R-:W-:Y:S02]  /*13a0*/  DSETP.GEU.AND P1, PT, R10, 0.25, PT ;  /* 0x3fd000000a00742a */ /* 0x000fe40003f2e000 */
[----:B---3--:R-:W-:Y:S02]  /*13b0*/  DADD R8, -R30, R26 ;  /* 0x000000001e087229 */ /* 0x008fe4000000011a */
[----:B------:R-:W-:-:S10]  /*13c0*/  DADD R10, -R28, R24 ;  /* 0x000000001c0a7229 */ /* 0x000fd40000000118 */
[----:B------:R-:W-:-:S08]  /*13d0*/  @!P1 DMUL R34, R22, R8 ;  /* 0x0000000816229228 */ /* 0x000fd00000000000 */
[----:B------:R-:W-:-:S08]  /*13e0*/  @!P1 DFMA R34, R20, R10, -R34 ;  /* 0x0000000a1422922b */ /* 0x000fd00000000822 */
[----:B------:R-:W-:Y:S02]  /*13f0*/  @!P1 DADD R28, R28, R34 ;  /* 0x000000001c1c9229 */ /* 0x000fe40000000022 */
[----:B------:R-:W-:Y:S02]  /*1400*/  @!P1 DMUL R34, R22, R10 ;  /* 0x0000000a16229228 */ /* 0x000fe40000000000 */
[----:B------:R-:W-:-:S06]  /*1410*/  @P1 DADD R22, RZ, -R22 ;  /* 0x00000000ff161229 */ /* 0x000fcc0000000816 */
[C---:B------:R-:W-:Y:S02]  /*1420*/  @!P1 DFMA R34, R20.reuse, R8, R34 ;  /* 0x000000081422922b */ /* 0x040fe40000000022 */
[----:B------:R-:W-:-:S06]  /*1430*/  @P1 DADD R20, -R20, 1 ;  /* 0x3ff0000014141429 */ /* 0x000fcc0000000100 */
[----:B------:R-:W-:Y:S02]  /*1440*/  @!P1 DADD R30, R30, R34 ;  /* 0x000000001e1e9229 */ /* 0x000fe40000000022 */
[C---:B------:R-:W-:Y:S02]  /*1450*/  @P1 DMUL R34, R8.reuse, R20 ;  /* 0x0000001408221228 */ /* 0x040fe40000000000 */
[----:B------:R-:W-:-:S06]  /*1460*/  @P1 DMUL R8, R8, R22 ;  /* 0x0000001608081228 */ /* 0x000fcc0000000000 */
[C---:B------:R-:W-:Y:S02]  /*1470*/  @P1 DFMA R34, R10.reuse, R22, R34 ;  /* 0x000000160a22122b */ /* 0x040fe40000000022 */
[----:B------:R-:W-:-:S06]  /*1480*/  @P1 DFMA R8, R10, R20, -R8 ;  /* 0x000000140a08122b */ /* 0x000fcc0000000808 */
[----:B------:R-:W-:Y:S02]  /*1490*/  @P1 DADD R30, R26, -R34 ;  /* 0x000000001a1e1229 */ /* 0x000fe40000000822 */
[----:B------:R-:W-:Y:S01]  /*14a0*/  @P1 DADD R28, R24, -R8 ;  /* 0x00000000181c1229 */ /* 0x000fe20000000808 */
[----:B------:R-:W-:-:S06]  /*14b0*/  ISETP.LT.U32.AND P1, PT, R2, 0x4000, PT ;  /* 0x000040000200780c */ /* 0x000fcc0003f21070 */
[----:B------:R0:W-:Y:S01]  /*14c0*/  STG.E.128 desc[UR14][R32.64+0x30], R28 ;  /* 0x0000301c20007986 */ /* 0x0001e2000c101d0e */
[----:B------:R-:W-:-:S13]  /*14d0*/  ISETP.LT.U32.AND.EX P1, PT, R0, RZ, PT, P1 ;  /* 0x000000ff0000720c */ /* 0x000fda0003f21110 */
[----:B------:R-:W-:Y:S05]  /*14e0*/  @!P0 BRA P1, `(.L_x_190) ;  /* 0xfffffff8004c8947 */ /* 0x000fea000083ffff */
[----:B------:R-:W-:Y:S05]  /*14f0*/  EXIT ;  /* 0x000000000000794d */ /* 0x000fea0003800000 */
.L_x_191:
        /* <DEDUP_REMOVED lines=16> */
.L_x_251:


//--------------------- .text._ZN2at6native52_GLOBAL__N__ff984223_19_ForeachTernaryOp_cu_5285c63625multi_tensor_apply_kernelINS1_18TensorListMetadataILi3EEENS1_20TernaryOpListFunctorIfLi3ELi3ELi0EEEJNS0_11LerpFunctorIfEEEEEvT_T0_DpT1_ --------------------------
	.section	.text._ZN2at6native52_GLOBAL__N__ff984223_19_ForeachTernaryOp_cu_5285c63625multi_tensor_apply_kernelINS1_18TensorListMetadataILi3EEENS1_20TernaryOpListFunctorIfLi3ELi3ELi0EEEJNS0_11LerpFunctorIfEEEEEvT_T0_DpT1_,"ax",@progbits
	.align	128
.text._ZN2at6native52_GLOBAL__N__ff984223_19_ForeachTernaryOp_cu_5285c63625multi_tensor_apply_kernelINS1_18TensorListMetadataILi3EEENS1_20TernaryOpListFunctorIfLi3ELi3ELi0EEEJNS0_11LerpFunctorIfEEEEEvT_T0_DpT1_:
        .type           _ZN2at6native52_GLOBAL__N__ff984223_19_ForeachTernaryOp_cu_5285c63625multi_tensor_apply_kernelINS1_18TensorListMetadataILi3EEENS1_20TernaryOpListFunctorIfLi3ELi3ELi0EEEJNS0_11LerpFunctorIfEEEEEvT_T0_DpT1_,@function
        .size           _ZN2at6native52_GLOBAL__N__ff984223_19_ForeachTernaryOp_cu_5285c63625multi_tensor_apply_kernelINS1_18TensorListMetadataILi3EEENS1_20TernaryOpListFunctorIfLi3ELi3ELi0EEEJNS0_11LerpFunctorIfEEEEEvT_T0_DpT1_,(.L_x_252 - _ZN2at6native52_GLOBAL__N__ff984223_19_ForeachTernaryOp_cu_5285c63625multi_tensor_apply_kernelINS1_18TensorListMetadataILi3EEENS1_20TernaryOpListFunctorIfLi3ELi3ELi0EEEJNS0_11LerpFunctorIfEEEEEvT_T0_DpT1_)
        .other          _ZN2at6native52_GLOBAL__N__ff984223_19_ForeachTernaryOp_cu_5285c63625multi_tensor_apply_kernelINS1_18TensorListMetadataILi3EEENS1_20TernaryOpListFunctorIfLi3ELi3ELi0EEEJNS0_11LerpFunctorIfEEEEEvT_T0_DpT1_,@"STO_CUDA_ENTRY STV_DEFAULT"
_ZN2at6native52_GLOBAL__N__ff984223_19_ForeachTernaryOp_cu_5285c63625multi_tensor_apply_kernelINS1_18TensorListMetadataILi3EEENS1_20TernaryOpListFunctorIfLi3ELi3ELi0EEEJNS0_11LerpFunctorIfEEEEEvT_T0_DpT1_:
        /* <DEDUP_REMOVED lines=31> */
.L_x_193:
[----:B0-----:R-:W-:Y:S01]  /*01f0*/  IADD3 R27, P1, R0, R6, RZ ;  /* 0x00000006001b7210 */ /* 0x001fe20007f3e0ff */
[----:B------:R-:W-:-:S03]  /*0200*/  IMAD.MOV.U32 R26, RZ, RZ, RZ ;  /* 0x000000ffff1a7224 */ /* 0x000fc600078e00ff */
[C---:B------:R-:W-:Y:S01]  /*0210*/  ISETP.GE.U32.AND P0, PT, R27.reuse, 0x10000, PT ;  /* 0x000100001b00780c */ /* 0x040fe20003f06070 */
[----:B------:R-:W-:Y:S01]  /*0220*/  IMAD.X R10, RZ, RZ, R7, P1 ;  /* 0x000000ffff0a7224 */ /* 0x000fe200008e0607 */
[----:B------:R-:W-:Y:S02]  /*0230*/  ISETP.LT.U32.AND P1, PT, R27, UR14, PT ;  /* 0x0000000e1b007c0c */ /* 0x000fe4000bf21070 */
[----:B-1----:R-:W-:Y:S02]  /*0240*/  IADD3 R23, P3, R2, R27, RZ ;  /* 0x0000001b02177210 */ /* 0x002fe40007f7e0ff */
[----:B------:R-:W-:-:S04]  /*0250*/  ISETP.GE.U32.AND.EX P0, PT, R10, RZ, PT, P0 ;  /* 0x000000ff0a00720c */ /* 0x000fc80003f06100 */
[----:B------:R-:W-:Y:S01]  /*0260*/  ISETP.LT.AND.EX P0, PT, R10, UR4, !P0, P1 ;  /* 0x000000040a007c0c */ /* 0x000fe2000c701310 */
[----:B------:R-:W-:Y:S02]  /*0270*/  IMAD.X R16, RZ, RZ, R10, P3 ;  /* 0x000000ffff107224 */ /* 0x000fe400018e060a */
[----:B------:R-:W-:-:S10]  /*0280*/  IMAD R22, R2, 0x3, RZ ;  /* 0x0000000302167824 */ /* 0x000fd400078e02ff */
[C---:B------:R-:W-:Y:S02]  /*0290*/  @P0 LEA R12, P1, R27.reuse, UR6, 0x2 ;  /* 0x000000061b0c0c11 */ /* 0x040fe4000f8210ff */
[C---:B------:R-:W-:Y:S02]  /*02a0*/  @P0 LEA R4, P3, R27.reuse, UR10, 0x2 ;  /* 0x0000000a1b040c11 */ /* 0x040fe4000f8610ff */
[C---:B------:R-:W-:Y:S02]  /*02b0*/  @P0 LEA R14, P2, R27.reuse, UR8, 0x2 ;  /* 0x000000081b0e0c11 */ /* 0x040fe4000f8410ff */
[--C-:B------:R-:W-:Y:S02]  /*02c0*/  @P0 LEA.HI.X R13, R27, UR7, R10.reuse, 0x2, P1 ;  /* 0x000000071b0d0c11 */ /* 0x100fe400088f140a */
[----:B------:R-:W-:Y:S02]  /*02d0*/  ISETP.GE.U32.AND P1, PT, R23, 0x10000, PT ;  /* 0x000100001700780c */ /* 0x000fe40003f26070 */
[----:B------:R-:W-:-:S02]  /*02e0*/  @P0 LEA.HI.X R5, R27, UR11, R10, 0x2, P3 ;  /* 0x0000000b1b050c11 */ /* 0x000fc400098f140a */
[----:B------:R-:W-:Y:S02]  /*02f0*/  CS2R R8, SRZ ;  /* 0x0000000000087805 */ /* 0x000fe4000001ff00 */
[--C-:B------:R-:W-:Y:S02]  /*0300*/  @P0 LEA.HI.X R15, R27, UR9, R10.reuse, 0x2, P2 ;  /* 0x000000091b0f0c11 */ /* 0x100fe400090f140a */
[----:B------:R-:W-:Y:S02]  /*0310*/  CS2R R24, SRZ ;  /* 0x0000000000187805 */ /* 0x000fe4000001ff00 */
[-C--:B------:R-:W-:Y:S01]  /*0320*/  LEA R20, P3, R2, R27.reuse, 0x1 ;  /* 0x0000001b02147211 */ /* 0x080fe200078608ff */
[----:B------:R-:W2:Y:S01]  /*0330*/  @P0 LDG.E R26, desc[UR12][R12.64] ;  /* 0x0000000c0c1a0981 */ /* 0x000ea2000c1e1900 */
[----:B------:R-:W-:Y:S02]  /*0340*/  ISETP.LT.U32.AND P2, PT, R23, UR14, PT ;  /* 0x0000000e17007c0c */ /* 0x000fe4000bf41070 */
[----:B------:R-:W-:Y:S01]  /*0350*/  ISETP.GE.U32.AND.EX P1, PT, R16, RZ, PT, P1 ;  /* 0x000000ff1000720c */ /* 0x000fe20003f26110 */
[----:B------:R-:W-:Y:S01]  /*0360*/  IMAD.X R21, RZ, RZ, R10, P3 ;  /* 0x000000ffff157224 */ /* 0x000fe200018e060a */
[----:B------:R-:W-:Y:S01]  /*0370*/  IADD3 R22, P4, R22, R27, RZ ;  /* 0x0000001b16167210 */ /* 0x000fe20007f9e0ff */
[----:B------:R0:W3:Y:S01]  /*0380*/  @P0 LDG.E R9, desc[UR12][R4.64] ;  /* 0x0000000c04090981 */ /* 0x0000e2000c1e1900 */
[----:B------:R-:W-:-:S02]  /*0390*/  ISETP.LT.AND.EX P1, PT, R16, UR4, !P1, P2 ;  /* 0x0000000410007c0c */ /* 0x000fc4000cf21320 */
[C---:B------:R-:W-:Y:S01]  /*03a0*/  ISETP.GE.U32.AND P2, PT, R20.reuse, 0x10000, PT ;  /* 0x000100001400780c */ /* 0x040fe20003f46070 */
[----:B------:R1:W2:Y:S01]  /*03b0*/  @P0 LDG.E R8, desc[UR12][R14.64] ;  /* 0x0000000c0e080981 */ /* 0x0002a2000c1e1900 */
[----:B------:R-:W-:Y:S02]  /*03c0*/  ISETP.LT.U32.AND P5, PT, R20, UR14, PT ;  /* 0x0000000e14007c0c */ /* 0x000fe4000bfa1070 */
[C---:B------:R-:W-:Y:S02]  /*03d0*/  ISETP.GE.U32.AND.EX P2, PT, R21.reuse, RZ, PT, P2 ;  /* 0x000000ff1500720c */ /* 0x040fe40003f46120 */
[C---:B------:R-:W-:Y:S01]  /*03e0*/  ISETP.GE.U32.AND P3, PT, R22.reuse, 0x10000, PT ;  /* 0x000100001600780c */ /* 0x040fe20003f66070 */
[----:B0-----:R-:W-:Y:S01]  /*03f0*/  IMAD.X R5, RZ, RZ, R10, P4 ;  /* 0x000000ffff057224 */ /* 0x001fe200020e060a */
[----:B------:R-:W-:Y:S02]  /*0400*/  ISETP.LT.AND.EX P2, PT, R21, UR4, !P2, P5 ;  /* 0x0000000415007c0c */ /* 0x000fe4000d741350 */
[----:B------:R-:W-:-:S02]  /*0410*/  ISETP.LT.U32.AND P4, PT, R22, UR14, PT ;  /* 0x0000000e16007c0c */ /* 0x000fc4000bf81070 */
[----:B------:R-:W-:Y:S02]  /*0420*/  ISETP.GE.U32.AND.EX P3, PT, R5, RZ, PT, P3 ;  /* 0x000000ff0500720c */ /* 0x000fe40003f66130 */
[C---:B------:R-:W-:Y:S01]  /*0430*/  SHF.L.U64.HI R3, R23.reuse, 0x2, R16 ;  /* 0x0000000217037819 */ /* 0x040fe20000010210 */
[----:B------:R-:W-:Y:S01]  /*0440*/  IMAD.SHL.U32 R23, R23, 0x4, RZ ;  /* 0x0000000417177824 */ /* 0x000fe200078e00ff */
[----:B------:R-:W-:Y:S02]  /*0450*/  ISETP.LT.AND.EX P3, PT, R5, UR4, !P3, P4 ;  /* 0x0000000405007c0c */ /* 0x000fe4000df61340 */
[C---:B------:R-:W-:Y:S01]  /*0460*/  SHF.L.U64.HI R21, R20.reuse, 0x2, R21 ;  /* 0x0000000214157819 */ /* 0x040fe20000010215 */
[----:B------:R-:W-:Y:S01]  /*0470*/  IMAD.SHL.U32 R20, R20, 0x4, RZ ;  /* 0x0000000414147824 */ /* 0x000fe200078e00ff */
[C---:B-1----:R-:W-:Y:S02]  /*0480*/  @P1 IADD3 R14, P6, R23.reuse, UR8, RZ ;  /* 0x00000008170e1c10 */ /* 0x042fe4000ffde0ff */
[----:B------:R-:W-:-:S02]  /*0490*/  @P1 IADD3 R28, P5, R23, UR10, RZ ;  /* 0x0000000a171c1c10 */ /* 0x000fc4000ffbe0ff */
[C---:B------:R-:W-:Y:S02]  /*04a0*/  @P1 IADD3.X R15, R3.reuse, UR9, RZ, P6, !PT ;  /* 0x00000009030f1c10 */ /* 0x040fe4000b7fe4ff */
[C---:B------:R-:W-:Y:S01]  /*04b0*/  SHF.L.U64.HI R5, R22.reuse, 0x2, R5 ;  /* 0x0000000216057819 */ /* 0x040fe20000010205 */
[----:B------:R-:W-:Y:S01]  /*04c0*/  IMAD.SHL.U32 R22, R22, 0x4, RZ ;  /* 0x0000000416167824 */ /* 0x000fe200078e00ff */
[C---:B------:R-:W-:Y:S01]  /*04d0*/  @P2 IADD3 R18, P4, R20.reuse, UR8, RZ ;  /* 0x0000000814122c10 */ /* 0x040fe2000ff9e0ff */
[----:B------:R0:W4:Y:S01]  /*04e0*/  @P1 LDG.E R24, desc[UR12][R14.64] ;  /* 0x0000000c0e181981 */ /* 0x000122000c1e1900 */
[----:B------:R-:W-:Y:S02]  /*04f0*/  @P1 IADD3.X R29, R3, UR11, RZ, P5, !PT ;  /* 0x0000000b031d1c10 */ /* 0x000fe4000affe4ff */
[----:B------:R-:W-:Y:S02]  /*0500*/  @P2 IADD3 R12, P5, R20, UR10, RZ ;  /* 0x0000000a140c2c10 */ /* 0x000fe4000ffbe0ff */
[C---:B------:R-:W-:Y:S01]  /*0510*/  @P2 IADD3.X R19, R21.reuse, UR9, RZ, P4, !PT ;  /* 0x0000000915132c10 */ /* 0x040fe2000a7fe4ff */
[----:B------:R-:W-:Y:S01]  /*0520*/  IMAD.MOV.U32 R4, RZ, RZ, RZ ;  /* 0x000000ffff047224 */ /* 0x000fe200078e00ff */
[----:B------:R-:W-:Y:S01]  /*0530*/  @P2 IADD3.X R13, R21, UR11, RZ, P5, !PT ;  /* 0x0000000b150d2c10 */ /* 0x000fe2000affe4ff */
[----:B------:R-:W-:Y:S01]  /*0540*/  IMAD.MOV.U32 R11, RZ, RZ, RZ ;  /* 0x000000ffff0b7224 */ /* 0x000fe200078e00ff */
[C---:B0-----:R-:W-:Y:S01]  /*0550*/  @P3 IADD3 R14, P4, R22.reuse, UR8, RZ ;  /* 0x00000008160e3c10 */ /* 0x041fe2000ff9e0ff */
[----:B------:R0:W5:Y:S01]  /*0560*/  @P2 LDG.E R25, desc[UR12][R18.64] ;  /* 0x0000000c12192981 */ /* 0x000162000c1e1900 */
[----:B------:R-:W-:-:S02]  /*0570*/  @P3 IADD3 R16, P5, R22, UR10, RZ ;  /* 0x0000000a16103c10 */ /* 0x000fc4000ffbe0ff */
[C---:B------:R-:W-:Y:S01]  /*0580*/  @P3 IADD3.X R15, R5.reuse, UR9, RZ, P4, !PT ;  /* 0x00000009050f3c10 */ /* 0x040fe2000a7fe4ff */
[----:B------:R1:W4:Y:S01]  /*0590*/  @P2 LDG.E R4, desc[UR12][R12.64] ;  /* 0x0000000c0c042981 */ /* 0x000322000c1e1900 */
[----:B------:R-:W-:-:S03]  /*05a0*/  @P3 IADD3.X R17, R5, UR11, RZ, P5, !PT ;  /* 0x0000000b05113c10 */ /* 0x000fc6000affe4ff */
[----:B------:R1:W5:Y:S01]  /*05b0*/  @P1 LDG.E R11, desc[UR12][R28.64] ;  /* 0x0000000c1c0b1981 */ /* 0x000362000c1e1900 */
[----:B0-----:R-:W-:Y:S02]  /*05c0*/  IADD3 R18, P4, R23, UR6, RZ ;  /* 0x0000000617127c10 */ /* 0x001fe4000ff9e0ff */
[----:B------:R-:W-:Y:S02]  /*05d0*/  IADD3 R20, P5, R20, UR6, RZ ;  /* 0x0000000614147c10 */ /* 0x000fe4000ffbe0ff */
[----:B-1----:R-:W-:Y:S02]  /*05e0*/  CS2R R12, SRZ ;  /* 0x00000000000c7805 */ /* 0x002fe4000001ff00 */
[----:B------:R-:W-:Y:S02]  /*05f0*/  IADD3.X R19, R3, UR7, RZ, P4, !PT ;  /* 0x0000000703137c10 */ /* 0x000fe4000a7fe4ff */
[----:B------:R-:W-:Y:S02]  /*0600*/  IADD3 R22, P6, R22, UR6, RZ ;  /* 0x0000000616167c10 */ /* 0x000fe4000ffde0ff */
[----:B------:R-:W-:Y:S01]  /*0610*/  CS2R R28, SRZ ;  /* 0x00000000001c7805 */ /* 0x000fe2000001ff00 */
[----:B------:R-:W-:Y:S01]  /*0620*/  IMAD.MOV.U32 R3, RZ, RZ, RZ ;  /* 0x000000ffff037224 */ /* 0x000fe200078e00ff */
[----:B------:R-:W-:Y:S01]  /*0630*/  IADD3.X R21, R21, UR7, RZ, P5, !PT ;  /* 0x0000000715157c10 */ /* 0x000fe2000affe4ff */
[----:B------:R-:W5:Y:S01]  /*0640*/  @P1 LDG.E R12, desc[UR12][R18.64] ;  /* 0x0000000c120c1981 */ /* 0x000f62000c1e1900 */
[----:B------:R-:W-:-:S03]  /*0650*/  IADD3.X R23, R5, UR7, RZ, P6, !PT ;  /* 0x0000000705177c10 */ /* 0x000fc6000b7fe4ff */
[----:B------:R-:W5:Y:S04]  /*0660*/  @P3 LDG.E R29, desc[UR12][R16.64] ;  /* 0x0000000c101d3981 */ /* 0x000f68000c1e1900 */
[----:B------:R-:W5:Y:S04]  /*0670*/  @P2 LDG.E R3, desc[UR12][R20.64] ;  /* 0x0000000c14032981 */ /* 0x000f68000c1e1900 */
[----:B------:R2:W5:Y:S04]  /*0680*/  @P3 LDG.E R28, desc[UR12][R14.64] ;  /* 0x0000000c0e1c3981 */ /* 0x000568000c1e1900 */
[----:B------:R-:W5:Y:S01]  /*0690*/  @P3 LDG.E R13, desc[UR12][R22.64] ;  /* 0x0000000c160d3981 */ /* 0x000f62000c1e1900 */
[----:B------:R-:W-:Y:S01]  /*06a0*/  IMAD.WIDE.U32 R6, R2, 0x4, R6 ;  /* 0x0000000402067825 */ /* 0x000fe200078e0006 */
[----:B---3--:R-:W-:-:S03]  /*06b0*/  FSETP.GEU.FTZ.AND P4, PT, |R9|, 0.5, PT ;  /* 0x3f0000000900780b */ /* 0x008fc60003f9e200 */
[----:B--2---:R-:W-:-:S04]  /*06c0*/  FADD.FTZ R15, -R26, R8 ;  /* 0x000000081a0f7221 */ /* 0x004fc80000010100 */
[----:B------:R-:W-:Y:S01]  /*06d0*/  FFMA.FTZ R5, R15, R9, R26 ;  /* 0x000000090f057223 */ /* 0x000fe2000001001a */
[----:B------:R-:W-:-:S05]  /*06e0*/  FADD.FTZ R9, -R9, 1 ;  /* 0x3f80000009097421 */ /* 0x000fca0000010100 */
[----:B------:R-:W-:Y:S01]  /*06f0*/  @P4 FFMA.FTZ R5, -R15, R9, R8 ;  /* 0x000000090f054223 */ /* 0x000fe20000010108 */
[----:B------:R-:W-:-:S04]  /*0700*/  @P0 LEA R8, P4, R27, UR6, 0x2 ;  /* 0x000000061b080c11 */ /* 0x000fc8000f8810ff */
[----:B------:R-:W-:-:S05]  /*0710*/  @P0 LEA.HI.X R9, R27, UR7, R10, 0x2, P4 ;  /* 0x000000071b090c11 */ /* 0x000fca000a0f140a */
[----:B------:R2:W-:Y:S01]  /*0720*/  @P0 STG.E desc[UR12][R8.64], R5 ;  /* 0x0000000508000986 */ /* 0x0005e2000c10190c */
[----:B------:R-:W-:Y:S02]  /*0730*/  ISETP.GE.U32.AND P0, PT, R6, 0x10000, PT ;  /* 0x000100000600780c */ /* 0x000fe40003f06070 */
[----:B----4-:R-:W-:Y:S02]  /*0740*/  FSETP.GEU.FTZ.AND P5, PT, |R4|, 0.5, PT ;  /* 0x3f0000000400780b */ /* 0x010fe40003fbe200 */
[----:B-----5:R-:W-:Y:S01]  /*0750*/  FSETP.GEU.FTZ.AND P4, PT, |R11|, 0.5, PT ;  /* 0x3f0000000b00780b */ /* 0x020fe20003f9e200 */
[----:B------:R-:W-:Y:S01]  /*0760*/  FADD.FTZ R15, R24, -R12 ;  /* 0x8000000c180f7221 */ /* 0x000fe20000010000 */
[----:B------:R-:W-:-:S03]  /*0770*/  FSETP.GEU.FTZ.AND P6, PT, |R29|, 0.5, PT ;  /* 0x3f0000001d00780b */ /* 0x000fc60003fde200 */
[----:B------:R-:W-:Y:S01]  /*0780*/  FFMA.FTZ R17, R15, R11, R12 ;  /* 0x0000000b0f117223 */ /* 0x000fe2000001000c */
[----:B------:R-:W-:Y:S01]  /*0790*/  FADD.FTZ R10, -R3, R25 ;  /* 0x00000019030a7221 */ /* 0x000fe20000010100 */
[----:B------:R-:W-:-:S03]  /*07a0*/  FADD.FTZ R11, -R11, 1 ;  /* 0x3f8000000b0b7421 */ /* 0x000fc60000010100 */
[----:B------:R-:W-:Y:S01]  /*07b0*/  FFMA.FTZ R3, R10, R4, R3 ;  /* 0x000000040a037223 */ /* 0x000fe20000010003 */
[----:B------:R-:W-:Y:S01]  /*07c0*/  FADD.FTZ R12, R28, -R13 ;  /* 0x8000000d1c0c7221 */ /* 0x000fe20000010000 */
[----:B------:R-:W-:-:S03]  /*07d0*/  FADD.FTZ R4, -R4, 1 ;  /* 0x3f80000004047421 */ /* 0x000fc60000010100 */
[----:B------:R-:W-:Y:S01]  /*07e0*/  FFMA.FTZ R13, R12, R29, R13 ;  /* 0x0000001d0c0d7223 */ /* 0x000fe2000001000d */
[----:B------:R-:W-:Y:S01]  /*07f0*/  FADD.FTZ R29, -R29, 1 ;  /* 0x3f8000001d1d7421 */ /* 0x000fe20000010100 */
[----:B------:R-:W-:Y:S01]  /*0800*/  @P4 FFMA.FTZ R17, -R15, R11, R24 ;  /* 0x0000000b0f114223 */ /* 0x000fe20000010118 */
[----:B------:R-:W-:Y:S02]  /*0810*/  @P5 FFMA.FTZ R3, -R10, R4, R25 ;  /* 0x000000040a035223 */ /* 0x000fe40000010119 */
[----:B------:R-:W-:Y:S02]  /*0820*/  @P6 FFMA.FTZ R13, -R12, R29, R28 ;  /* 0x0000001d0c0d6223 */ /* 0x000fe4000001011c */
[----:B------:R2:W-:Y:S01]  /*0830*/  @P1 STG.E desc[UR12][R18.64], R17 ;  /* 0x0000001112001986 */ /* 0x0005e2000c10190c */
[----:B------:R-:W-:-:S03]  /*0840*/  ISETP.LT.U32.AND P1, PT, R6, UR14, PT ;  /* 0x0000000e06007c0c */ /* 0x000fc6000bf21070 */
[----:B------:R2:W-:Y:S04]  /*0850*/  @P2 STG.E desc[UR12][R20.64], R3 ;  /* 0x0000000314002986 */ /* 0x0005e8000c10190c */
[----:B------:R2:W-:Y:S01]  /*0860*/  @P3 STG.E desc[UR12][R22.64], R13 ;  /* 0x0000000d16003986 */ /* 0x0005e2000c10190c */
[C---:B------:R-:W-:Y:S02]  /*0870*/  ISETP.GE.U32.AND.EX P0, PT, R7.reuse, RZ, PT, P0 ;  /* 0x000000ff0700720c */ /* 0x040fe40003f06100 */
[----:B------:R-:W-:-:S13]  /*0880*/  ISETP.LT.AND.EX P1, PT, R7, UR4, PT, P1 ;  /* 0x0000000407007c0c */ /* 0x000fda000bf21310 */
[----:B--2---:R-:W-:Y:S05]  /*0890*/  @!P0 BRA P1, `(.L_x_193) ;  /* 0xfffffff800548947 */ /* 0x004fea000083ffff */
[----:B------:R-:W-:Y:S05]  /*08a0*/  EXIT ;  /* 0x000000000000794d */ /* 0x000fea0003800000 */
.L_x_192:
        /* <DEDUP_REMOVED lines=8> */
.L_x_194:
[C---:B------:R-:W-:Y:S01]  /*0930*/  IMAD.SHL.U32 R8, R17.reuse, 0x10, RZ ;  /* 0x0000001011087824 */ /* 0x040fe200078e00ff */
[----:B------:R-:W-:-:S04]  /*0940*/  SHF.L.U64.HI R6, R17, 0x4, R0 ;  /* 0x0000000411067819 */ /* 0x000fc80000010200 */
[C---:B------:R-:W-:Y:S02]  /*0950*/  IADD3 R2, P0, R8.reuse, UR6, RZ ;  /* 0x0000000608027c10 */ /* 0x040fe4000ff1e0ff */
[C---:B------:R-:W-:Y:S02]  /*0960*/  IADD3 R4, P1, R8.reuse, UR8, RZ ;  /* 0x0000000808047c10 */ /* 0x040fe4000ff3e0ff */
[----:B------:R-:W-:Y:S02]  /*0970*/  IADD3 R8, P2, R8, UR10, RZ ;  /* 0x0000000a08087c10 */ /* 0x000fe4000ff5e0ff */
[C---:B------:R-:W-:Y:S02]  /*0980*/  IADD3.X R5, R6.reuse, UR9, RZ, P1, !PT ;  /* 0x0000000906057c10 */ /* 0x040fe40008ffe4ff */
[C---:B------:R-:W-:Y:S02]  /*0990*/  IADD3.X R9, R6.reuse, UR11, RZ, P2, !PT ;  /* 0x0000000b06097c10 */ /* 0x040fe400097fe4ff */
[----:B------:R-:W-:-:S02]  /*09a0*/  IADD3.X R3, R6, UR7, RZ, P0, !PT ;  /* 0x0000000706037c10 */ /* 0x000fc400087fe4ff */
[----:B------:R-:W2:Y:S04]  /*09b0*/  LDG.E.128 R4, desc[UR12][R4.64] ;  /* 0x0000000c04047981 */ /* 0x000ea8000c1e1d00 */
[----:B------:R-:W3:Y:S04]  /*09c0*/  LDG.E.128 R8, desc[UR12][R8.64] ;  /* 0x0000000c08087981 */ /* 0x000ee8000c1e1d00 */
[----:B------:R-:W2:Y:S01]  /*09d0*/  LDG.E.128 R12, desc[UR12][R2.64] ;  /* 0x0000000c020c7981 */ /* 0x000ea2000c1e1d00 */
[----:B---3--:R-:W-:Y:S02]  /*09e0*/  FSETP.GEU.FTZ.AND P0, PT, |R8|, 0.5, PT ;  /* 0x3f0000000800780b */ /* 0x008fe40003f1e200 */
[----:B------:R-:W-:-:S02]  /*09f0*/  FSETP.GEU.FTZ.AND P1, PT, |R9|, 0.5, PT ;  /* 0x3f0000000900780b */ /* 0x000fc40003f3e200 */
[----:B------:R-:W-:Y:S02]  /*0a00*/  FSETP.GEU.FTZ.AND P2, PT, |R10|, 0.5, PT ;  /* 0x3f0000000a00780b */ /* 0x000fe40003f5e200 */
[----:B------:R-:W-:Y:S01]  /*0a10*/  FSETP.GEU.FTZ.AND P3, PT, |R11|, 0.5, PT ;  /* 0x3f0000000b00780b */ /* 0x000fe20003f7e200 */
[----:B--2---:R-:W-:Y:S01]  /*0a20*/  FADD.FTZ R19, -R12, R4 ;  /* 0x000000040c137221 */ /* 0x004fe20000010100 */
[----:B------:R-:W-:Y:S01]  /*0a30*/  FADD.FTZ R16, -R8, 1 ;  /* 0x3f80000008107421 */ /* 0x000fe20000010100 */
[----:B------:R-:W-:Y:S01]  /*0a40*/  FADD.FTZ R18, -R13, R5 ;  /* 0x000000050d127221 */ /* 0x000fe20000010100 */
[----:B------:R-:W-:Y:S01]  /*0a50*/  FADD.FTZ R21, -R14, R6 ;  /* 0x000000060e157221 */ /* 0x000fe20000010100 */
[----:B------:R-:W-:Y:S01]  /*0a60*/  FADD.FTZ R20, -R15, R7 ;  /* 0x000000070f147221 */ /* 0x000fe20000010100 */
[----:B------:R-:W-:Y:S01]  /*0a70*/  FFMA.FTZ R12, R8, R19, R12 ;  /* 0x00000013080c7223 */ /* 0x000fe2000001000c */
[----:B------:R-:W-:Y:S01]  /*0a80*/  @P0 FFMA.FTZ R12, -R19, R16, R4 ;  /* 0x00000010130c0223 */ /* 0x000fe20000010104 */
[----:B------:R-:W-:Y:S01]  /*0a90*/  FFMA.FTZ R13, R9, R18, R13 ;  /* 0x00000012090d7223 */ /* 0x000fe2000001000d */
[C---:B------:R-:W-:Y:S01]  /*0aa0*/  FFMA.FTZ R14, R10.reuse, R21, R14 ;  /* 0x000000150a0e7223 */ /* 0x040fe2000001000e */
[----:B------:R-:W-:Y:S01]  /*0ab0*/  FFMA.FTZ R15, R11, R20, R15 ;  /* 0x000000140b0f7223 */ /* 0x000fe2000001000f */
[----:B------:R-:W-:Y:S01]  /*0ac0*/  IADD3 R17, P0, R17, UR5, RZ ;  /* 0x0000000511117c10 */ /* 0x000fe2000ff1e0ff */
[----:B------:R-:W-:Y:S01]  /*0ad0*/  FADD.FTZ R9, -R9, 1 ;  /* 0x3f80000009097421 */ /* 0x000fe20000010100 */
[----:B------:R-:W-:Y:S01]  /*0ae0*/  FADD.FTZ R10, -R10, 1 ;  /* 0x3f8000000a0a7421 */ /* 0x000fe20000010100 */
[----:B------:R-:W-:-:S02]  /*0af0*/  FADD.FTZ R11, -R11, 1 ;  /* 0x3f8000000b0b7421 */ /* 0x000fc40000010100 */
[----:B------:R-:W-:Y:S01]  /*0b00*/  @P1 FFMA.FTZ R13, -R18, R9, R5 ;  /* 0x00000009120d1223 */ /* 0x000fe20000010105 */
[----:B------:R-:W-:Y:S01]  /*0b10*/  @P2 FFMA.FTZ R14, -R21, R10, R6 ;  /* 0x0000000a150e2223 */ /* 0x000fe20000010106 */
[----:B------:R-:W-:Y:S01]  /*0b20*/  @P3 FFMA.FTZ R15, -R20, R11, R7 ;  /* 0x0000000b140f3223 */ /* 0x000fe20000010107 */
[C---:B------:R-:W-:Y:S02]  /*0b30*/  IMAD.SHL.U32 R4, R17.reuse, 0x4, RZ ;  /* 0x0000000411047824 */ /* 0x040fe400078e00ff */
[----:B------:R-:W-:Y:S01]  /*0b40*/  IMAD.X R0, RZ, RZ, R0, P0 ;  /* 0x000000ffff007224 */ /* 0x000fe200000e0600 */
[C---:B------:R-:W-:Y:S01]  /*0b50*/  ISETP.LT.U32.AND P1, PT, R17.reuse, 0x4000, PT ;  /* 0x000040001100780c */ /* 0x040fe20003f21070 */
[----:B------:R0:W-:Y:S01]  /*0b60*/  STG.E.128 desc[UR12][R2.64], R12 ;  /* 0x0000000c02007986 */ /* 0x0001e2000c101d0c */
[----:B------:R-:W-:Y:S02]  /*0b70*/  ISETP.GE.U32.AND P0, PT, R4, UR14, PT ;  /* 0x0000000e04007c0c */ /* 0x000fe4000bf06070 */
[----:B------:R-:W-:-:S02]  /*0b80*/  SHF.L.U64.HI R4, R17, 0x2, R0 ;  /* 0x0000000211047819 */ /* 0x000fc40000010200 */
[----:B------:R-:W-:Y:S02]  /*0b90*/  ISETP.LT.U32.AND.EX P1, PT, R0, RZ, PT, P1 ;  /* 0x000000ff0000720c */ /* 0x000fe40003f21110 */
[----:B------:R-:W-:-:S13]  /*0ba0*/  ISETP.GE.AND.EX P0, PT, R4, UR4, PT, P0 ;  /* 0x0000000404007c0c */ /* 0x000fda000bf06300 */
[----:B0-----:R-:W-:Y:S05]  /*0bb0*/  @!P0 BRA P1, `(.L_x_194) ;  /* 0xfffffffc005c8947 */ /* 0x001fea000083ffff */
[----:B------:R-:W-:Y:S05]  /*0bc0*/  EXIT ;  /* 0x000000000000794d */ /* 0x000fea0003800000 */
.L_x_195:
        /* <DEDUP_REMOVED lines=11> */
.L_x_252:


//--------------------- .text._ZN2at6native52_GLOBAL__N__ff984223_19_ForeachTernaryOp_cu_5285c63625multi_tensor_apply_kernelINS1_18TensorListMetadataILi3EEENS1_20TernaryOpListFunctorIdLi3ELi3ELi0EEEJNS0_11LerpFunctorIdEEEEEvT_T0_DpT1_ --------------------------
	.section	.text._ZN2at6native52_GLOBAL__N__ff984223_19_ForeachTernaryOp_cu_5285c63625multi_tensor_apply_kernelINS1_18TensorListMetadataILi3EEENS1_20TernaryOpListFunctorIdLi3ELi3ELi0EEEJNS0_11LerpFunctorIdEEEEEvT_T0_DpT1_,"ax",@progbits
	.align	128
.text._ZN2at6native52_GLOBAL__N__ff984223_19_ForeachTernaryOp_cu_5285c63625multi_tensor_apply_kernelINS1_18TensorListMetadataILi3EEENS1_20TernaryOpListFunctorIdLi3ELi3ELi0EEEJNS0_11LerpFunctorIdEEEEEvT_T0_DpT1_:
        .type           _ZN2at6native52_GLOBAL__N__ff984223_19_ForeachTernaryOp_cu_5285c63625multi_tensor_apply_kernelINS1_18TensorListMetadataILi3EEENS1_20TernaryOpListFunctorIdLi3ELi3ELi0EEEJNS0_11LerpFunctorIdEEEEEvT_T0_DpT1_,@function
        .size           _ZN2at6native52_GLOBAL__N__ff984223_19_ForeachTernaryOp_cu_5285c63625multi_tensor_apply_kernelINS1_18TensorListMetadataILi3EEENS1_20TernaryOpListFunctorIdLi3ELi3ELi0EEEJNS0_11LerpFunctorIdEEEEEvT_T0_DpT1_,(.L_x_253 - _ZN2at6native52_GLOBAL__N__ff984223_19_ForeachTernaryOp_cu_5285c63625multi_tensor_apply_kernelINS1_18TensorListMetadataILi3EEENS1_20TernaryOpListFunctorIdLi3ELi3ELi0EEEJNS0_11LerpFunctorIdEEEEEvT_T0_DpT1_)
        .other          _ZN2at6native52_GLOBAL__N__ff984223_19_ForeachTernaryOp_cu_5285c63625multi_tensor_apply_kernelINS1_18TensorListMetadataILi3EEENS1_20TernaryOpListFunctorIdLi3ELi3ELi0EEEJNS0_11LerpFunctorIdEEEEEvT_T0_DpT1_,@"STO_CUDA_ENTRY STV_DEFAULT"
_ZN2at6native52_GLOBAL__N__ff984223_19_ForeachTernaryOp_cu_5285c63625multi_tensor_apply_kernelINS1_18TensorListMetadataILi3EEENS1_20TernaryOpListFunctorIdLi3ELi3ELi0EEEJNS0_11LerpFunctorIdEEEEEvT_T0_DpT1_:
        /* <DEDUP_REMOVED lines=32> */
.L_x_197:
[----:B0-----:R-:W-:Y:S02]  /*0200*/  IADD3 R3, P1, R0, UR4, RZ ;  /* 0x0000000400037c10 */ /* 0x001fe4000ff3e0ff */
[----:B------:R-:W-:Y:S02]  /*0210*/  CS2R R20, SRZ ;  /* 0x0000000000147805 */ /* 0x000fe4000001ff00 */
        /* <DEDUP_REMOVED lines=9> */
[C---:B------:R-:W-:Y:S02]  /*02b0*/  @P0 LEA R12, P3, R3.reuse, UR10, 0x3 ;  /* 0x0000000a030c0c11 */ /* 0x040fe4000f8618ff */
[C-C-:B------:R-:W-:Y:S02]  /*02c0*/  @P0 LEA.HI.X R5, R3.reuse, UR7, R26.reuse, 0x3, P1 ;  /* 0x0000000703050c11 */ /* 0x140fe400088f1c1a */
[C-C-:B------:R-:W-:Y:S02]  /*02d0*/  @P0 LEA.HI.X R7, R3.reuse, UR9, R26.reuse, 0x3, P2 ;  /* 0x0000000903070c11 */ /* 0x140fe400090f1c1a */
[C---:B------:R-:W-:Y:S01]  /*02e0*/  @P0 LEA.HI.X R13, R3.reuse, UR11, R26, 0x3, P3 ;  /* 0x0000000b030d0c11 */ /* 0x040fe200098f1c1a */
[----:B------:R0:W2:Y:S04]  /*02f0*/  @P0 LDG.E.64 R20, desc[UR14][R4.64] ;  /* 0x0000000e04140981 */ /* 0x0000a8000c1e1b00 */
[----:B------:R1:W2:Y:S04]  /*0300*/  @P0 LDG.E.64 R8, desc[UR14][R6.64] ;  /* 0x0000000e06080981 */ /* 0x0002a8000c1e1b00 */
[----:B------:R-:W3:Y:S01]  /*0310*/  @P0 LDG.E.64 R10, desc[UR14][R12.64] ;  /* 0x0000000e0c0a0981 */ /* 0x000ee2000c1e1b00 */
[----:B------:R-:W-:Y:S01]  /*0320*/  IADD3 R18, P2, R3, UR13, RZ ;  /* 0x0000000d03127c10 */ /* 0x000fe2000ff5e0ff */
[----:B------:R-:W-:Y:S01]  /*0330*/  IMAD.U32 R2, RZ, RZ, UR13 ;  /* 0x0000000dff027e24 */ /* 0x000fe2000f8e00ff */
[----:B0-----:R-:W-:-:S02]  /*0340*/  CS2R R4, SRZ ;  /* 0x0000000000047805 */ /* 0x001fc4000001ff00 */
[C---:B------:R-:W-:Y:S01]  /*0350*/  ISETP.GE.U32.AND P1, PT, R18.reuse, 0x10000, PT ;  /* 0x000100001200780c */ /* 0x040fe20003f26070 */
[----:B------:R-:W-:Y:S01]  /*0360*/  IMAD.X R19, RZ, RZ, R26, P2 ;  /* 0x000000ffff137224 */ /* 0x000fe200010e061a */
[----:B------:R-:W-:Y:S02]  /*0370*/  ISETP.LT.U32.AND P2, PT, R18, UR16, PT ;  /* 0x0000001012007c0c */ /* 0x000fe4000bf41070 */
[----:B-1----:R-:W-:Y:S02]  /*0380*/  CS2R R6, SRZ ;  /* 0x0000000000067805 */ /* 0x002fe4000001ff00 */
[----:B------:R-:W-:-:S04]  /*0390*/  ISETP.GE.U32.AND.EX P1, PT, R19, RZ, PT, P1 ;  /* 0x000000ff1300720c */ /* 0x000fc80003f26110 */
[----:B------:R-:W-:Y:S02]  /*03a0*/  ISETP.LT.AND.EX P1, PT, R19, UR12, !P1, P2 ;  /* 0x0000000c13007c0c */ /* 0x000fe4000cf21320 */
[C---:B------:R-:W-:Y:S01]  /*03b0*/  LEA R23, P2, R2.reuse, R3, 0x1 ;  /* 0x0000000302177211 */ /* 0x040fe200078408ff */
[----:B------:R-:W-:Y:S01]  /*03c0*/  IMAD R2, R2, 0x3, RZ ;  /* 0x0000000302027824 */ /* 0x000fe200078e02ff */
[C---:B------:R-:W-:Y:S01]  /*03d0*/  SHF.L.U64.HI R19, R18.reuse, 0x3, R19 ;  /* 0x0000000312137819 */ /* 0x040fe20000010213 */
[----:B------:R-:W-:Y:S01]  /*03e0*/  IMAD.SHL.U32 R18, R18, 0x8, RZ ;  /* 0x0000000812127824 */ /* 0x000fe200078e00ff */
[C---:B------:R-:W-:Y:S01]  /*03f0*/  ISETP.GE.U32.AND P3, PT, R23.reuse, 0x10000, PT ;  /* 0x000100001700780c */ /* 0x040fe20003f66070 */
[----:B------:R-:W-:Y:S01]  /*0400*/  IMAD.X R16, RZ, RZ, R26, P2 ;  /* 0x000000ffff107224 */ /* 0x000fe200010e061a */
[----:B------:R-:W-:-:S04]  /*0410*/  ISETP.LT.U32.AND P2, PT, R23, UR16, PT ;  /* 0x0000001017007c0c */ /* 0x000fc8000bf41070 */
[----:B------:R-:W-:Y:S02]  /*0420*/  ISETP.GE.U32.AND.EX P3, PT, R16, RZ, PT, P3 ;  /* 0x000000ff1000720c */ /* 0x000fe40003f66130 */
[----:B------:R-:W-:Y:S02]  /*0430*/  @P1 IADD3 R28, P5, R18, UR8, RZ ;  /* 0x00000008121c1c10 */ /* 0x000fe4000ffbe0ff */
[----:B------:R-:W-:Y:S02]  /*0440*/  ISETP.LT.AND.EX P2, PT, R16, UR12, !P3, P2 ;  /* 0x0000000c10007c0c */ /* 0x000fe4000df41320 */
[----:B------:R-:W-:Y:S02]  /*0450*/  IADD3 R2, P3, R2, R3, RZ ;  /* 0x0000000302027210 */ /* 0x000fe40007f7e0ff */
[----:B------:R-:W-:Y:S02]  /*0460*/  @P1 IADD3 R24, P4, R18, UR10, RZ ;  /* 0x0000000a12181c10 */ /* 0x000fe4000ff9e0ff */
[----:B------:R-:W-:Y:S01]  /*0470*/  @P1 IADD3.X R29, R19, UR9, RZ, P5, !PT ;  /* 0x00000009131d1c10 */ /* 0x000fe2000affe4ff */
[----:B------:R-:W-:Y:S01]  /*0480*/  IMAD.X R17, RZ, RZ, R26, P3 ;  /* 0x000000ffff117224 */ /* 0x000fe200018e061a */
[C---:B------:R-:W-:Y:S01]  /*0490*/  ISETP.GE.U32.AND P5, PT, R2.reuse, 0x10000, PT ;  /* 0x000100000200780c */ /* 0x040fe20003fa6070 */
[----:B------:R-:W-:Y:S01]  /*04a0*/  IMAD.SHL.U32 R22, R23, 0x8, RZ ;  /* 0x0000000817167824 */ /* 0x000fe200078e00ff */
[----:B------:R-:W-:Y:S01]  /*04b0*/  @P1 IADD3.X R25, R19, UR11, RZ, P4, !PT ;  /* 0x0000000b13191c10 */ /* 0x000fe2000a7fe4ff */
[C---:B------:R-:W-:Y:S01]  /*04c0*/  IMAD.SHL.U32 R27, R2.reuse, 0x8, RZ ;  /* 0x00000008021b7824 */ /* 0x040fe200078e00ff */
[----:B------:R-:W-:Y:S01]  /*04d0*/  ISETP.LT.U32.AND P3, PT, R2, UR16, PT ;  /* 0x0000001002007c0c */ /* 0x000fe2000bf61070 */
[----:B------:R-:W4:Y:S01]  /*04e0*/  @P1 LDG.E.64 R6, desc[UR14][R28.64] ;  /* 0x0000000e1c061981 */ /* 0x000f22000c1e1b00 */
[----:B------:R-:W-:-:S03]  /*04f0*/  ISETP.GE.U32.AND.EX P5, PT, R17, RZ, PT, P5 ;  /* 0x000000ff1100720c */ /* 0x000fc60003fa6150 */
[----:B------:R0:W5:Y:S01]  /*0500*/  @P1 LDG.E.64 R4, desc[UR14][R24.64] ;  /* 0x0000000e18041981 */ /* 0x000162000c1e1b00 */
[----:B------:R-:W-:Y:S02]  /*0510*/  ISETP.LT.AND.EX P3, PT, R17, UR12, !P5, P3 ;  /* 0x0000000c11007c0c */ /* 0x000fe4000ef61330 */
[----:B------:R-:W-:Y:S02]  /*0520*/  SHF.L.U64.HI R23, R23, 0x3, R16 ;  /* 0x0000000317177819 */ /* 0x000fe40000010210 */
[----:B0-----:R-:W-:-:S04]  /*0530*/  @P2 IADD3 R24, P4, R22, UR8, RZ ;  /* 0x0000000816182c10 */ /* 0x001fc8000ff9e0ff */
[----:B------:R-:W-:Y:S02]  /*0540*/  @P2 IADD3.X R25, R23, UR9, RZ, P4, !PT ;  /* 0x0000000917192c10 */ /* 0x000fe4000a7fe4ff */
[----:B------:R-:W-:Y:S01]  /*0550*/  SHF.L.U64.HI R2, R2, 0x3, R17 ;  /* 0x0000000302027819 */ /* 0x000fe20000010211 */
[----:B--2---:R-:W-:Y:S02]  /*0560*/  DADD R14, -R20, R8 ;  /* 0x00000000140e7229 */ /* 0x004fe40000000108 */
[C---:B---3--:R-:W-:Y:S02]  /*0570*/  DADD R12, -R10.reuse, 1 ;  /* 0x3ff000000a0c7429 */ /* 0x048fe40000000100 */
[----:B------:R-:W-:-:S06]  /*0580*/  DSETP.GEU.AND P4, PT, |R10|, 0.5, PT ;  /* 0x3fe000000a00742a */ /* 0x000fcc0003f8e200 */
[C---:B------:R-:W-:Y:S02]  /*0590*/  DFMA R12, -R14.reuse, R12, R8 ;  /* 0x0000000c0e0c722b */ /* 0x040fe40000000108 */
[----:B------:R-:W-:Y:S01]  /*05a0*/  DFMA R14, R14, R10, R20 ;  /* 0x0000000a0e0e722b */ /* 0x000fe20000000014 */
[----:B------:R-:W-:Y:S02]  /*05b0*/  @P2 IADD3 R20, P5, R22, UR10, RZ ;  /* 0x0000000a16142c10 */ /* 0x000fe4000ffbe0ff */
[----:B------:R-:W-:Y:S02]  /*05c0*/  CS2R R10, SRZ ;  /* 0x00000000000a7805 */ /* 0x000fe4000001ff00 */
[----:B------:R-:W-:-:S05]  /*05d0*/  @P2 IADD3.X R21, R23, UR11, RZ, P5, !PT ;  /* 0x0000000b17152c10 */ /* 0x000fca000affe4ff */
[----:B------:R-:W-:Y:S01]  /*05e0*/  FSEL R12, R12, R14, P4 ;  /* 0x0000000e0c0c7208 */ /* 0x000fe20002000000 */
[----:B------:R0:W2:Y:S01]  /*05f0*/  @P2 LDG.E.64 R10, desc[UR14][R20.64] ;  /* 0x0000000e140a2981 */ /* 0x0000a2000c1e1b00 */
[----:B------:R-:W-:Y:S02]  /*0600*/  FSEL R13, R13, R15, P4 ;  /* 0x0000000f0d0d7208 */ /* 0x000fe40002000000 */
[----:B------:R-:W-:-:S04]  /*0610*/  @P3 IADD3 R28, P4, R27, UR8, RZ ;  /* 0x000000081b1c3c10 */ /* 0x000fc8000ff9e0ff */
[----:B------:R-:W-:Y:S02]  /*0620*/  @P3 IADD3.X R29, R2, UR9, RZ, P4, !PT ;  /* 0x00000009021d3c10 */ /* 0x000fe4000a7fe4ff */
[----:B------:R-:W-:Y:S02]  /*0630*/  IADD3 R18, P4, R18, UR6, RZ ;  /* 0x0000000612127c10 */ /* 0x000fe4000ff9e0ff */
[----:B0-----:R-:W-:Y:S02]  /*0640*/  CS2R R20, SRZ ;  /* 0x0000000000147805 */ /* 0x001fe4000001ff00 */
[----:B------:R-:W-:Y:S02]  /*0650*/  @P3 IADD3 R16, P5, R27, UR10, RZ ;  /* 0x0000000a1b103c10 */ /* 0x000fe4000ffbe0ff */
[----:B------:R-:W-:Y:S02]  /*0660*/  IADD3.X R19, R19, UR7, RZ, P4, !PT ;  /* 0x0000000713137c10 */ /* 0x000fe4000a7fe4ff */
[----:B------:R-:W-:-:S02]  /*0670*/  CS2R R14, SRZ ;  /* 0x00000000000e7805 */ /* 0x000fc4000001ff00 */
[----:B------:R-:W-:Y:S01]  /*0680*/  @P3 IADD3.X R17, R2, UR11, RZ, P5, !PT ;  /* 0x0000000b02113c10 */ /* 0x000fe2000affe4ff */
[----:B------:R-:W4:Y:S04]  /*0690*/  @P1 LDG.E.64 R20, desc[UR14][R18.64] ;  /* 0x0000000e12141981 */ /* 0x000f28000c1e1b00 */
[----:B------:R0:W3:Y:S01]  /*06a0*/  @P3 LDG.E.64 R14, desc[UR14][R16.64] ;  /* 0x0000000e100e3981 */ /* 0x0000e2000c1e1b00 */
[----:B------:R-:W-:Y:S02]  /*06b0*/  IADD3 R22, P4, R22, UR6, RZ ;  /* 0x0000000616167c10 */ /* 0x000fe4000ff9e0ff */
[----:B------:R-:W-:Y:S02]  /*06c0*/  CS2R R8, SRZ ;  /* 0x0000000000087805 */ /* 0x000fe4000001ff00 */
[----:B0-----:R-:W-:-:S02]  /*06d0*/  CS2R R16, SRZ ;  /* 0x0000000000107805 */ /* 0x001fc4000001ff00 */
[----:B------:R-:W-:Y:S02]  /*06e0*/  IADD3.X R23, R23, UR7, RZ, P4, !PT ;  /* 0x0000000717177c10 */ /* 0x000fe4000a7fe4ff */
[----:B------:R-:W3:Y:S04]  /*06f0*/  @P2 LDG.E.64 R8, desc[UR14][R24.64] ;  /* 0x0000000e18082981 */ /* 0x000ee8000c1e1b00 */
[----:B------:R0:W3:Y:S02]  /*0700*/  @P3 LDG.E.64 R16, desc[UR14][R28.64] ;  /* 0x0000000e1c103981 */ /* 0x0000e4000c1e1b00 */
[----:B0-----:R-:W-:Y:S02]  /*0710*/  CS2R R28, SRZ ;  /* 0x00000000001c7805 */ /* 0x001fe4000001ff00 */
[----:B------:R-:W-:-:S04]  /*0720*/  @P0 LEA R24, P5, R3, UR6, 0x3 ;  /* 0x0000000603180c11 */ /* 0x000fc8000f8a18ff */
[----:B------:R-:W3:Y:S01]  /*0730*/  @P2 LDG.E.64 R28, desc[UR14][R22.64] ;  /* 0x0000000e161c2981 */ /* 0x000ee2000c1e1b00 */
[----:B------:R-:W-:Y:S02]  /*0740*/  @P0 LEA.HI.X R25, R3, UR7, R26, 0x3, P5 ;  /* 0x0000000703190c11 */ /* 0x000fe4000a8f1c1a */
[----:B------:R-:W-:-:S04]  /*0750*/  IADD3 R26, P4, R27, UR6, RZ ;  /* 0x000000061b1a7c10 */ /* 0x000fc8000ff9e0ff */
[----:B------:R-:W-:Y:S02]  /*0760*/  IADD3.X R27, R2, UR7, RZ, P4, !PT ;  /* 0x00000007021b7c10 */ /* 0x000fe4000a7fe4ff */
[----:B------:R-:W-:-:S06]  /*0770*/  CS2R R2, SRZ ;  /* 0x0000000000027805 */ /* 0x000fcc000001ff00 */
[----:B------:R-:W3:Y:S04]  /*0780*/  @P3 LDG.E.64 R2, desc[UR14][R26.64] ;  /* 0x0000000e1a023981 */ /* 0x000ee8000c1e1b00 */
[----:B------:R4:W-:Y:S01]  /*0790*/  @P0 STG.E.64 desc[UR14][R24.64], R12 ;  /* 0x0000000c18000986 */ /* 0x0009e2000c101b0e */
[----:B-----5:R-:W-:Y:S01]  /*07a0*/  DSETP.GEU.AND P0, PT, |R4|, 0.5, PT ;  /* 0x3fe000000400742a */ /* 0x020fe20003f0e200 */
[----:B------:R-:W-:-:S04]  /*07b0*/  UIMAD.WIDE.U32 UR4, UR13, 0x4, UR4 ;  /* 0x000000040d0478a5 */ /* 0x000fc8000f8e0004 */
[----:B------:R-:W-:Y:S02]  /*07c0*/  UISETP.LT.U32.AND UP1, UPT, UR4, UR16, UPT ;  /* 0x000000100400728c */ /* 0x000fe4000bf21070 */
[----:B------:R-:W-:-:S04]  /*07d0*/  UISETP.GE.U32.AND UP0, UPT, UR4, 0x10000, UPT ;  /* 0x000100000400788c */ /* 0x000fc8000bf06070 */
[----:B------:R-:W-:Y:S01]  /*07e0*/  UISETP.GE.U32.AND.EX UP0, UPT, UR5, URZ, UPT, UP0 ;  /* 0x0000003f0500728c */ /* 0x000fe2000bf06100 */
[----:B----4-:R-:W-:-:S08]  /*07f0*/  DADD R12, R6, -R20 ;  /* 0x00000000060c7229 */ /* 0x010fd00000000814 */
[----:B------:R-:W-:Y:S02]  /*0800*/  DFMA R20, R12, R4, R20 ;  /* 0x000000040c14722b */ /* 0x000fe40000000014 */
[----:B------:R-:W-:-:S08]  /*0810*/  DADD R4, -R4, 1 ;  /* 0x3ff0000004047429 */ /* 0x000fd00000000100 */
[----:B------:R-:W-:Y:S02]  /*0820*/  DFMA R6, -R12, R4, R6 ;  /* 0x000000040c06722b */ /* 0x000fe40000000106 */
[----:B--2---:R-:W-:Y:S02]  /*0830*/  DSETP.GEU.AND P4, PT, |R10|, 0.5, PT ;  /* 0x3fe000000a00742a */ /* 0x004fe40003f8e200 */
[----:B---3--:R-:W-:-:S08]  /*0840*/  DADD R4, -R28, R8 ;  /* 0x000000001c047229 */ /* 0x008fd00000000108 */
[----:B------:R-:W-:Y:S02]  /*0850*/  DFMA R28, R4, R10, R28 ;  /* 0x0000000a041c722b */ /* 0x000fe4000000001c */
[----:B------:R-:W-:-:S08]  /*0860*/  DADD R10, -R10, 1 ;  /* 0x3ff000000a0a7429 */ /* 0x000fd00000000100 */
[----:B------:R-:W-:Y:S02]  /*0870*/  DFMA R4, -R4, R10, R8 ;  /* 0x0000000a0404722b */ /* 0x000fe40000000108 */
[----:B------:R-:W-:Y:S02]  /*0880*/  DADD R10, -R14, 1 ;  /* 0x3ff000000e0a7429 */ /* 0x000fe40000000100 */
[----:B------:R-:W-:Y:S02]  /*0890*/  DADD R8, R16, -R2 ;  /* 0x0000000010087229 */ /* 0x000fe40000000802 */
[----:B------:R-:W-:-:S06]  /*08a0*/  DSETP.GEU.AND P5, PT, |R14|, 0.5, PT ;  /* 0x3fe000000e00742a */ /* 0x000fcc0003fae200 */
[C---:B------:R-:W-:Y:S02]  /*08b0*/  DFMA R16, -R8.reuse, R10, R16 ;  /* 0x0000000a0810722b */ /* 0x040fe40000000110 */
[----:B------:R-:W-:Y:S01]  /*08c0*/  DFMA R2, R8, R14, R2 ;  /* 0x0000000e0802722b */ /* 0x000fe20000000002 */
[----:B------:R-:W-:Y:S02]  /*08d0*/  FSEL R6, R6, R20, P0 ;  /* 0x0000001406067208 */ /* 0x000fe40000000000 */
[----:B------:R-:W-:Y:S02]  /*08e0*/  FSEL R7, R7, R21, P0 ;  /* 0x0000001507077208 */ /* 0x000fe40000000000 */
[----:B------:R-:W-:Y:S02]  /*08f0*/  FSEL R4, R4, R28, P4 ;  /* 0x0000001c04047208 */ /* 0x000fe40002000000 */
[----:B------:R-:W-:-:S03]  /*0900*/  FSEL R5, R5, R29, P4 ;  /* 0x0000001d05057208 */ /* 0x000fc60002000000 */
[----:B------:R-:W-:Y:S02]  /*0910*/  FSEL R2, R16, R2, P5 ;  /* 0x0000000210027208 */ /* 0x000fe40002800000 */
[----:B------:R-:W-:Y:S01]  /*0920*/  FSEL R3, R17, R3, P5 ;  /* 0x0000000311037208 */ /* 0x000fe20002800000 */
[----:B------:R1:W-:Y:S01]  /*0930*/  @P1 STG.E.64 desc[UR14][R18.64], R6 ;  /* 0x0000000612001986 */ /* 0x0003e2000c101b0e */
[----:B------:R-:W-:Y:S01]  /*0940*/  IMAD.U32 R9, RZ, RZ, UR5 ;  /* 0x00000005ff097e24 */ /* 0x000fe2000f8e00ff */
[----:B------:R-:W-:Y:S02]  /*0950*/  PLOP3.LUT P0, PT, PT, PT, UP1, 0x80, 0x0 ;  /* 0x000000000000781c */ /* 0x000fe40003f0f018 */
[----:B------:R1:W-:Y:S04]  /*0960*/  @P2 STG.E.64 desc[UR14][R22.64], R4 ;  /* 0x0000000416002986 */ /* 0x0003e8000c101b0e */
[----:B------:R1:W-:Y:S01]  /*0970*/  @P3 STG.E.64 desc[UR14][R26.64], R2 ;  /* 0x000000021a003986 */ /* 0x0003e2000c101b0e */
[----:B------:R-:W-:-:S02]  /*0980*/  ISETP.LT.AND.EX P0, PT, R9, UR12, PT, P0 ;  /* 0x0000000c09007c0c */ /* 0x000fc4000bf01300 */
[----:B------:R-:W-:Y:S01]  /*0990*/  PLOP3.LUT P1, PT, PT, PT, UP0, 0x80, 0x0 ;  /* 0x000000000000781c */ /* 0x000fe20003f2f008 */
[----:B------:R-:W-:-:S12]  /*09a0*/  IMAD.U32 R8, RZ, RZ, UR4 ;  /* 0x00000004ff087e24 */ /* 0x000fd8000f8e00ff */
[----:B-1----:R-:W-:Y:S05]  /*09b0*/  @!P1 BRA P0, `(.L_x_197) ;  /* 0xfffffff800109947 */ /* 0x002fea000003ffff */
[----:B------:R-:W-:Y:S05]  /*09c0*/  EXIT ;  /* 0x000000000000794d */ /* 0x000fea0003800000 */
.L_x_196:
        /* <DEDUP_REMOVED lines=8> */
.L_x_198:
[C---:B------:R-:W-:Y:S01]  /*0a50*/  IMAD.SHL.U32 R20, R29.reuse, 0x20, RZ ;  /* 0x000000201d147824 */ /* 0x040fe200078e00ff */
[----:B------:R-:W-:-:S04]  /*0a60*/  SHF.L.U64.HI R4, R29, 0x5, R0 ;  /* 0x000000051d047819 */ /* 0x000fc80000010200 */
[C---:B------:R-:W-:Y:S02]  /*0a70*/  IADD3 R2, P0, R20.reuse, UR6, RZ ;  /* 0x0000000614027c10 */ /* 0x040fe4000ff1e0ff */
[C---:B------:R-:W-:Y:S02]  /*0a80*/  IADD3 R16, P1, R20.reuse, UR8, RZ ;  /* 0x0000000814107c10 */ /* 0x040fe4000ff3e0ff */
[----:B------:R-:W-:Y:S02]  /*0a90*/  IADD3 R20, P2, R20, UR10, RZ ;  /* 0x0000000a14147c10 */ /* 0x000fe4000ff5e0ff */
[C---:B------:R-:W-:Y:S02]  /*0aa0*/  IADD3.X R3, R4.reuse, UR7, RZ, P0, !PT ;  /* 0x0000000704037c10 */ /* 0x040fe400087fe4ff */
[C---:B------:R-:W-:Y:S02]  /*0ab0*/  IADD3.X R17, R4.reuse, UR9, RZ, P1, !PT ;  /* 0x0000000904117c10 */ /* 0x040fe40008ffe4ff */
[----:B------:R-:W-:Y:S01]  /*0ac0*/  IADD3.X R21, R4, UR11, RZ, P2, !PT ;  /* 0x0000000b04157c10 */ /* 0x000fe200097fe4ff */
[----:B------:R-:W2:Y:S04]  /*0ad0*/  LDG.E.128 R24, desc[UR14][R2.64+0x10] ;  /* 0x0000100e02187981 */ /* 0x000ea8000c1e1d00 */
[----:B------:R-:W3:Y:S04]  /*0ae0*/  LDG.E.128 R4, desc[UR14][R2.64] ;  /* 0x0000000e02047981 */ /* 0x000ee8000c1e1d00 */
[----:B------:R-:W3:Y:S04]  /*0af0*/  LDG.E.128 R8, desc[UR14][R16.64] ;  /* 0x0000000e10087981 */ /* 0x000ee8000c1e1d00 */
[----:B------:R-:W4:Y:S01]  /*0b00*/  LDG.E.128 R12, desc[UR14][R20.64] ;  /* 0x0000000e140c7981 */ /* 0x000f22000c1e1d00 */
[----:B---3--:R-:W-:-:S02]  /*0b10*/  DADD R22, -R6, R10 ;  /* 0x0000000006167229 */ /* 0x008fc4000000010a */
[----:B----4-:R-:W-:-:S06]  /*0b20*/  DADD R18, -R14, 1 ;  /* 0x3ff000000e127429 */ /* 0x010fcc0000000100 */
[----:B------:R-:W-:Y:S02]  /*0b30*/  DFMA R6, R14, R22, R6 ;  /* 0x000000160e06722b */ /* 0x000fe40000000006 */
[----:B------:R-:W-:Y:S02]  /*0b40*/  DFMA R10, -R22, R18, R10 ;  /* 0x00000012160a722b */ /* 0x000fe4000000010a */
[----:B------:R-:W2:Y:S04]  /*0b50*/  LDG.E.128 R16, desc[UR14][R16.64+0x10] ;  /* 0x0000100e10107981 */ /* 0x000ea8000c1e1d00 */
[----:B------:R-:W3:Y:S01]  /*0b60*/  LDG.E.128 R20, desc[UR14][R20.64+0x10] ;  /* 0x0000100e14147981 */ /* 0x000ee2000c1e1d00 */
[----:B------:R-:W-:Y:S02]  /*0b70*/  DSETP.GEU.AND P0, PT, |R14|, 0.5, PT ;  /* 0x3fe000000e00742a */ /* 0x000fe40003f0e200 */
[----:B------:R-:W-:-:S04]  /*0b80*/  DADD R14, -R4, R8 ;  /* 0x00000000040e7229 */ /* 0x000fc80000000108 */
[----:B------:R-:W-:Y:S02]  /*0b90*/  FSEL R6, R10, R6, P0 ;  /* 0x000000060a067208 */ /* 0x000fe40000000000 */
[----:B------:R-:W-:Y:S01]  /*0ba0*/  FSEL R7, R11, R7, P0 ;  /* 0x000000070b077208 */ /* 0x000fe20000000000 */
[C---:B------:R-:W-:Y:S02]  /*0bb0*/  DADD R10, -R12.reuse, 1 ;  /* 0x3ff000000c0a7429 */ /* 0x040fe40000000100 */
[C---:B------:R-:W-:Y:S02]  /*0bc0*/  DFMA R4, R12.reuse, R14, R4 ;  /* 0x0000000e0c04722b */ /* 0x040fe40000000004 */
[----:B------:R-:W-:-:S04]  /*0bd0*/  DSETP.GEU.AND P0, PT, |R12|, 0.5, PT ;  /* 0x3fe000000c00742a */ /* 0x000fc80003f0e200 */
[----:B------:R-:W-:-:S10]  /*0be0*/  DFMA R10, -R14, R10, R8 ;  /* 0x0000000a0e0a722b */ /* 0x000fd40000000108 */
[----:B------:R-:W-:Y:S02]  /*0bf0*/  FSEL R4, R10, R4, P0 ;  /* 0x000000040a047208 */ /* 0x000fe40000000000 */
[----:B------:R-:W-:Y:S02]  /*0c00*/  FSEL R5, R11, R5, P0 ;  /* 0x000000050b057208 */ /* 0x000fe40000000000 */
[----:B------:R-:W-:-:S03]  /*0c10*/  IADD3 R29, P0, R29, UR4, RZ ;  /* 0x000000041d1d7c10 */ /* 0x000fc6000ff1e0ff */
[----:B------:R0:W-:Y:S02]  /*0c20*/  STG.E.128 desc[UR14][R2.64], R4 ;  /* 0x0000000402007986 */ /* 0x0001e4000c101d0e */
[----:B------:R-:W-:Y:S01]  /*0c30*/  IMAD.X R0, RZ, RZ, R0, P0 ;  /* 0x000000ffff007224 */ /* 0x000fe200000e0600 */
[----:B--2---:R-:W-:Y:S02]  /*0c40*/  DADD R12, -R26, R18 ;  /* 0x000000001a0c7229 */ /* 0x004fe40000000112 */
[----:B---3--:R-:W-:Y:S02]  /*0c50*/  DADD R8, -R22, 1 ;  /* 0x3ff0000016087429 */ /* 0x008fe40000000100 */
[----:B------:R-:W-:-:S06]  /*0c60*/  DADD R14, -R20, 1 ;  /* 0x3ff00000140e7429 */ /* 0x000fcc0000000100 */
[----:B------:R-:W-:Y:S02]  /*0c70*/  DFMA R8, -R12, R8, R18 ;  /* 0x000000080c08722b */ /* 0x000fe40000000112 */
[----:B------:R-:W-:Y:S02]  /*0c80*/  DADD R18, -R24, R16 ;  /* 0x0000000018127229 */ /* 0x000fe40000000110 */
[C---:B------:R-:W-:Y:S02]  /*0c90*/  DFMA R12, R22.reuse, R12, R26 ;  /* 0x0000000c160c722b */ /* 0x040fe4000000001a */
[----:B------:R-:W-:-:S04]  /*0ca0*/  DSETP.GEU.AND P2, PT, |R22|, 0.5, PT ;  /* 0x3fe000001600742a */ /* 0x000fc80003f4e200 */
[----:B------:R-:W-:Y:S02]  /*0cb0*/  DFMA R14, -R18, R14, R16 ;  /* 0x0000000e120e722b */ /* 0x000fe40000000110 */
[C---:B------:R-:W-:Y:S02]  /*0cc0*/  DFMA R18, R20.reuse, R18, R24 ;  /* 0x000000121412722b */ /* 0x040fe40000000018 */
[----:B------:R-:W-:Y:S01]  /*0cd0*/  DSETP.GEU.AND P1, PT, |R20|, 0.5, PT ;  /* 0x3fe000001400742a */ /* 0x000fe20003f2e200 */
[----:B------:R-:W-:Y:S02]  /*0ce0*/  FSEL R10, R8, R12, P2 ;  /* 0x0000000c080a7208 */ /* 0x000fe40001000000 */
[----:B------:R-:W-:-:S05]  /*0cf0*/  FSEL R11, R9, R13, P2 ;  /* 0x0000000d090b7208 */ /* 0x000fca0001000000 */
[----:B------:R-:W-:Y:S02]  /*0d00*/  FSEL R8, R14, R18, P1 ;  /* 0x000000120e087208 */ /* 0x000fe40000800000 */
[----:B------:R-:W-:Y:S01]  /*0d10*/  FSEL R9, R15, R19, P1 ;  /* 0x000000130f097208 */ /* 0x000fe20000800000 */
[----:B0-----:R-:W-:Y:S02]  /*0d20*/  IMAD.MOV.U32 R6, RZ, RZ, R10 ;  /* 0x000000ffff067224 */ /* 0x001fe400078e000a */
[----:B------:R-:W-:Y:S02]  /*0d30*/  IMAD.MOV.U32 R4, RZ, RZ, R8 ;  /* 0x000000ffff047224 */ /* 0x000fe400078e0008 */
[----:B------:R-:W-:Y:S02]  /*0d40*/  IMAD.MOV.U32 R7, RZ, RZ, R11 ;  /* 0x000000ffff077224 */ /* 0x000fe400078e000b */
[----:B------:R-:W-:Y:S02]  /*0d50*/  IMAD.MOV.U32 R5, RZ, RZ, R9 ;  /* 0x000000ffff057224 */ /* 0x000fe400078e0009 */
[C---:B------:R-:W-:Y:S01]  /*0d60*/  IMAD.SHL.U32 R8, R29.reuse, 0x4, RZ ;  /* 0x000000041d087824 */ /* 0x040fe200078e00ff */
[----:B------:R-:W-:-:S02]  /*0d70*/  ISETP.LT.U32.AND P1, PT, R29, 0x4000, PT ;  /* 0x000040001d00780c */ /* 0x000fc40003f21070 */
[----:B------:R0:W-:Y:S02]  /*0d80*/  STG.E.128 desc[UR14][R2.64+0x10], R4 ;  /* 0x0000100402007986 */ /* 0x0001e4000c101d0e */
[----:B------:R-:W-:Y:S02]  /*0d90*/  ISETP.GE.U32.AND P0, PT, R8, UR16, PT ;  /* 0x0000001008007c0c */ /* 0x000fe4000bf06070 */
[----:B------:R-:W-:Y:S02]  /*0da0*/  SHF.L.U64.HI R8, R29, 0x2, R0 ;  /* 0x000000021d087819 */ /* 0x000fe40000010200 */
[----:B------:R-:W-:Y:S02]  /*0db0*/  ISETP.LT.U32.AND.EX P1, PT, R0, RZ, PT, P1 ;  /* 0x000000ff0000720c */ /* 0x000fe40003f21110 */
[----:B------:R-:W-:-:S13]  /*0dc0*/  ISETP.GE.AND.EX P0, PT, R8, UR12, PT, P0 ;  /* 0x0000000c08007c0c */ /* 0x000fda000bf06300 */
[----:B0-----:R-:W-:Y:S05]  /*0dd0*/  @!P0 BRA P1, `(.L_x_198) ;  /* 0xfffffffc001c8947 */ /* 0x001fea000083ffff */
[----:B------:R-:W-:Y:S05]  /*0de0*/  EXIT ;  /* 0x000000000000794d */ /* 0x000fea0003800000 */
.L_x_199:
        /* <DEDUP_REMOVED lines=9> */
.L_x_253:


//--------------------- .text._ZN2at6native52_GLOBAL__N__ff984223_19_ForeachTernaryOp_cu_5285c63625multi_tensor_apply_kernelINS1_18TensorListMetadataILi4EEENS1_20TernaryOpListFunctorIN3c108BFloat16ELi4ELi3ELi3EEEJNS0_11LerpFunctorIfEEEEEvT_T0_DpT1_ --------------------------
	.section	.text._ZN2at6native52_GLOBAL__N__ff984223_19_ForeachTernaryOp_cu_5285c63625multi_tensor_apply_kernelINS1_18TensorListMetadataILi4EEENS1_20TernaryOpListFunctorIN3c108BFloat16ELi4ELi3ELi3EEEJNS0_11LerpFunctorIfEEEEEvT_T0_DpT1_,"ax",@progbits
	.align	128
.text._ZN2at6native52_GLOBAL__N__ff984223_19_ForeachTernaryOp_cu_5285c63625multi_tensor_apply_kernelINS1_18TensorListMetadataILi4EEENS1_20TernaryOpListFunctorIN3c108BFloat16ELi4ELi3ELi3EEEJNS0_11LerpFunctorIfEEEEEvT_T0_DpT1_:
        .type           _ZN2at6native52_GLOBAL__N__ff984223_19_ForeachTernaryOp_cu_5285c63625multi_tensor_apply_kernelINS1_18TensorListMetadataILi4EEENS1_20TernaryOpListFunctorIN3c108BFloat16ELi4ELi3ELi3EEEJNS0_11LerpFunctorIfEEEEEvT_T0_DpT1_,@function
        .size           _ZN2at6native52_GLOBAL__N__ff984223_19_ForeachTernaryOp_cu_5285c63625multi_tensor_apply_kernelINS1_18TensorListMetadataILi4EEENS1_20TernaryOpListFunctorIN3c108BFloat16ELi4ELi3ELi3EEEJNS0_11LerpFunctorIfEEEEEvT_T0_DpT1_,(.L_x_254 - _ZN2at6native52_GLOBAL__N__ff984223_19_ForeachTernaryOp_cu_5285c63625multi_tensor_apply_kernelINS1_18TensorListMetadataILi4EEENS1_20TernaryOpListFunctorIN3c108BFloat16ELi4ELi3ELi3EEEJNS0_11LerpFunctorIfEEEEEvT_T0_DpT1_)
        .other          _ZN2at6native52_GLOBAL__N__ff984223_19_ForeachTernaryOp_cu_5285c63625multi_tensor_apply_kernelINS1_18TensorListMetadataILi4EEENS1_20TernaryOpListFunctorIN3c108BFloat16ELi4ELi3ELi3EEEJNS0_11LerpFunctorIfEEEEEvT_T0_DpT1_,@"STO_CUDA_ENTRY STV_DEFAULT"
_ZN2at6native52_GLOBAL__N__ff984223_19_ForeachTernaryOp_cu_5285c63625multi_tensor_apply_kernelINS1_18TensorListMetadataILi4EEENS1_20TernaryOpListFunctorIN3c108BFloat16ELi4ELi3ELi3EEEJNS0_11LerpFunctorIfEEEEEvT_T0_DpT1_:
        /* <DEDUP_REMOVED lines=11> */
[----:B------:R-:W-:Y:S02]  /*00b0*/  UIMAD.WIDE UR6, UR15, 0x20000, UR6 ;  /* 0x000200000f0678a5 */ /* 0x000fe4000f8e0206 */
[----:B------:R-:W-:Y:S02]  /*00c0*/  UIMAD.WIDE UR8, UR15, 0x20000, UR8 ;  /* 0x000200000f0878a5 */ /* 0x000fe4000f8e0208 */
[----:B------:R-:W-:Y:S01]  /*00d0*/  UIMAD.WIDE UR10, UR15, 0x20000, UR10 ;  /* 0x000200000f0a78a5 */ /* 0x000fe2000f8e020a */
[----:B------:R-:W-:Y:S02]  /*00e0*/  ULDC.64 UR12, c[0x0][UR14+0x570] ;  /* 0x00015c000e0c7abb */ /* 0x000fe40008000a00 */
[----:B------:R-:W-:-:S02]  /*00f0*/  UIMAD.WIDE UR12, UR15, 0x20000, UR12 ;  /* 0x000200000f0c78a5 */ /* 0x000fc4000f8e020c */
[----:B------:R-:W-:Y:S01]  /*0100*/  ULOP3.LUT UR16, UR10, UR8, UR6, 0xfe, !UPT ;  /* 0x000000080a107292 */ /* 0x000fe2000f8efe06 */
        /* <DEDUP_REMOVED lines=16> */
.L_x_201:
[----:B0-----:R-:W-:Y:S02]  /*0210*/  IADD3 R0, P1, R2, R6, RZ ;  /* 0x0000000602007210 */ /* 0x001fe40007f3e0ff */
[----:B------:R-:W-:Y:S02]  /*0220*/  PRMT R8, RZ, 0x7610, R8 ;  /* 0x00007610ff087816 */ /* 0x000fe40000000008 */
[C---:B------:R-:W-:Y:S01]  /*0230*/  ISETP.GE.U32.AND P0, PT, R0.reuse, 0x10000, PT ;  /* 0x000100000000780c */ /* 0x040fe20003f06070 */
[----:B------:R-:W-:Y:S01]  /*0240*/  IMAD.X R17, RZ, RZ, R7, P1 ;  /* 0x000000ffff117224 */ /* 0x000fe200008e0607 */
[----:B------:R-:W-:Y:S02]  /*0250*/  ISETP.LT.U32.AND P1, PT, R0, UR17, PT ;  /* 0x0000001100007c0c */ /* 0x000fe4000bf21070 */
[----:B-1----:R-:W-:Y:S02]  /*0260*/  IADD3 R16, P2, R3, R0, RZ ;  /* 0x0000000003107210 */ /* 0x002fe40007f5e0ff */
[----:B------:R-:W-:-:S02]  /*0270*/  ISETP.GE.U32.AND.EX P0, PT, R17, RZ, PT, P0 ;  /* 0x000000ff1100720c */ /* 0x000fc40003f06100 */
[----:B------:R-:W-:Y:S01]  /*0280*/  PRMT R4, RZ, 0x7610, R4 ;  /* 0x00007610ff047816 */ /* 0x000fe20000000004 */
[----:B------:R-:W-:Y:S01]  /*0290*/  IMAD.X R9, RZ, RZ, R17, P2 ;  /* 0x000000ffff097224 */ /* 0x000fe200010e0611 */
[----:B------:R-:W-:Y:S02]  /*02a0*/  ISETP.LT.AND.EX P0, PT, R17, UR4, !P0, P1 ;  /* 0x0000000411007c0c */ /* 0x000fe4000c701310 */
[C---:B------:R-:W-:Y:S02]  /*02b0*/  ISETP.GE.U32.AND P1, PT, R16.reuse, 0x10000, PT ;  /* 0x000100001000780c */ /* 0x040fe40003f26070 */
[----:B------:R-:W-:Y:S02]  /*02c0*/  ISETP.LT.U32.AND P2, PT, R16, UR17, PT ;  /* 0x0000001110007c0c */ /* 0x000fe4000bf41070 */
[----:B------:R-:W-:Y:S02]  /*02d0*/  ISETP.GE.U32.AND.EX P1, PT, R9, RZ, PT, P1 ;  /* 0x000000ff0900720c */ /* 0x000fe40003f26110 */
[----:B------:R-:W-:-:S02]  /*02e0*/  LEA R10, P5, R3, R0, 0x1 ;  /* 0x00000000030a7211 */ /* 0x000fc400078a08ff */
[----:B------:R-:W-:-:S03]  /*02f0*/  ISETP.LT.AND.EX P1, PT, R9, UR4, !P1, P2 ;  /* 0x0000000409007c0c */ /* 0x000fc6000cf21320 */
[C---:B------:R-:W-:Y:S01]  /*0300*/  @P0 LEA R20, P3, R0.reuse, UR6, 0x1 ;  /* 0x0000000600140c11 */ /* 0x040fe2000f8608ff */
[----:B------:R-:W-:Y:S01]  /*0310*/  IMAD R19, R3, 0x3, RZ ;  /* 0x0000000303137824 */ /* 0x000fe200078e02ff */
[C---:B------:R-:W-:Y:S01]  /*0320*/  @P0 LEA R22, P4, R0.reuse, UR8, 0x1 ;  /* 0x0000000800160c11 */ /* 0x040fe2000f8808ff */
[--C-:B------:R-:W-:Y:S01]  /*0330*/  IMAD.X R25, RZ, RZ, R17.reuse, P5 ;  /* 0x000000ffff197224 */ /* 0x100fe200028e0611 */
[C-C-:B------:R-:W-:Y:S02]  /*0340*/  @P0 LEA.HI.X R21, R0.reuse, UR7, R17.reuse, 0x1, P3 ;  /* 0x0000000700150c11 */ /* 0x140fe400098f0c11 */
[----:B------:R-:W-:Y:S02]  /*0350*/  @P0 LEA R12, P3, R0, UR10, 0x1 ;  /* 0x0000000a000c0c11 */ /* 0x000fe4000f8608ff */
[----:B------:R-:W-:Y:S01]  /*0360*/  ISETP.GE.U32.AND P2, PT, R10, 0x10000, PT ;  /* 0x000100000a00780c */ /* 0x000fe20003f46070 */
[----:B------:R-:W2:Y:S01]  /*0370*/  @P0 LDG.E.U16 R4, desc[UR14][R20.64] ;  /* 0x0000000e14040981 */ /* 0x000ea2000c1e1500 */
[----:B------:R-:W-:-:S02]  /*0380*/  @P0 LEA.HI.X R23, R0, UR9, R17, 0x1, P4 ;  /* 0x0000000900170c11 */ /* 0x000fc4000a0f0c11 */
[----:B------:R-:W-:Y:S02]  /*0390*/  @P0 LEA.HI.X R13, R0, UR11, R17, 0x1, P3 ;  /* 0x0000000b000d0c11 */ /* 0x000fe400098f0c11 */
[----:B------:R-:W-:Y:S01]  /*03a0*/  IADD3 R19, P4, R19, R0, RZ ;  /* 0x0000000013137210 */ /* 0x000fe20007f9e0ff */
[----:B------:R0:W3:Y:S01]  /*03b0*/  @P0 LDG.E.U16 R8, desc[UR14][R22.64] ;  /* 0x0000000e16080981 */ /* 0x0000e2000c1e1500 */
[----:B------:R-:W-:Y:S02]  /*03c0*/  ISETP.LT.U32.AND P3, PT, R10, UR17, PT ;  /* 0x000000110a007c0c */ /* 0x000fe4000bf61070 */
[C---:B------:R-:W-:Y:S02]  /*03d0*/  ISETP.GE.U32.AND.EX P2, PT, R25.reuse, RZ, PT, P2 ;  /* 0x000000ff1900720c */ /* 0x040fe40003f46120 */
[----:B------:R-:W-:Y:S02]  /*03e0*/  PRMT R5, RZ, 0x7610, R5 ;  /* 0x00007610ff057816 */ /* 0x000fe40000000005 */
[----:B------:R-:W-:Y:S01]  /*03f0*/  @P1 LEA R14, P5, R16, UR6, 0x1 ;  /* 0x00000006100e1c11 */ /* 0x000fe2000f8a08ff */
[----:B------:R-:W-:Y:S01]  /*0400*/  IMAD.X R18, RZ, RZ, R17, P4 ;  /* 0x000000ffff127224 */ /* 0x000fe200020e0611 */
[----:B------:R-:W-:-:S02]  /*0410*/  ISETP.LT.AND.EX P2, PT, R25, UR4, !P2, P3 ;  /* 0x0000000419007c0c */ /* 0x000fc4000d741330 */
[C---:B------:R-:W-:Y:S01]  /*0420*/  ISETP.GE.U32.AND P4, PT, R19.reuse, 0x10000, PT ;  /* 0x000100001300780c */ /* 0x040fe20003f86070 */
[----:B------:R-:W4:Y:S01]  /*0430*/  @P0 LDG.E.U16 R5, desc[UR14][R12.64] ;  /* 0x0000000e0c050981 */ /* 0x000f22000c1e1500 */
[C-C-:B------:R-:W-:Y:S02]  /*0440*/  @P1 LEA.HI.X R15, R16.reuse, UR7, R9.reuse, 0x1, P5 ;  /* 0x00000007100f1c11 */ /* 0x140fe4000a8f0c09 */
[----:B------:R-:W-:Y:S02]  /*0450*/  @P1 LEA R28, P5, R16, UR8, 0x1 ;  /* 0x00000008101c1c11 */ /* 0x000fe4000f8a08ff */
[----:B------:R-:W-:Y:S02]  /*0460*/  ISETP.LT.U32.AND P3, PT, R19, UR17, PT ;  /* 0x0000001113007c0c */ /* 0x000fe4000bf61070 */
[----:B------:R-:W-:Y:S02]  /*0470*/  ISETP.GE.U32.AND.EX P4, PT, R18, RZ, PT, P4 ;  /* 0x000000ff1200720c */ /* 0x000fe40003f86140 */
[----:B------:R-:W-:-:S02]  /*0480*/  @P1 LEA.HI.X R29, R16, UR9, R9, 0x1, P5 ;  /* 0x00000009101d1c11 */ /* 0x000fc4000a8f0c09 */
[----:B------:R-:W-:Y:S02]  /*0490*/  PRMT R11, RZ, 0x7610, R11 ;  /* 0x00007610ff0b7816 */ /* 0x000fe4000000000b */
[----:B0-----:R-:W-:Y:S02]  /*04a0*/  @P1 LEA R22, P5, R16, UR10, 0x1 ;  /* 0x0000000a10161c11 */ /* 0x001fe4000f8a08ff */
[----:B------:R-:W-:Y:S02]  /*04b0*/  ISETP.LT.AND.EX P3, PT, R18, UR4, !P4, P3 ;  /* 0x0000000412007c0c */ /* 0x000fe4000e761330 */
[----:B------:R-:W-:Y:S01]  /*04c0*/  PRMT R0, RZ, 0x7610, R0 ;  /* 0x00007610ff007816 */ /* 0x000fe20000000000 */
[----:B------:R0:W5:Y:S01]  /*04d0*/  @P1 LDG.E.U16 R11, desc[UR14][R14.64] ;  /* 0x0000000e0e0b1981 */ /* 0x000162000c1e1500 */
[----:B------:R-:W-:Y:S02]  /*04e0*/  PRMT R24, RZ, 0x7610, R24 ;  /* 0x00007610ff187816 */ /* 0x000fe40000000018 */
[----:B------:R-:W-:-:S02]  /*04f0*/  @P2 LEA R20, P4, R10, UR6, 0x1 ;  /* 0x000000060a142c11 */ /* 0x000fc4000f8808ff */
[----:B------:R-:W-:Y:S01]  /*0500*/  @P1 LEA.HI.X R23, R16, UR11, R9, 0x1, P5 ;  /* 0x0000000b10171c11 */ /* 0x000fe2000a8f0c09 */
[----:B------:R1:W5:Y:S01]  /*0510*/  @P1 LDG.E.U16 R0, desc[UR14][R28.64] ;  /* 0x0000000e1c001981 */ /* 0x000362000c1e1500 */
[----:B------:R-:W-:Y:S02]  /*0520*/  PRMT R26, RZ, 0x7610, R26 ;  /* 0x00007610ff1a7816 */ /* 0x000fe4000000001a */
[C-C-:B------:R-:W-:Y:S01]  /*0530*/  @P2 LEA.HI.X R21, R10.reuse, UR7, R25.reuse, 0x1, P4 ;  /* 0x000000070a152c11 */ /* 0x140fe2000a0f0c19 */
[----:B------:R-:W5:Y:S01]  /*0540*/  @P1 LDG.E.U16 R24, desc[UR14][R22.64] ;  /* 0x0000000e16181981 */ /* 0x000f62000c1e1500 */
[C---:B0-----:R-:W-:Y:S02]  /*0550*/  @P2 LEA R14, P5, R10.reuse, UR10, 0x1 ;  /* 0x0000000a0a0e2c11 */ /* 0x041fe4000f8a08ff */
[C---:B------:R-:W-:Y:S01]  /*0560*/  @P2 LEA R12, P4, R10.reuse, UR8, 0x1 ;  /* 0x000000080a0c2c11 */ /* 0x040fe2000f8808ff */
[----:B------:R0:W5:Y:S01]  /*0570*/  @P2 LDG.E.U16 R26, desc[UR14][R20.64] ;  /* 0x0000000e141a2981 */ /* 0x000162000c1e1500 */
[----:B------:R-:W-:-:S02]  /*0580*/  @P2 LEA.HI.X R15, R10, UR11, R25, 0x1, P5 ;  /* 0x0000000b0a0f2c11 */ /* 0x000fc4000a8f0c19 */
[----:B-1----:R-:W-:Y:S02]  /*0590*/  PRMT R29, RZ, 0x7610, R29 ;  /* 0x00007610ff1d7816 */ /* 0x002fe4000000001d */
[----:B------:R-:W-:Y:S02]  /*05a0*/  @P2 LEA.HI.X R13, R10, UR9, R25, 0x1, P4 ;  /* 0x000000090a0d2c11 */ /* 0x000fe4000a0f0c19 */
[C---:B------:R-:W-:Y:S02]  /*05b0*/  @P3 LEA R16, P4, R19.reuse, UR6, 0x1 ;  /* 0x0000000613103c11 */ /* 0x040fe4000f8808ff */
[----:B------:R1:W5:Y:S01]  /*05c0*/  @P2 LDG.E.U16 R29, desc[UR14][R14.64] ;  /* 0x0000000e0e1d2981 */ /* 0x000362000c1e1500 */
[C---:B0-----:R-:W-:Y:S02]  /*05d0*/  @P3 LEA R20, P5, R19.reuse, UR10, 0x1 ;  /* 0x0000000a13143c11 */ /* 0x041fe4000f8a08ff */
[C-C-:B------:R-:W-:Y:S02]  /*05e0*/  @P3 LEA.HI.X R17, R19.reuse, UR7, R18.reuse, 0x1, P4 ;  /* 0x0000000713113c11 */ /* 0x140fe4000a0f0c12 */
[----:B------:R-:W-:-:S02]  /*05f0*/  @P3 LEA.HI.X R21, R19, UR11, R18, 0x1, P5 ;  /* 0x0000000b13153c11 */ /* 0x000fc4000a8f0c12 */
[C---:B------:R-:W-:Y:S02]  /*0600*/  @P3 LEA R22, P4, R19.reuse, UR8, 0x1 ;  /* 0x0000000813163c11 */ /* 0x040fe4000f8808ff */
[----:B-1----:R-:W-:Y:S02]  /*0610*/  PRMT R15, RZ, 0x7610, R15 ;  /* 0x00007610ff0f7816 */ /* 0x002fe4000000000f */
[----:B------:R-:W-:Y:S02]  /*0620*/  PRMT R28, RZ, 0x7610, R28 ;  /* 0x00007610ff1c7816 */ /* 0x000fe4000000001c */
[----:B------:R-:W-:Y:S02]  /*0630*/  PRMT R27, RZ, 0x7610, R27 ;  /* 0x00007610ff1b7816 */ /* 0x000fe4000000001b */
[----:B------:R-:W-:Y:S01]  /*0640*/  PRMT R14, RZ, 0x7610, R14 ;  /* 0x00007610ff0e7816 */ /* 0x000fe2000000000e */
[----:B------:R-:W5:Y:S01]  /*0650*/  @P3 LDG.E.U16 R15, desc[UR14][R20.64] ;  /* 0x0000000e140f3981 */ /* 0x000f62000c1e1500 */
[----:B------:R-:W-:-:S03]  /*0660*/  @P3 LEA.HI.X R23, R19, UR9, R18, 0x1, P4 ;  /* 0x0000000913173c11 */ /* 0x000fc6000a0f0c12 */
[----:B------:R4:W5:Y:S04]  /*0670*/  @P2 LDG.E.U16 R28, desc[UR14][R12.64] ;  /* 0x0000000e0c1c2981 */ /* 0x000968000c1e1500 */
[----:B------:R0:W5:Y:S04]  /*0680*/  @P3 LDG.E.U16 R27, desc[UR14][R16.64] ;  /* 0x0000000e101b3981 */ /* 0x000168000c1e1500 */
[----:B------:R1:W5:Y:S01]  /*0690*/  @P3 LDG.E.U16 R14, desc[UR14][R22.64] ;  /* 0x0000000e160e3981 */ /* 0x000362000c1e1500 */
[----:B--2---:R-:W-:Y:S02]  /*06a0*/  IMAD.U32 R4, R4, 0x10000, RZ ;  /* 0x0001000004047824 */ /* 0x004fe400078e00ff */
[----:B----4-:R-:W-:-:S02]  /*06b0*/  IMAD.U32 R13, R5, 0x10000, RZ ;  /* 0x00010000050d7824 */ /* 0x010fc400078e00ff */
[----:B---3--:R-:W-:-:S03]  /*06c0*/  IMAD.U32 R5, R8, 0x10000, RZ ;  /* 0x0001000008057824 */ /* 0x008fc600078e00ff */
[----:B------:R-:W-:Y:S01]  /*06d0*/  FSETP.GEU.FTZ.AND P4, PT, |R13|, 0.5, PT ;  /* 0x3f0000000d00780b */ /* 0x000fe20003f9e200 */
[----:B------:R-:W-:-:S04]  /*06e0*/  FADD.FTZ R12, -R4, R5 ;  /* 0x00000005040c7221 */ /* 0x000fc80000010100 */
[C---:B0-----:R-:W-:Y:S01]  /*06f0*/  FFMA.FTZ R16, R13.reuse, R12, R4 ;  /* 0x0000000c0d107223 */ /* 0x041fe20000010004 */
[----:B------:R-:W-:Y:S01]  /*0700*/  FADD.FTZ R13, -R13, 1 ;  /* 0x3f8000000d0d7421 */ /* 0x000fe20000010100 */
[----:B------:R-:W-:-:S06]  /*0710*/  IADD3 R8, P5, R2, R6, RZ ;  /* 0x0000000602087210 */ /* 0x000fcc0007fbe0ff */
[----:B------:R-:W-:Y:S01]  /*0720*/  @P4 FFMA.FTZ R16, -R12, R13, R5 ;  /* 0x0000000d0c104223 */ /* 0x000fe20000010105 */
[----:B-----5:R-:W-:Y:S02]  /*0730*/  IMAD.U32 R17, R11, 0x10000, RZ ;  /* 0x000100000b117824 */ /* 0x020fe400078e00ff */
[----:B------:R-:W-:Y:S02]  /*0740*/  IMAD.U32 R24, R24, 0x10000, RZ ;  /* 0x0001000018187824 */ /* 0x000fe400078e00ff */
[----:B------:R-:W-:-:S03]  /*0750*/  IMAD.U32 R11, R0, 0x10000, RZ ;  /* 0x00010000000b7824 */ /* 0x000fc600078e00ff */
[----:B------:R-:W-:Y:S01]  /*0760*/  FSETP.GEU.FTZ.AND P4, PT, |R24|, 0.5, PT ;  /* 0x3f0000001800780b */ /* 0x000fe20003f9e200 */
[----:B------:R-:W-:Y:S01]  /*0770*/  FADD.FTZ R20, -R17, R11 ;  /* 0x0000000b11147221 */ /* 0x000fe20000010100 */
[----:B------:R-:W-:Y:S01]  /*0780*/  IMAD.X R5, RZ, RZ, R7, P5 ;  /* 0x000000ffff057224 */ /* 0x000fe200028e0607 */
[----:B------:R-:W-:Y:S01]  /*0790*/  @P0 LEA R12, P5, R8, UR12, 0x1 ;  /* 0x0000000c080c0c11 */ /* 0x000fe2000f8a08ff */
[----:B-1----:R-:W-:Y:S02]  /*07a0*/  IMAD.IADD R22, R3, 0x1, R8 ;  /* 0x0000000103167824 */ /* 0x002fe400078e0208 */
[C---:B------:R-:W-:Y:S01]  /*07b0*/  FFMA.FTZ R0, R24.reuse, R20, R17 ;  /* 0x0000001418007223 */ /* 0x040fe20000010011 */
[----:B------:R-:W-:Y:S01]  /*07c0*/  FADD.FTZ R24, -R24, 1 ;  /* 0x3f80000018187421 */ /* 0x000fe20000010100 */
[----:B------:R-:W-:Y:S01]  /*07d0*/  IMAD.U32 R29, R29, 0x10000, RZ ;  /* 0x000100001d1d7824 */ /* 0x000fe200078e00ff */
[----:B------:R-:W-:Y:S01]  /*07e0*/  @P1 LEA R4, P6, R22, UR12, 0x1 ;  /* 0x0000000c16041c11 */ /* 0x000fe2000f8c08ff */
[----:B------:R-:W-:Y:S01]  /*07f0*/  IMAD.U32 R26, R26, 0x10000, RZ ;  /* 0x000100001a1a7824 */ /* 0x000fe200078e00ff */
[----:B------:R-:W-:-:S02]  /*0800*/  @P0 LEA.HI.X R13, R8, UR13, R5, 0x1, P5 ;  /* 0x0000000d080d0c11 */ /* 0x000fc4000a8f0c05 */
[----:B------:R-:W-:Y:S01]  /*0810*/  FSETP.GEU.FTZ.AND P5, PT, |R29|, 0.5, PT ;  /* 0x3f0000001d00780b */ /* 0x000fe20003fbe200 */
[----:B------:R-:W-:Y:S01]  /*0820*/  @P4 FFMA.FTZ R0, -R20, R24, R11 ;  /* 0x0000001814004223 */ /* 0x000fe2000001010b */
[----:B------:R-:W-:Y:S01]  /*0830*/  @P1 LEA.HI.X R5, R22, UR13, R9, 0x1, P6 ;  /* 0x0000000d16051c11 */ /* 0x000fe2000b0f0c09 */
[----:B------:R-:W-:Y:S02]  /*0840*/  IMAD.U32 R15, R15, 0x10000, RZ ;  /* 0x000100000f0f7824 */ /* 0x000fe400078e00ff */
[----:B------:R-:W-:-:S03]  /*0850*/  IMAD.U32 R17, R28, 0x10000, RZ ;  /* 0x000100001c117824 */ /* 0x000fc600078e00ff */
[----:B------:R-:W-:Y:S01]  /*0860*/  FSETP.GEU.FTZ.AND P4, PT, |R15|, 0.5, PT ;  /* 0x3f0000000f00780b */ /* 0x000fe20003f9e200 */
[----:B------:R-:W-:Y:S02]  /*0870*/  IMAD.U32 R20, R27, 0x10000, RZ ;  /* 0x000100001b147824 */ /* 0x000fe400078e00ff */
[----:B------:R-:W-:Y:S01]  /*0880*/  FADD.FTZ R22, -R26, R17 ;  /* 0x000000111a167221 */ /* 0x000fe20000010100 */
[----:B------:R-:W-:-:S03]  /*0890*/  IMAD.U32 R14, R14, 0x10000, RZ ;  /* 0x000100000e0e7824 */ /* 0x000fc600078e00ff */
[C---:B------:R-:W-:Y:S01]  /*08a0*/  FFMA.FTZ R26, R29.reuse, R22, R26 ;  /* 0x000000161d1a7223 */ /* 0x040fe2000001001a */
[----:B------:R-:W-:Y:S01]  /*08b0*/  FADD.FTZ R21, -R20, R14 ;  /* 0x0000000e14157221 */ /* 0x000fe20000010100 */
[----:B------:R-:W-:Y:S01]  /*08c0*/  FADD.FTZ R29, -R29, 1 ;  /* 0x3f8000001d1d7421 */ /* 0x000fe20000010100 */
[----:B------:R-:W-:Y:S02]  /*08d0*/  @P2 LEA R8, P6, R10, UR12, 0x1 ;  /* 0x0000000c0a082c11 */ /* 0x000fe4000f8c08ff */
[C---:B------:R-:W-:Y:S01]  /*08e0*/  FFMA.FTZ R20, R15.reuse, R21, R20 ;  /* 0x000000150f147223 */ /* 0x040fe20000010014 */
[----:B------:R-:W-:Y:S01]  /*08f0*/  FADD.FTZ R15, -R15, 1 ;  /* 0x3f8000000f0f7421 */ /* 0x000fe20000010100 */
[----:B------:R-:W-:Y:S01]  /*0900*/  @P5 FFMA.FTZ R26, -R22, R29, R17 ;  /* 0x0000001d161a5223 */ /* 0x000fe20000010111 */
[----:B------:R-:W-:Y:S02]  /*0910*/  @P2 LEA.HI.X R9, R10, UR13, R25, 0x1, P6 ;  /* 0x0000000d0a092c11 */ /* 0x000fe4000b0f0c19 */
[----:B------:R-:W-:Y:S01]  /*0920*/  @P4 FFMA.FTZ R20, -R21, R15, R14 ;  /* 0x0000000f15144223 */ /* 0x000fe2000001010e */
[----:B------:R-:W-:-:S02]  /*0930*/  @P3 LEA R10, P5, R19, UR12, 0x1 ;  /* 0x0000000c130a3c11 */ /* 0x000fc4000f8a08ff */
[----:B------:R-:W-:Y:S02]  /*0940*/  F2FP.BF16.F32.PACK_AB R16, RZ, R16 ;  /* 0x00000010ff10723e */ /* 0x000fe400000010ff */
[----:B------:R-:W-:Y:S02]  /*0950*/  F2FP.BF16.F32.PACK_AB R0, RZ, R0 ;  /* 0x00000000ff00723e */ /* 0x000fe400000010ff */
[----:B------:R-:W-:Y:S01]  /*0960*/  F2FP.BF16.F32.PACK_AB R26, RZ, R26 ;  /* 0x0000001aff1a723e */ /* 0x000fe200000010ff */
[----:B------:R-:W-:Y:S01]  /*0970*/  IMAD.WIDE.U32 R6, R3, 0x4, R6 ;  /* 0x0000000403067825 */ /* 0x000fe200078e0006 */
        /* <DEDUP_REMOVED lines=12> */
.L_x_200:
        /* <DEDUP_REMOVED lines=8> */
.L_x_202:
[C---:B------:R-:W-:Y:S01]  /*0ac0*/  IMAD.SHL.U32 R2, R3.reuse, 0x8, RZ ;  /* 0x0000000803027824 */ /* 0x040fe200078e00ff */
[----:B------:R-:W-:-:S04]  /*0ad0*/  SHF.L.U64.HI R18, R3, 0x3, R0 ;  /* 0x0000000303127819 */ /* 0x000fc80000010200 */
[C---:B------:R-:W-:Y:S02]  /*0ae0*/  IADD3 R10, P0, R2.reuse, UR6, RZ ;  /* 0x00000006020a7c10 */ /* 0x040fe4000ff1e0ff */
[----:B------:R-:W-:Y:S02]  /*0af0*/  IADD3 R12, P1, R2, UR8, RZ ;  /* 0x00000008020c7c10 */ /* 0x000fe4000ff3e0ff */
[----:B------:R-:W-:Y:S02]  /*0b00*/  IADD3.X R11, R18, UR7, RZ, P0, !PT ;  /* 0x00000007120b7c10 */ /* 0x000fe400087fe4ff */
[----:B------:R-:W-:Y:S02]  /*0b10*/  IADD3 R4, P0, R2, UR10, RZ ;  /* 0x0000000a02047c10 */ /* 0x000fe4000ff1e0ff */
[C---:B------:R-:W-:Y:S02]  /*0b20*/  IADD3.X R13, R18.reuse, UR9, RZ, P1, !PT ;  /* 0x00000009120d7c10 */ /* 0x040fe40008ffe4ff */
[----:B------:R-:W-:Y:S01]  /*0b30*/  IADD3.X R5, R18, UR11, RZ, P0, !PT ;  /* 0x0000000b12057c10 */ /* 0x000fe200087fe4ff */
[----:B------:R-:W2:Y:S04]  /*0b40*/  LDG.E.64 R10, desc[UR14][R10.64] ;  /* 0x0000000e0a0a7981 */ /* 0x000ea8000c1e1b00 */
[----:B------:R-:W3:Y:S04]  /*0b50*/  LDG.E.64 R8, desc[UR14][R12.64] ;  /* 0x0000000e0c087981 */ /* 0x000ee8000c1e1b00 */
[----:B------:R-:W4:Y:S01]  /*0b60*/  LDG.E.64 R4, desc[UR14][R4.64] ;  /* 0x0000000e04047981 */ /* 0x000f22000c1e1b00 */
[C---:B--2---:R-:W-:Y:S01]  /*0b70*/  PRMT R14, R10.reuse, 0x7632, R14 ;  /* 0x000076320a0e7816 */ /* 0x044fe2000000000e */
[----:B------:R-:W-:Y:S01]  /*0b80*/  IMAD.U32 R19, R10, 0x10000, RZ ;  /* 0x000100000a137824 */ /* 0x000fe200078e00ff */
[C---:B------:R-:W-:Y:S01]  /*0b90*/  PRMT R15, R11.reuse, 0x7632, R15 ;  /* 0x000076320b0f7816 */ /* 0x040fe2000000000f */
[----:B------:R-:W-:Y:S01]  /*0ba0*/  IMAD.U32 R7, R11, 0x10000, RZ ;  /* 0x000100000b077824 */ /* 0x000fe200078e00ff */
[C---:B---3--:R-:W-:Y:S01]  /*0bb0*/  PRMT R17, R9.reuse, 0x7632, R17 ;  /* 0x0000763209117816 */ /* 0x048fe20000000011 */
[C---:B------:R-:W-:Y:S01]  /*0bc0*/  IMAD.U32 R6, R8.reuse, 0x10000, RZ ;  /* 0x0001000008067824 */ /* 0x040fe200078e00ff */
[----:B------:R-:W-:Y:S01]  /*0bd0*/  PRMT R16, R8, 0x7632, R16 ;  /* 0x0000763208107816 */ /* 0x000fe20000000010 */
[----:B------:R-:W-:Y:S01]  /*0be0*/  IMAD.U32 R8, R9, 0x10000, RZ ;  /* 0x0001000009087824 */ /* 0x000fe200078e00ff */
[C---:B----4-:R-:W-:Y:S01]  /*0bf0*/  PRMT R10, R4.reuse, 0x7632, R10 ;  /* 0x00007632040a7816 */ /* 0x050fe2000000000a */
[----:B------:R-:W-:Y:S01]  /*0c00*/  IMAD.U32 R20, R4, 0x10000, RZ ;  /* 0x0001000004147824 */ /* 0x000fe200078e00ff */
[----:B------:R-:W-:Y:S01]  /*0c10*/  PRMT R12, R5, 0x7632, R12 ;  /* 0x00007632050c7816 */ /* 0x000fe2000000000c */
[----:B------:R-:W-:-:S02]  /*0c20*/  IMAD.U32 R4, R15, 0x10000, RZ ;  /* 0x000100000f047824 */ /* 0x000fc400078e00ff */
[----:B------:R-:W-:Y:S01]  /*0c30*/  FADD.FTZ R13, -R19, R6 ;  /* 0x00000006130d7221 */ /* 0x000fe20000010100 */
[----:B------:R-:W-:Y:S01]  /*0c40*/  IMAD.U32 R15, R10, 0x10000, RZ ;  /* 0x000100000a0f7824 */ /* 0x000fe200078e00ff */
[C---:B------:R-:W-:Y:S01]  /*0c50*/  FSETP.GEU.FTZ.AND P0, PT, |R20|.reuse, 0.5, PT ;  /* 0x3f0000001400780b */ /* 0x040fe20003f1e200 */
[----:B------:R-:W-:Y:S02]  /*0c60*/  IMAD.U32 R9, R17, 0x10000, RZ ;  /* 0x0001000011097824 */ /* 0x000fe400078e00ff */
[----:B------:R-:W-:Y:S01]  /*0c70*/  FFMA.FTZ R19, R20, R13, R19 ;  /* 0x0000000d14137223 */ /* 0x000fe20000010013 */
[----:B------:R-:W-:Y:S01]  /*0c80*/  IMAD.U32 R22, R5, 0x10000, RZ ;  /* 0x0001000005167824 */ /* 0x000fe200078e00ff */
[----:B------:R-:W-:Y:S01]  /*0c90*/  FSETP.GEU.FTZ.AND P1, PT, |R15|, 0.5, PT ;  /* 0x3f0000000f00780b */ /* 0x000fe20003f3e200 */
[----:B------:R-:W-:Y:S02]  /*0ca0*/  IMAD.U32 R17, R12, 0x10000, RZ ;  /* 0x000100000c117824 */ /* 0x000fe400078e00ff */
[----:B------:R-:W-:Y:S01]  /*0cb0*/  FADD.FTZ R20, -R20, 1 ;  /* 0x3f80000014147421 */ /* 0x000fe20000010100 */
[----:B------:R-:W-:Y:S01]  /*0cc0*/  IMAD.U32 R14, R14, 0x10000, RZ ;  /* 0x000100000e0e7824 */ /* 0x000fe200078e00ff */
[----:B------:R-:W-:Y:S01]  /*0cd0*/  FSETP.GEU.FTZ.AND P2, PT, |R22|, 0.5, PT ;  /* 0x3f0000001600780b */ /* 0x000fe20003f5e200 */
[----:B------:R-:W-:Y:S01]  /*0ce0*/  IMAD.U32 R5, R16, 0x10000, RZ ;  /* 0x0001000010057824 */ /* 0x000fe200078e00ff */
[----:B------:R-:W-:Y:S01]  /*0cf0*/  FSETP.GEU.FTZ.AND P3, PT, |R17|, 0.5, PT ;  /* 0x3f0000001100780b */ /* 0x000fe20003f7e200 */
[----:B------:R-:W-:Y:S01]  /*0d00*/  FADD.FTZ R12, -R4, R9 ;  /* 0x00000009040c7221 */ /* 0x000fe20000010100 */
[----:B------:R-:W-:Y:S01]  /*0d10*/  FADD.FTZ R11, -R7, R8 ;  /* 0x00000008070b7221 */ /* 0x000fe20000010100 */
[----:B------:R-:W-:Y:S01]  /*0d20*/  FADD.FTZ R10, -R14, R5 ;  /* 0x000000050e0a7221 */ /* 0x000fe20000010100 */
[----:B------:R-:W-:Y:S01]  /*0d30*/  @P0 FFMA.FTZ R19, -R13, R20, R6 ;  /* 0x000000140d130223 */ /* 0x000fe20000010106 */
[----:B------:R-:W-:Y:S01]  /*0d40*/  FFMA.FTZ R16, R17, R12, R4 ;  /* 0x0000000c11107223 */ /* 0x000fe20000010004 */
[----:B------:R-:W-:Y:S01]  /*0d50*/  FFMA.FTZ R7, R22, R11, R7 ;  /* 0x0000000b16077223 */ /* 0x000fe20000010007 */
[C---:B------:R-:W-:Y:S01]  /*0d60*/  FFMA.FTZ R14, R15.reuse, R10, R14 ;  /* 0x0000000a0f0e7223 */ /* 0x040fe2000001000e */
[----:B------:R-:W-:Y:S01]  /*0d70*/  FADD.FTZ R15, -R15, 1 ;  /* 0x3f8000000f0f7421 */ /* 0x000fe20000010100 */
[----:B------:R-:W-:Y:S01]  /*0d80*/  IADD3 R4, P0, R2, UR12, RZ ;  /* 0x0000000c02047c10 */ /* 0x000fe2000ff1e0ff */
[----:B------:R-:W-:Y:S01]  /*0d90*/  FADD.FTZ R22, -R22, 1 ;  /* 0x3f80000016167421 */ /* 0x000fe20000010100 */
[----:B------:R-:W-:Y:S01]  /*0da0*/  FADD.FTZ R17, -R17, 1 ;  /* 0x3f80000011117421 */ /* 0x000fe20000010100 */
[----:B------:R-:W-:Y:S01]  /*0db0*/  @P1 FFMA.FTZ R14, -R10, R15, R5 ;  /* 0x0000000f0a0e1223 */ /* 0x000fe20000010105 */
[----:B------:R-:W-:Y:S01]  /*0dc0*/  IADD3.X R5, R18, UR13, RZ, P0, !PT ;  /* 0x0000000d12057c10 */ /* 0x000fe200087fe4ff */
[----:B------:R-:W-:Y:S01]  /*0dd0*/  @P2 FFMA.FTZ R7, -R11, R22, R8 ;  /* 0x000000160b072223 */ /* 0x000fe20000010108 */
[----:B------:R-:W-:Y:S01]  /*0de0*/  @P3 FFMA.FTZ R16, -R12, R17, R9 ;  /* 0x000000110c103223 */ /* 0x000fe20000010109 */
[----:B------:R-:W-:-:S02]  /*0df0*/  IADD3 R3, P0, R3, UR5, RZ ;  /* 0x0000000503037c10 */ /* 0x000fc4000ff1e0ff */
        /* <DEDUP_REMOVED lines=12> */
.L_x_203:
        /* <DEDUP_REMOVED lines=12> */
.L_x_254:


//--------------------- .text._ZN2at6native52_GLOBAL__N__ff984223_19_ForeachTernaryOp_cu_5285c63625multi_tensor_apply_kernelINS1_18TensorListMetadataILi4EEENS1_20TernaryOpListFunctorIN3c104HalfELi4ELi3ELi3EEEJNS0_11LerpFunctorIfEEEEEvT_T0_DpT1_ --------------------------
	.section	.text._ZN2at6native52_GLOBAL__N__ff984223_19_ForeachTernaryOp_cu_5285c63625multi_tensor_apply_kernelINS1_18TensorListMetadataILi4EEENS1_20TernaryOpListFunctorIN3c104HalfELi4ELi3ELi3EEEJNS0_11LerpFunctorIfEEEEEvT_T0_DpT1_,"ax",@progbits
	.align	128
.text._ZN2at6native52_GLOBAL__N__ff984223_19_ForeachTernaryOp_cu_5285c63625multi_tensor_apply_kernelINS1_18TensorListMetadataILi4EEENS1_20TernaryOpListFunctorIN3c104HalfELi4ELi3ELi3EEEJNS0_11LerpFunctorIfEEEEEvT_T0_DpT1_:
        .type           _ZN2at6native52_GLOBAL__N__ff984223_19_ForeachTernaryOp_cu_5285c63625multi_tensor_apply_kernelINS1_18TensorListMetadataILi4EEENS1_20TernaryOpListFunctorIN3c104HalfELi4ELi3ELi3EEEJNS0_11LerpFunctorIfEEEEEvT_T0_DpT1_,@function
        .size           _ZN2at6native52_GLOBAL__N__ff984223_19_ForeachTernaryOp_cu_5285c63625multi_tensor_apply_kernelINS1_18TensorListMetadataILi4EEENS1_20TernaryOpListFunctorIN3c104HalfELi4ELi3ELi3EEEJNS0_11LerpFunctorIfEEEEEvT_T0_DpT1_,(.L_x_255 - _ZN2at6native52_GLOBAL__N__ff984223_19_ForeachTernaryOp_cu_5285c63625multi_tensor_apply_kernelINS1_18TensorListMetadataILi4EEENS1_20TernaryOpListFunctorIN3c104HalfELi4ELi3ELi3EEEJNS0_11LerpFunctorIfEEEEEvT_T0_DpT1_)
        .other          _ZN2at6native52_GLOBAL__N__ff984223_19_ForeachTernaryOp_cu_5285c63625multi_tensor_apply_kernelINS1_18TensorListMetadataILi4EEENS1_20TernaryOpListFunctorIN3c104HalfELi4ELi3ELi3EEEJNS0_11LerpFunctorIfEEEEEvT_T0_DpT1_,@"STO_CUDA_ENTRY STV_DEFAULT"
_ZN2at6native52_GLOBAL__N__ff984223_19_ForeachTernaryOp_cu_5285c63625multi_tensor_apply_kernelINS1_18TensorListMetadataILi4EEENS1_20TernaryOpListFunctorIN3c104HalfELi4ELi3ELi3EEEJNS0_11LerpFunctorIfEEEEEvT_T0_DpT1_:
        /* <DEDUP_REMOVED lines=32> */
[----:B------:R-:W-:Y:S02]  /*0200*/  IMAD.MOV.U32 R5, RZ, RZ, RZ ;  /* 0x000000ffff057224 */ /* 0x000fe400078e00ff */
[----:B------:R-:W-:-:S07]  /*0210*/  IMAD.MOV.U32 R7, RZ, RZ, RZ ;  /* 0x000000ffff077224 */ /* 0x000fce00078e00ff */
.L_x_205:
[----:B0-----:R-:W-:Y:S02]  /*0220*/  IADD3 R9, P1, R0, R5, RZ ;  /* 0x0000000500097210 */ /* 0x001fe40007f3e0ff */
[----:B------:R-:W-:Y:S02]  /*0230*/  PRMT R3, RZ, 0x7610, R3 ;  /* 0x00007610ff037816 */ /* 0x000fe40000000003 */
[C---:B------:R-:W-:Y:S01]  /*0240*/  ISETP.GE.U32.AND P0, PT, R9.reuse, 0x10000, PT ;  /* 0x000100000900780c */ /* 0x040fe20003f06070 */
[----:B------:R-:W-:Y:S01]  /*0250*/  IMAD.X R24, RZ, RZ, R7, P1 ;  /* 0x000000ffff187224 */ /* 0x000fe200008e0607 */
[----:B------:R-:W-:Y:S02]  /*0260*/  ISETP.LT.U32.AND P1, PT, R9, UR17, PT ;  /* 0x0000001109007c0c */ /* 0x000fe4000bf21070 */
[----:B-1----:R-:W-:Y:S02]  /*0270*/  IADD3 R15, P3, R2, R9, RZ ;  /* 0x00000009020f7210 */ /* 0x002fe40007f7e0ff */
[----:B------:R-:W-:-:S03]  /*0280*/  ISETP.GE.U32.AND.EX P0, PT, R24, RZ, PT, P0 ;  /* 0x000000ff1800720c */ /* 0x000fc60003f06100 */
[----:B------:R-:W-:Y:S01]  /*0290*/  IMAD.X R8, RZ, RZ, R24, P3 ;  /* 0x000000ffff087224 */ /* 0x000fe200018e0618 */
[----:B------:R-:W-:Y:S02]  /*02a0*/  ISETP.LT.AND.EX P0, PT, R24, UR4, !P0, P1 ;  /* 0x0000000418007c0c */ /* 0x000fe4000c701310 */
[----:B------:R-:W-:Y:S01]  /*02b0*/  ISETP.GE.U32.AND P1, PT, R15, 0x10000, PT ;  /* 0x000100000f00780c */ /* 0x000fe20003f26070 */
[----:B------:R-:W-:-:S03]  /*02c0*/  IMAD R4, R2, 0x3, RZ ;  /* 0x0000000302047824 */ /* 0x000fc600078e02ff */
[----:B------:R-:W-:-:S07]  /*02d0*/  ISETP.GE.U32.AND.EX P1, PT, R8, RZ, PT, P1 ;  /* 0x000000ff0800720c */ /* 0x000fce0003f26110 */
[----:B------:R-:W-:-:S04]  /*02e0*/  @P0 LEA R10, P2, R9, UR6, 0x1 ;  /* 0x00000006090a0c11 */ /* 0x000fc8000f8408ff */
[----:B------:R-:W-:Y:S02]  /*02f0*/  @P0 LEA.HI.X R11, R9, UR7, R24, 0x1, P2 ;  /* 0x00000007090b0c11 */ /* 0x000fe400090f0c18 */
[----:B------:R-:W-:Y:S02]  /*0300*/  ISETP.LT.U32.AND P2, PT, R15, UR17, PT ;  /* 0x000000110f007c0c */ /* 0x000fe4000bf41070 */
[----:B------:R-:W-:Y:S01]  /*0310*/  IADD3 R27, P4, R4, R9, RZ ;  /* 0x00000009041b7210 */ /* 0x000fe20007f9e0ff */
[----:B------:R0:W2:Y:S01]  /*0320*/  @P0 LDG.E.U16 R3, desc[UR14][R10.64] ;  /* 0x0000000e0a030981 */ /* 0x0000a2000c1e1500 */
[----:B------:R-:W-:Y:S02]  /*0330*/  ISETP.LT.AND.EX P1, PT, R8, UR4, !P1, P2 ;  /* 0x0000000408007c0c */ /* 0x000fe4000cf21320 */
[C---:B------:R-:W-:Y:S02]  /*0340*/  @P0 LEA R20, P3, R9.reuse, UR8, 0x1 ;  /* 0x0000000809140c11 */ /* 0x040fe4000f8608ff */
[----:B------:R-:W-:-:S02]  /*0350*/  @P0 LEA R16, P2, R9, UR10, 0x1 ;  /* 0x0000000a09100c11 */ /* 0x000fc4000f8408ff */
[----:B------:R-:W-:Y:S02]  /*0360*/  LEA R4, P5, R2, R9, 0x1 ;  /* 0x0000000902047211 */ /* 0x000fe400078a08ff */
[C-C-:B------:R-:W-:Y:S02]  /*0370*/  @P0 LEA.HI.X R21, R9.reuse, UR9, R24.reuse, 0x1, P3 ;  /* 0x0000000909150c11 */ /* 0x140fe400098f0c18 */
[--C-:B------:R-:W-:Y:S01]  /*0380*/  @P0 LEA.HI.X R17, R9, UR11, R24.reuse, 0x1, P2 ;  /* 0x0000000b09110c11 */ /* 0x100fe200090f0c18 */
[----:B------:R-:W-:Y:S01]  /*0390*/  IMAD.X R9, RZ, RZ, R24, P5 ;  /* 0x000000ffff097224 */ /* 0x000fe200028e0618 */
[C---:B------:R-:W-:Y:S02]  /*03a0*/  ISETP.GE.U32.AND P3, PT, R4.reuse, 0x10000, PT ;  /* 0x000100000400780c */ /* 0x040fe40003f66070 */
[----:B------:R-:W-:Y:S02]  /*03b0*/  ISETP.LT.U32.AND P2, PT, R4, UR17, PT ;  /* 0x0000001104007c0c */ /* 0x000fe4000bf41070 */
[----:B------:R-:W-:-:S02]  /*03c0*/  ISETP.GE.U32.AND.EX P3, PT, R9, RZ, PT, P3 ;  /* 0x000000ff0900720c */ /* 0x000fc40003f66130 */
[----:B------:R-:W-:Y:S01]  /*03d0*/  PRMT R28, RZ, 0x7610, R28 ;  /* 0x00007610ff1c7816 */ /* 0x000fe2000000001c */
[----:B------:R-:W-:Y:S01]  /*03e0*/  IMAD.X R24, RZ, RZ, R24, P4 ;  /* 0x000000ffff187224 */ /* 0x000fe200020e0618 */
[----:B------:R-:W-:Y:S02]  /*03f0*/  ISETP.LT.AND.EX P2, PT, R9, UR4, !P3, P2 ;  /* 0x0000000409007c0c */ /* 0x000fe4000df41320 */
[----:B------:R-:W-:Y:S02]  /*0400*/  ISETP.GE.U32.AND P4, PT, R27, 0x10000, PT ;  /* 0x000100001b00780c */ /* 0x000fe40003f86070 */
[----:B------:R-:W-:Y:S01]  /*0410*/  @P1 LEA R12, P6, R15, UR6, 0x1 ;  /* 0x000000060f0c1c11 */ /* 0x000fe2000f8c08ff */
[----:B------:R-:W3:Y:S01]  /*0420*/  @P0 LDG.E.U16 R28, desc[UR14][R16.64] ;  /* 0x0000000e101c0981 */ /* 0x000ee2000c1e1500 */
[----:B------:R-:W-:Y:S02]  /*0430*/  PRMT R6, RZ, 0x7610, R6 ;  /* 0x00007610ff067816 */ /* 0x000fe40000000006 */
[----:B0-----:R-:W-:-:S02]  /*0440*/  PRMT R11, RZ, 0x7610, R11 ;  /* 0x00007610ff0b7816 */ /* 0x001fc4000000000b */
[----:B------:R-:W-:Y:S02]  /*0450*/  ISETP.LT.U32.AND P3, PT, R27, UR17, PT ;  /* 0x000000111b007c0c */ /* 0x000fe4000bf61070 */
[C---:B------:R-:W-:Y:S01]  /*0460*/  ISETP.GE.U32.AND.EX P4, PT, R24.reuse, RZ, PT, P4 ;  /* 0x000000ff1800720c */ /* 0x040fe20003f86140 */
[----:B------:R-:W4:Y:S01]  /*0470*/  @P0 LDG.E.U16 R6, desc[UR14][R20.64] ;  /* 0x0000000e14060981 */ /* 0x000f22000c1e1500 */
[C---:B------:R-:W-:Y:S02]  /*0480*/  @P1 LEA.HI.X R13, R15.reuse, UR7, R8, 0x1, P6 ;  /* 0x000000070f0d1c11 */ /* 0x040fe4000b0f0c08 */
[C---:B------:R-:W-:Y:S02]  /*0490*/  @P1 LEA R18, P5, R15.reuse, UR8, 0x1 ;  /* 0x000000080f121c11 */ /* 0x040fe4000f8a08ff */
[----:B------:R-:W-:Y:S01]  /*04a0*/  @P1 LEA R14, P6, R15, UR10, 0x1 ;  /* 0x0000000a0f0e1c11 */ /* 0x000fe2000f8c08ff */
[----:B------:R0:W5:Y:S01]  /*04b0*/  @P1 LDG.E.U16 R11, desc[UR14][R12.64] ;  /* 0x0000000e0c0b1981 */ /* 0x000162000c1e1500 */
[----:B------:R-:W-:-:S02]  /*04c0*/  ISETP.LT.AND.EX P3, PT, R24, UR4, !P4, P3 ;  /* 0x0000000418007c0c */ /* 0x000fc4000e761330 */
[----:B------:R-:W-:Y:S02]  /*04d0*/  PRMT R10, RZ, 0x7610, R10 ;  /* 0x00007610ff0a7816 */ /* 0x000fe4000000000a */
[C---:B------:R-:W-:Y:S02]  /*04e0*/  @P1 LEA.HI.X R19, R15.reuse, UR9, R8, 0x1, P5 ;  /* 0x000000090f131c11 */ /* 0x040fe4000a8f0c08 */
[----:B------:R-:W-:Y:S02]  /*04f0*/  PRMT R26, RZ, 0x7610, R26 ;  /* 0x00007610ff1a7816 */ /* 0x000fe4000000001a */
[----:B------:R-:W-:Y:S01]  /*0500*/  @P1 LEA.HI.X R15, R15, UR11, R8, 0x1, P6 ;  /* 0x0000000b0f0f1c11 */ /* 0x000fe2000b0f0c08 */
[----:B------:R1:W5:Y:S01]  /*0510*/  @P1 LDG.E.U16 R10, desc[UR14][R18.64] ;  /* 0x0000000e120a1981 */ /* 0x000362000c1e1500 */
[C---:B0-----:R-:W-:Y:S02]  /*0520*/  @P2 LEA R12, P4, R4.reuse, UR8, 0x1 ;  /* 0x00000008040c2c11 */ /* 0x041fe4000f8808ff */
[C---:B------:R-:W-:Y:S01]  /*0530*/  @P2 LEA R16, P5, R4.reuse, UR6, 0x1 ;  /* 0x0000000604102c11 */ /* 0x040fe2000f8a08ff */
[----:B------:R0:W5:Y:S01]  /*0540*/  @P1 LDG.E.U16 R26, desc[UR14][R14.64] ;  /* 0x0000000e0e1a1981 */ /* 0x000162000c1e1500 */
[----:B------:R-:W-:-:S02]  /*0550*/  @P2 LEA.HI.X R13, R4, UR9, R9, 0x1, P4 ;  /* 0x00000009040d2c11 */ /* 0x000fc4000a0f0c09 */
[----:B------:R-:W-:Y:S02]  /*0560*/  PRMT R25, RZ, 0x7610, R25 ;  /* 0x00007610ff197816 */ /* 0x000fe40000000019 */
[C---:B-1----:R-:W-:Y:S02]  /*0570*/  @P2 LEA R18, P4, R4.reuse, UR10, 0x1 ;  /* 0x0000000a04122c11 */ /* 0x042fe4000f8808ff */
[C---:B------:R-:W-:Y:S02]  /*0580*/  @P2 LEA.HI.X R17, R4.reuse, UR7, R9, 0x1, P5 ;  /* 0x0000000704112c11 */ /* 0x040fe4000a8f0c09 */
[----:B------:R-:W-:Y:S02]  /*0590*/  PRMT R29, RZ, 0x7610, R29 ;  /* 0x00007610ff1d7816 */ /* 0x000fe4000000001d */
[----:B------:R-:W-:Y:S01]  /*05a0*/  @P2 LEA.HI.X R19, R4, UR11, R9, 0x1, P4 ;  /* 0x0000000b04132c11 */ /* 0x000fe2000a0f0c09 */
[----:B------:R1:W5:Y:S01]  /*05b0*/  @P2 LDG.E.U16 R25, desc[UR14][R16.64] ;  /* 0x0000000e10192981 */ /* 0x000362000c1e1500 */
[----:B------:R-:W-:-:S02]  /*05c0*/  @P3 LEA R22, P4, R27, UR10, 0x1 ;  /* 0x0000000a1b163c11 */ /* 0x000fc4000f8808ff */
[----:B0-----:R-:W-:Y:S01]  /*05d0*/  PRMT R15, RZ, 0x7610, R15 ;  /* 0x00007610ff0f7816 */ /* 0x001fe2000000000f */
[----:B------:R0:W5:Y:S01]  /*05e0*/  @P2 LDG.E.U16 R29, desc[UR14][R12.64] ;  /* 0x0000000e0c1d2981 */ /* 0x000162000c1e1500 */
[C---:B------:R-:W-:Y:S02]  /*05f0*/  @P3 LEA.HI.X R23, R27.reuse, UR11, R24, 0x1, P4 ;  /* 0x0000000b1b173c11 */ /* 0x040fe4000a0f0c18 */
[C---:B------:R-:W-:Y:S02]  /*0600*/  @P3 LEA R20, P5, R27.reuse, UR6, 0x1 ;  /* 0x000000061b143c11 */ /* 0x040fe4000f8a08ff */
[----:B------:R-:W-:Y:S01]  /*0610*/  PRMT R14, RZ, 0x7610, R14 ;  /* 0x00007610ff0e7816 */ /* 0x000fe2000000000e */
[----:B------:R0:W5:Y:S01]  /*0620*/  @P2 LDG.E.U16 R15, desc[UR14][R18.64] ;  /* 0x0000000e120f2981 */ /* 0x000162000c1e1500 */
[----:B-1----:R-:W-:Y:S02]  /*0630*/  PRMT R16, RZ, 0x7610, R16 ;  /* 0x00007610ff107816 */ /* 0x002fe40000000010 */
[----:B0-----:R-:W-:-:S02]  /*0640*/  @P3 LEA R12, P4, R27, UR8, 0x1 ;  /* 0x000000081b0c3c11 */ /* 0x001fc4000f8808ff */
[----:B------:R-:W-:Y:S02]  /*0650*/  PRMT R17, RZ, 0x7610, R17 ;  /* 0x00007610ff117816 */ /* 0x000fe40000000011 */
[----:B------:R-:W5:Y:S01]  /*0660*/  @P3 LDG.E.U16 R16, desc[UR14][R22.64] ;  /* 0x0000000e16103981 */ /* 0x000f62000c1e1500 */
[C-C-:B------:R-:W-:Y:S02]  /*0670*/  @P3 LEA.HI.X R21, R27.reuse, UR7, R24.reuse, 0x1, P5 ;  /* 0x000000071b153c11 */ /* 0x140fe4000a8f0c18 */
[----:B------:R-:W-:-:S03]  /*0680*/  @P3 LEA.HI.X R13, R27, UR9, R24, 0x1, P4 ;  /* 0x000000091b0d3c11 */ /* 0x000fc6000a0f0c18 */
[----:B------:R0:W5:Y:S04]  /*0690*/  @P3 LDG.E.U16 R14, desc[UR14][R20.64] ;  /* 0x0000000e140e3981 */ /* 0x000168000c1e1500 */
[----:B------:R1:W5:Y:S01]  /*06a0*/  @P3 LDG.E.U16 R17, desc[UR14][R12.64] ;  /* 0x0000000e0c113981 */ /* 0x000362000c1e1500 */
[----:B------:R-:W-:-:S05]  /*06b0*/  IADD3 R19, P5, R0, R5, RZ ;  /* 0x0000000500137210 */ /* 0x000fca0007fbe0ff */
[----:B0-----:R-:W-:Y:S02]  /*06c0*/  IMAD.IADD R20, R2, 0x1, R19 ;  /* 0x0000000102147824 */ /* 0x001fe400078e0213 */
[----:B--2---:R-:W-:Y:S02]  /*06d0*/  HADD2.F32 R3, -RZ, R3.H0_H0 ;  /* 0x20000003ff037230 */ /* 0x004fe40000004100 */
[----:B---3--:R-:W-:-:S05]  /*06e0*/  HADD2.F32 R28, -RZ, R28.H0_H0 ;  /* 0x2000001cff1c7230 */ /* 0x008fca0000004100 */
[C---:B------:R-:W-:Y:S01]  /*06f0*/  FSETP.GEU.FTZ.AND P4, PT, |R28|.reuse, 0.5, PT ;  /* 0x3f0000001c00780b */ /* 0x040fe20003f9e200 */
[----:B----4-:R-:W-:Y:S02]  /*0700*/  HADD2.F32 R6, -RZ, R6.H0_H0 ;  /* 0x20000006ff067230 */ /* 0x010fe40000004100 */
[----:B------:R-:W-:-:S03]  /*0710*/  FADD.FTZ R21, -R28, 1 ;  /* 0x3f8000001c157421 */ /* 0x000fc60000010100 */
[----:B------:R-:W-:Y:S01]  /*0720*/  FADD.FTZ R18, -R3, R6 ;  /* 0x0000000603127221 */ /* 0x000fe20000010100 */
[----:B-----5:R-:W-:-:S03]  /*0730*/  HADD2.F32 R23, -RZ, R11.H0_H0 ;  /* 0x2000000bff177230 */ /* 0x020fc60000004100 */
[----:B------:R-:W-:-:S03]  /*0740*/  FFMA.FTZ R3, R28, R18, R3 ;  /* 0x000000121c037223 */ /* 0x000fc60000010003 */
[----:B------:R-:W-:Y:S01]  /*0750*/  @P4 FFMA.FTZ R3, -R18, R21, R6 ;  /* 0x0000001512034223 */ /* 0x000fe20000010106 */
[----:B------:R-:W-:Y:S01]  /*0760*/  IMAD.X R6, RZ, RZ, R7, P5 ;  /* 0x000000ffff067224 */ /* 0x000fe200028e0607 */
[----:B-1----:R-:W-:Y:S01]  /*0770*/  @P0 LEA R12, P5, R19, UR12, 0x1 ;  /* 0x0000000c130c0c11 */ /* 0x002fe2000f8a08ff */
[----:B------:R-:W-:Y:S02]  /*0780*/  HADD2.F32 R18, -RZ, R10.H0_H0 ;  /* 0x2000000aff127230 */ /* 0x000fe40000004100 */
[----:B------:R-:W-:-:S03]  /*0790*/  HADD2.F32 R26, -RZ, R26.H0_H0 ;  /* 0x2000001aff1a7230 */ /* 0x000fc60000004100 */
[----:B------:R-:W-:Y:S02]  /*07a0*/  FADD.FTZ R21, -R23, R18 ;  /* 0x0000001217157221 */ /* 0x000fe40000010100 */
[----:B------:R-:W-:Y:S02]  /*07b0*/  FSETP.GEU.FTZ.AND P4, PT, |R26|, 0.5, PT ;  /* 0x3f0000001a00780b */ /* 0x000fe40003f9e200 */
[----:B------:R-:W-:Y:S02]  /*07c0*/  @P1 LEA R10, P6, R20, UR12, 0x1 ;  /* 0x0000000c140a1c11 */ /* 0x000fe4000f8c08ff */
[----:B------:R-:W-:Y:S01]  /*07d0*/  @P0 LEA.HI.X R13, R19, UR13, R6, 0x1, P5 ;  /* 0x0000000d130d0c11 */ /* 0x000fe2000a8f0c06 */
[C---:B------:R-:W-:Y:S01]  /*07e0*/  FFMA.FTZ R6, R26.reuse, R21, R23 ;  /* 0x000000151a067223 */ /* 0x040fe20000010017 */
[----:B------:R-:W-:Y:S01]  /*07f0*/  FADD.FTZ R26, -R26, 1 ;  /* 0x3f8000001a1a7421 */ /* 0x000fe20000010100 */
[----:B------:R-:W-:Y:S01]  /*0800*/  @P1 LEA.HI.X R11, R20, UR13, R8, 0x1, P6 ;  /* 0x0000000d140b1c11 */ /* 0x000fe2000b0f0c08 */
[----:B------:R-:W-:Y:S01]  /*0810*/  HADD2.F32 R20, -RZ, R25.H0_H0 ;  /* 0x20000019ff147230 */ /* 0x000fe20000004100 */
[----:B------:R-:W-:Y:S01]  /*0820*/  @P2 LEA R8, P6, R4, UR12, 0x1 ;  /* 0x0000000c04082c11 */ /* 0x000fe2000f8c08ff */
[----:B------:R-:W-:-:S03]  /*0830*/  HADD2.F32 R29, -RZ, R29.H0_H0 ;  /* 0x2000001dff1d7230 */ /* 0x000fc60000004100 */
[----:B------:R-:W-:Y:S01]  /*0840*/  @P4 FFMA.FTZ R6, -R21, R26, R18 ;  /* 0x0000001a15064223 */ /* 0x000fe20000010112 */
[----:B------:R-:W-:Y:S02]  /*0850*/  HADD2.F32 R15, -RZ, R15.H0_H0 ;  /* 0x2000000fff0f7230 */ /* 0x000fe40000004100 */
[----:B------:R-:W-:-:S03]  /*0860*/  HADD2.F32 R16, -RZ, R16.H0_H0 ;  /* 0x20000010ff107230 */ /* 0x000fc60000004100 */
[C---:B------:R-:W-:Y:S01]  /*0870*/  FSETP.GEU.FTZ.AND P5, PT, |R15|.reuse, 0.5, PT ;  /* 0x3f0000000f00780b */ /* 0x040fe20003fbe200 */
[----:B------:R-:W-:Y:S01]  /*0880*/  FADD.FTZ R18, -R20, R29 ;  /* 0x0000001d14127221 */ /* 0x000fe20000010100 */
[----:B------:R-:W-:Y:S01]  /*0890*/  FSETP.GEU.FTZ.AND P4, PT, |R16|, 0.5, PT ;  /* 0x3f0000001000780b */ /* 0x000fe20003f9e200 */
[----:B------:R-:W-:Y:S02]  /*08a0*/  HADD2.F32 R19, -RZ, R14.H0_H0 ;  /* 0x2000000eff137230 */ /* 0x000fe40000004100 */
[----:B------:R-:W-:Y:S01]  /*08b0*/  HADD2.F32 R17, -RZ, R17.H0_H0 ;  /* 0x20000011ff117230 */ /* 0x000fe20000004100 */
[----:B------:R-:W-:Y:S01]  /*08c0*/  @P2 LEA.HI.X R9, R4, UR13, R9, 0x1, P6 ;  /* 0x0000000d04092c11 */ /* 0x000fe2000b0f0c09 */
[----:B------:R-:W-:-:S03]  /*08d0*/  FFMA.FTZ R20, R15, R18, R20 ;  /* 0x000000120f147223 */ /* 0x000fc60000010014 */
[----:B------:R-:W-:Y:S01]  /*08e0*/  FADD.FTZ R4, -R19, R17 ;  /* 0x0000001113047221 */ /* 0x000fe20000010100 */
[----:B------:R-:W-:Y:S01]  /*08f0*/  FADD.FTZ R15, -R15, 1 ;  /* 0x3f8000000f0f7421 */ /* 0x000fe20000010100 */
[----:B------:R-:W-:Y:S02]  /*0900*/  F2FP.F16.F32.PACK_AB R6, RZ, R6 ;  /* 0x00000006ff06723e */ /* 0x000fe400000000ff */
[C---:B------:R-:W-:Y:S01]  /*0910*/  FFMA.FTZ R19, R16.reuse, R4, R19 ;  /* 0x0000000410137223 */ /* 0x040fe20000010013 */
[----:B------:R-:W-:Y:S01]  /*0920*/  FADD.FTZ R16, -R16, 1 ;  /* 0x3f80000010107421 */ /* 0x000fe20000010100 */
[----:B------:R-:W-:Y:S01]  /*0930*/  @P5 FFMA.FTZ R20, -R18, R15, R29 ;  /* 0x0000000f12145223 */ /* 0x000fe2000001011d */
[----:B------:R-:W-:Y:S02]  /*0940*/  @P3 LEA R14, P5, R27, UR12, 0x1 ;  /* 0x0000000c1b0e3c11 */ /* 0x000fe4000f8a08ff */
[----:B------:R-:W-:Y:S01]  /*0950*/  @P4 FFMA.FTZ R19, -R4, R16, R17 ;  /* 0x0000001004134223 */ /* 0x000fe20000010111 */
[----:B------:R-:W-:Y:S01]  /*0960*/  PRMT R4, R6, 0x7610, R4 ;  /* 0x0000761006047816 */ /* 0x000fe20000000004 */
[----:B------:R-:W-:Y:S01]  /*0970*/  IMAD.MOV.U32 R6, RZ, RZ, R5 ;  /* 0x000000ffff067224 */ /* 0x000fe200078e0005 */
[----:B------:R-:W-:-:S02]  /*0980*/  F2FP.F16.F32.PACK_AB R3, RZ, R3 ;  /* 0x00000003ff03723e */ /* 0x000fc400000000ff */
[----:B------:R-:W-:Y:S01]  /*0990*/  F2FP.F16.F32.PACK_AB R20, RZ, R20 ;  /* 0x00000014ff14723e */ /* 0x000fe200000000ff */
[----:B------:R-:W-:Y:S01]  /*09a0*/  IMAD.WIDE.U32 R6, R2, 0x4, R6 ;  /* 0x0000000402067825 */ /* 0x000fe200078e0006 */
        /* <DEDUP_REMOVED lines=9> */
[----:B------:R-:W-:Y:S01]  /*0a40*/  ISETP.LT.AND.EX P1, PT, R7, UR4, PT, P1 ;  /* 0x0000000407007c0c */ /* 0x000fe2000bf21310 */
[----:B------:R-:W-:-:S12]  /*0a50*/  IMAD.MOV.U32 R5, RZ, RZ, R6 ;  /* 0x000000ffff057224 */ /* 0x000fd800078e0006 */
[----:B--2---:R-:W-:Y:S05]  /*0a60*/  @!P0 BRA P1, `(.L_x_205) ;  /* 0xfffffff400ec8947 */ /* 0x004fea000083ffff */
[----:B------:R-:W-:Y:S05]  /*0a70*/  EXIT ;  /* 0x000000000000794d */ /* 0x000fea0003800000 */
.L_x_204:
        /* <DEDUP_REMOVED lines=8> */
.L_x_206:
        /* <DEDUP_REMOVED lines=11> */
[----:B--2---:R-:W-:-:S02]  /*0bb0*/  HADD2.F32 R17, -RZ, R12.H0_H0 ;  /* 0x2000000cff117230 */ /* 0x004fc40000004100 */
[----:B------:R-:W-:Y:S02]  /*0bc0*/  HADD2.F32 R16, -RZ, R12.H1_H1 ;  /* 0x3000000cff107230 */ /* 0x000fe40000004100 */
[--C-:B---3--:R-:W-:Y:S02]  /*0bd0*/  HADD2.F32 R6, -RZ, R10.reuse.H0_H0 ;  /* 0x2000000aff067230 */ /* 0x108fe40000004100 */
[----:B------:R-:W-:Y:S02]  /*0be0*/  HADD2.F32 R9, -RZ, R10.H1_H1 ;  /* 0x3000000aff097230 */ /* 0x000fe40000004100 */
[--C-:B------:R-:W-:Y:S02]  /*0bf0*/  HADD2.F32 R8, -RZ, R11.reuse.H0_H0 ;  /* 0x2000000bff087230 */ /* 0x100fe40000004100 */
[----:B------:R-:W-:Y:S02]  /*0c00*/  HADD2.F32 R10, -RZ, R11.H1_H1 ;  /* 0x3000000bff0a7230 */ /* 0x000fe40000004100 */
[----:B----4-:R-:W-:-:S02]  /*0c10*/  HADD2.F32 R12, -RZ, R2.H0_H0 ;  /* 0x20000002ff0c7230 */ /* 0x010fc40000004100 */
[----:B------:R-:W-:Y:S02]  /*0c20*/  HADD2.F32 R11, -RZ, R2.H1_H1 ;  /* 0x30000002ff0b7230 */ /* 0x000fe40000004100 */
[----:B------:R-:W-:Y:S01]  /*0c30*/  FADD.FTZ R2, -R16, R9 ;  /* 0x0000000910027221 */ /* 0x000fe20000010100 */
[--C-:B------:R-:W-:Y:S01]  /*0c40*/  HADD2.F32 R14, -RZ, R3.reuse.H0_H0 ;  /* 0x20000003ff0e7230 */ /* 0x100fe20000004100 */
[----:B------:R-:W-:Y:S01]  /*0c50*/  FSETP.GEU.FTZ.AND P0, PT, |R12|, 0.5, PT ;  /* 0x3f0000000c00780b */ /* 0x000fe20003f1e200 */
[----:B------:R-:W-:Y:S01]  /*0c60*/  HADD2.F32 R20, -RZ, R3.H1_H1 ;  /* 0x30000003ff147230 */ /* 0x000fe20000004100 */
[----:B------:R-:W-:Y:S01]  /*0c70*/  FSETP.GEU.FTZ.AND P1, PT, |R11|, 0.5, PT ;  /* 0x3f0000000b00780b */ /* 0x000fe20003f3e200 */
[----:B------:R-:W-:Y:S01]  /*0c80*/  FADD.FTZ R3, -R17, R6 ;  /* 0x0000000611037221 */ /* 0x000fe20000010100 */
[--C-:B------:R-:W-:Y:S01]  /*0c90*/  HADD2.F32 R19, -RZ, R13.reuse.H0_H0 ;  /* 0x2000000dff137230 */ /* 0x100fe20000004100 */
[----:B------:R-:W-:Y:S01]  /*0ca0*/  FSETP.GEU.FTZ.AND P2, PT, |R14|, 0.5, PT ;  /* 0x3f0000000e00780b */ /* 0x000fe20003f5e200 */
[----:B------:R-:W-:Y:S01]  /*0cb0*/  HADD2.F32 R7, -RZ, R13.H1_H1 ;  /* 0x3000000dff077230 */ /* 0x000fe20000004100 */
[----:B------:R-:W-:Y:S01]  /*0cc0*/  FSETP.GEU.FTZ.AND P3, PT, |R20|, 0.5, PT ;  /* 0x3f0000001400780b */ /* 0x000fe20003f7e200 */
[C---:B------:R-:W-:Y:S01]  /*0cd0*/  FFMA.FTZ R17, R12.reuse, R3, R17 ;  /* 0x000000030c117223 */ /* 0x040fe20000010011 */
[C---:B------:R-:W-:Y:S01]  /*0ce0*/  FFMA.FTZ R16, R11.reuse, R2, R16 ;  /* 0x000000020b107223 */ /* 0x040fe20000010010 */
[----:B------:R-:W-:Y:S01]  /*0cf0*/  FADD.FTZ R12, -R12, 1 ;  /* 0x3f8000000c0c7421 */ /* 0x000fe20000010100 */
[----:B------:R-:W-:Y:S01]  /*0d00*/  FADD.FTZ R11, -R11, 1 ;  /* 0x3f8000000b0b7421 */ /* 0x000fe20000010100 */
[----:B------:R-:W-:Y:S01]  /*0d10*/  FADD.FTZ R13, -R19, R8 ;  /* 0x00000008130d7221 */ /* 0x000fe20000010100 */
[----:B------:R-:W-:Y:S01]  /*0d20*/  FADD.FTZ R15, -R7, R10 ;  /* 0x0000000a070f7221 */ /* 0x000fe20000010100 */
[----:B------:R-:W-:Y:S01]  /*0d30*/  @P0 FFMA.FTZ R17, -R3, R12, R6 ;  /* 0x0000000c03110223 */ /* 0x000fe20000010106 */
[----:B------:R-:W-:Y:S01]  /*0d40*/  @P1 FFMA.FTZ R16, -R2, R11, R9 ;  /* 0x0000000b02101223 */ /* 0x000fe20000010109 */
[----:B------:R-:W-:Y:S01]  /*0d50*/  FFMA.FTZ R19, R14, R13, R19 ;  /* 0x0000000d0e137223 */ /* 0x000fe20000010013 */
[----:B------:R-:W-:Y:S01]  /*0d60*/  FFMA.FTZ R22, R20, R15, R7 ;  /* 0x0000000f14167223 */ /* 0x000fe20000010007 */
[----:B------:R-:W-:Y:S01]  /*0d70*/  IADD3 R2, P0, R4, UR12, RZ ;  /* 0x0000000c04027c10 */ /* 0x000fe2000ff1e0ff */
[----:B------:R-:W-:Y:S01]  /*0d80*/  FADD.FTZ R14, -R14, 1 ;  /* 0x3f8000000e0e7421 */ /* 0x000fe20000010100 */
[----:B------:R-:W-:Y:S01]  /*0d90*/  FADD.FTZ R20, -R20, 1 ;  /* 0x3f80000014147421 */ /* 0x000fe20000010100 */
[----:B------:R-:W-:-:S02]  /*0da0*/  F2FP.F16.F32.PACK_AB R16, R16, R17 ;  /* 0x000000111010723e */ /* 0x000fc400000000ff */
[----:B------:R-:W-:Y:S01]  /*0db0*/  IADD3.X R3, R18, UR13, RZ, P0, !PT ;  /* 0x0000000d12037c10 */ /* 0x000fe200087fe4ff */
[----:B------:R-:W-:Y:S01]  /*0dc0*/  @P2 FFMA.FTZ R19, -R13, R14, R8 ;  /* 0x0000000e0d132223 */ /* 0x000fe20000010108 */
[----:B------:R-:W-:Y:S01]  /*0dd0*/  @P3 FFMA.FTZ R22, -R15, R20, R10 ;  /* 0x000000140f163223 */ /* 0x000fe2000001010a */
[----:B------:R-:W-:-:S04]  /*0de0*/  IADD3 R5, P0, R5, UR5, RZ ;  /* 0x0000000505057c10 */ /* 0x000fc8000ff1e0ff */
[----:B------:R-:W-:Y:S01]  /*0df0*/  F2FP.F16.F32.PACK_AB R17, R22, R19 ;  /* 0x000000131611723e */ /* 0x000fe200000000ff */
[C---:B------:R-:W-:Y:S01]  /*0e00*/  IMAD.SHL.U32 R4, R5.reuse, 0x4, RZ ;  /* 0x0000000405047824 */ /* 0x040fe200078e00ff */
[C---:B------:R-:W-:Y:S01]  /*0e10*/  ISETP.LT.U32.AND P1, PT, R5.reuse, 0x4000, PT ;  /* 0x000040000500780c */ /* 0x040fe20003f21070 */
[----:B------:R-:W-:Y:S02]  /*0e20*/  IMAD.X R0, RZ, RZ, R0, P0 ;  /* 0x000000ffff007224 */ /* 0x000fe400000e0600 */
[----:B------:R0:W-:Y:S01]  /*0e30*/  STG.E.64 desc[UR14][R2.64], R16 ;  /* 0x0000001002007986 */ /* 0x0001e2000c101b0e */
[----:B------:R-:W-:Y:S02]  /*0e40*/  ISETP.GE.U32.AND P0, PT, R4, UR17, PT ;  /* 0x0000001104007c0c */ /* 0x000fe4000bf06070 */
[----:B------:R-:W-:Y:S02]  /*0e50*/  SHF.L.U64.HI R4, R5, 0x2, R0 ;  /* 0x0000000205047819 */ /* 0x000fe40000010200 */
[----:B------:R-:W-:-:S02]  /*0e60*/  ISETP.LT.U32.AND.EX P1, PT, R0, RZ, PT, P1 ;  /* 0x000000ff0000720c */ /* 0x000fc40003f21110 */
[----:B------:R-:W-:-:S13]  /*0e70*/  ISETP.GE.AND.EX P0, PT, R4, UR4, PT, P0 ;  /* 0x0000000404007c0c */ /* 0x000fda000bf06300 */
[----:B0-----:R-:W-:Y:S05]  /*0e80*/  @!P0 BRA P1, `(.L_x_206) ;  /* 0xfffffffc001c8947 */ /* 0x001fea000083ffff */
[----:B------:R-:W-:Y:S05]  /*0e90*/  EXIT ;  /* 0x000000000000794d */ /* 0x000fea0003800000 */
.L_x_207:
        /* <DEDUP_REMOVED lines=14> */
.L_x_255:


//--------------------- .text._ZN2at6native52_GLOBAL__N__ff984223_19_ForeachTernaryOp_cu_5285c63625multi_tensor_apply_kernelINS1_18TensorListMetadataILi4EEENS1_20TernaryOpListFunctorIN3c107complexIfEELi4ELi3ELi3EEEJNS0_11LerpFunctorIS8_EEEEEvT_T0_DpT1_ --------------------------
	.section	.text._ZN2at6native52_GLOBAL__N__ff984223_19_ForeachTernaryOp_cu_5285c63625multi_tensor_apply_kernelINS1_18TensorListMetadataILi4EEENS1_20TernaryOpListFunctorIN3c107complexIfEELi4ELi3ELi3EEEJNS0_11LerpFunctorIS8_EEEEEvT_T0_DpT1_,"ax",@progbits
	.align	128
.text._ZN2at6native52_GLOBAL__N__ff984223_19_ForeachTernaryOp_cu_5285c63625multi_tensor_apply_kernelINS1_18TensorListMetadataILi4EEENS1_20TernaryOpListFunctorIN3c107complexIfEELi4ELi3ELi3EEEJNS0_11LerpFunctorIS8_EEEEEvT_T0_DpT1_:
        .type           _ZN2at6native52_GLOBAL__N__ff984223_19_ForeachTernaryOp_cu_5285c63625multi_tensor_apply_kernelINS1_18TensorListMetadataILi4EEENS1_20TernaryOpListFunctorIN3c107complexIfEELi4ELi3ELi3EEEJNS0_11LerpFunctorIS8_EEEEEvT_T0_DpT1_,@function
        .size           _ZN2at6native52_GLOBAL__N__ff984223_19_ForeachTernaryOp_cu_5285c63625multi_tensor_apply_kernelINS1_18TensorListMetadataILi4EEENS1_20TernaryOpListFunctorIN3c107complexIfEELi4ELi3ELi3EEEJNS0_11LerpFunctorIS8_EEEEEvT_T0_DpT1_,(.L_x_256 - _ZN2at6native52_GLOBAL__N__ff984223_19_ForeachTernaryOp_cu_5285c63625multi_tensor_apply_kernelINS1_18TensorListMetadataILi4EEENS1_20TernaryOpListFunctorIN3c107complexIfEELi4ELi3ELi3EEEJNS0_11LerpFunctorIS8_EEEEEvT_T0_DpT1_)
        .other          _ZN2at6native52_GLOBAL__N__ff984223_19_ForeachTernaryOp_cu_5285c63625multi_tensor_apply_kernelINS1_18TensorListMetadataILi4EEENS1_20TernaryOpListFunctorIN3c107complexIfEELi4ELi3ELi3EEEJNS0_11LerpFunctorIS8_EEEEEvT_T0_DpT1_,@"STO_CUDA_ENTRY STV_DEFAULT"
_ZN2at6native52_GLOBAL__N__ff984223_19_ForeachTernaryOp_cu_5285c63625multi_tensor_apply_kernelINS1_18TensorListMetadataILi4EEENS1_20TernaryOpListFunctorIN3c107complexIfEELi4ELi3ELi3EEEJNS0_11LerpFunctorIS8_EEEEEvT_T0_DpT1_:
        /* <DEDUP_REMOVED lines=34> */
.L_x_209:
[----:B0-----:R-:W-:Y:S02]  /*0220*/  IADD3 R32, P0, R0, UR4, RZ ;  /* 0x0000000400207c10 */ /* 0x001fe4000ff1e0ff */
[----:B------:R-:W-:Y:S02]  /*0230*/  CS2R R4, SRZ ;  /* 0x0000000000047805 */ /* 0x000fe4000001ff00 */
[C---:B------:R-:W-:Y:S02]  /*0240*/  ISETP.GE.U32.AND P2, PT, R32.reuse, 0x10000, PT ;  /* 0x000100002000780c */ /* 0x040fe40003f46070 */
[----:B------:R-:W-:Y:S02]  /*0250*/  IADD3.X R7, RZ, UR5, RZ, P0, !PT ;  /* 0x00000005ff077c10 */ /* 0x000fe400087fe4ff */
[----:B------:R-:W-:Y:S02]  /*0260*/  ISETP.LT.U32.AND P0, PT, R32, UR18, PT ;  /* 0x0000001220007c0c */ /* 0x000fe4000bf01070 */
[----:B------:R-:W-:-:S04]  /*0270*/  ISETP.GE.U32.AND.EX P2, PT, R7, RZ, PT, P2 ;  /* 0x000000ff0700720c */ /* 0x000fc80003f46120 */
[----:B------:R-:W-:-:S13]  /*0280*/  ISETP.LT.AND.EX P2, PT, R7, UR14, !P2, P0 ;  /* 0x0000000e07007c0c */ /* 0x000fda000d741300 */
[----:B------:R-:W-:-:S04]  /*0290*/  @P2 LEA R2, P0, R32, UR10, 0x3 ;  /* 0x0000000a20022c11 */ /* 0x000fc8000f8018ff */
[----:B------:R-:W-:-:S05]  /*02a0*/  @P2 LEA.HI.X R3, R32, UR11, R7, 0x3, P0 ;  /* 0x0000000b20032c11 */ /* 0x000fca00080f1c07 */
[----:B------:R0:W2:Y:S01]  /*02b0*/  @P2 LDG.E.64 R4, desc[UR16][R2.64] ;  /* 0x0000001002042981 */ /* 0x0000a2000c1e1b00 */
[C---:B------:R-:W-:Y:S02]  /*02c0*/  @P2 LEA R8, P0, R32.reuse, UR6, 0x3 ;  /* 0x0000000620082c11 */ /* 0x040fe4000f8018ff */
[----:B------:R-:W-:Y:S02]  /*02d0*/  CS2R R30, SRZ ;  /* 0x00000000001e7805 */ /* 0x000fe4000001ff00 */
[C---:B------:R-:W-:Y:S02]  /*02e0*/  @P2 LEA R10, P1, R32.reuse, UR8, 0x3 ;  /* 0x00000008200a2c11 */ /* 0x040fe4000f8218ff */
[----:B------:R-:W-:Y:S02]  /*02f0*/  CS2R R28, SRZ ;  /* 0x00000000001c7805 */ /* 0x000fe4000001ff00 */
[C-C-:B------:R-:W-:Y:S02]  /*0300*/  @P2 LEA.HI.X R9, R32.reuse, UR7, R7.reuse, 0x3, P0 ;  /* 0x0000000720092c11 */ /* 0x140fe400080f1c07 */
[----:B------:R-:W-:-:S03]  /*0310*/  @P2 LEA.HI.X R11, R32, UR9, R7, 0x3, P1 ;  /* 0x00000009200b2c11 */ /* 0x000fc600088f1c07 */
[----:B------:R-:W3:Y:S04]  /*0320*/  @P2 LDG.E.64 R30, desc[UR16][R8.64] ;  /* 0x00000010081e2981 */ /* 0x000ee8000c1e1b00 */
[----:B------:R-:W3:Y:S01]  /*0330*/  @P2 LDG.E.64 R28, desc[UR16][R10.64] ;  /* 0x000000100a1c2981 */ /* 0x000ee2000c1e1b00 */
[----:B------:R-:W-:Y:S02]  /*0340*/  IADD3 R33, P0, R32, UR15, RZ ;  /* 0x0000000f20217c10 */ /* 0x000fe4000ff1e0ff */
[----:B------:R-:W-:Y:S02]  /*0350*/  CS2R R18, SRZ ;  /* 0x0000000000127805 */ /* 0x000fe4000001ff00 */
[----:B------:R-:W-:Y:S02]  /*0360*/  ISETP.GE.U32.AND P1, PT, R33, 0x10000, PT ;  /* 0x000100002100780c */ /* 0x000fe40003f26070 */
[----:B0-----:R-:W-:-:S02]  /*0370*/  IADD3.X R2, RZ, R7, RZ, P0, !PT ;  /* 0x00000007ff027210 */ /* 0x001fc400007fe4ff */
[----:B------:R-:W-:Y:S02]  /*0380*/  ISETP.LT.U32.AND P0, PT, R33, UR18, PT ;  /* 0x0000001221007c0c */ /* 0x000fe4000bf01070 */
[----:B------:R-:W-:-:S04]  /*0390*/  ISETP.GE.U32.AND.EX P1, PT, R2, RZ, PT, P1 ;  /* 0x000000ff0200720c */ /* 0x000fc80003f26110 */
[----:B------:R-:W-:Y:S02]  /*03a0*/  ISETP.LT.AND.EX P1, PT, R2, UR14, !P1, P0 ;  /* 0x0000000e02007c0c */ /* 0x000fe4000cf21300 */
[----:B------:R-:W-:Y:S02]  /*03b0*/  CS2R R20, SRZ ;  /* 0x0000000000147805 */ /* 0x000fe4000001ff00 */
[----:B------:R-:W-:Y:S02]  /*03c0*/  CS2R R26, SRZ ;  /* 0x00000000001a7805 */ /* 0x000fe4000001ff00 */
[----:B------:R-:W-:Y:S02]  /*03d0*/  CS2R R16, SRZ ;  /* 0x0000000000107805 */ /* 0x000fe4000001ff00 */
[----:B------:R-:W-:Y:S01]  /*03e0*/  CS2R R14, SRZ ;  /* 0x00000000000e7805 */ /* 0x000fe2000001ff00 */
[----:B--2---:R-:W-:-:S04]  /*03f0*/  FMUL.FTZ R3, R5, R5 ;  /* 0x0000000505037220 */ /* 0x004fc80000410000 */
[----:B------:R-:W-:-:S05]  /*0400*/  FFMA.FTZ R3, R4, R4, R3 ;  /* 0x0000000404037223 */ /* 0x000fca0000010003 */
[----:B------:R-:W-:Y:S01]  /*0410*/  FSETP.GEU.FTZ.AND P5, PT, R3, 0.25, PT ;  /* 0x3e8000000300780b */ /* 0x000fe20003fbe000 */
[----:B---3--:R-:W-:Y:S01]  /*0420*/  FADD.FTZ R8, R28, -R30 ;  /* 0x8000001e1c087221 */ /* 0x008fe20000010000 */
[----:B------:R-:W-:-:S11]  /*0430*/  FADD.FTZ R12, -R31, R29 ;  /* 0x0000001d1f0c7221 */ /* 0x000fd60000010100 */
[-C--:B------:R-:W-:Y:S01]  /*0440*/  @!P5 FMUL.FTZ R3, R8, R5.reuse ;  /* 0x000000050803d220 */ /* 0x080fe20000410000 */
[----:B------:R-:W-:Y:S01]  /*0450*/  @!P5 FMUL.FTZ R37, R12, R5 ;  /* 0x000000050c25d220 */ /* 0x000fe20000410000 */
[----:B------:R-:W-:Y:S01]  /*0460*/  @P5 FADD.FTZ R34, RZ, -R5 ;  /* 0x80000005ff225221 */ /* 0x000fe20000010000 */
[----:B------:R-:W-:Y:S01]  /*0470*/  @P5 FADD.FTZ R35, -R4, 1 ;  /* 0x3f80000004235421 */ /* 0x000fe20000010100 */
[-C--:B------:R-:W-:Y:S01]  /*0480*/  @!P5 FFMA.FTZ R22, R12, R4.reuse, R3 ;  /* 0x000000040c16d223 */ /* 0x080fe20000010003 */
[----:B------:R-:W-:Y:S01]  /*0490*/  MOV R3, UR15 ;  /* 0x0000000f00037c02 */ /* 0x000fe20008000f00 */
[----:B------:R-:W-:Y:S01]  /*04a0*/  @!P5 FFMA.FTZ R37, R8, R4, -R37 ;  /* 0x000000040825d223 */ /* 0x000fe20000010825 */
[C---:B------:R-:W-:Y:S01]  /*04b0*/  @P5 FMUL.FTZ R6, R12.reuse, R34 ;  /* 0x000000220c065220 */ /* 0x040fe20000410000 */
[----:B------:R-:W-:Y:S01]  /*04c0*/  @P1 LEA R4, P0, R33, UR6, 0x3 ;  /* 0x0000000621041c11 */ /* 0x000fe2000f8018ff */
[-C--:B------:R-:W-:Y:S01]  /*04d0*/  @P5 FMUL.FTZ R9, R12, R35.reuse ;  /* 0x000000230c095220 */ /* 0x080fe20000410000 */
[----:B------:R-:W-:Y:S01]  /*04e0*/  LEA R3, P3, R3, R32, 0x1 ;  /* 0x0000002003037211 */ /* 0x000fe200078608ff */
[C---:B------:R-:W-:Y:S01]  /*04f0*/  @P5 FFMA.FTZ R35, R8.reuse, R35, -R6 ;  /* 0x0000002308235223 */ /* 0x040fe20000010806 */
[----:B------:R-:W-:Y:S01]  /*0500*/  @P1 LEA.HI.X R5, R33, UR7, R2, 0x3, P0 ;  /* 0x0000000721051c11 */ /* 0x000fe200080f1c02 */
[----:B------:R-:W-:Y:S01]  /*0510*/  @P5 FFMA.FTZ R34, R8, R34, R9 ;  /* 0x0000002208225223 */ /* 0x000fe20000010009 */
[----:B------:R-:W-:-:S02]  /*0520*/  ISETP.GE.U32.AND P0, PT, R3, 0x10000, PT ;  /* 0x000100000300780c */ /* 0x000fc40003f06070 */
[----:B------:R-:W-:Y:S01]  /*0530*/  IADD3.X R6, RZ, R7, RZ, P3, !PT ;  /* 0x00000007ff067210 */ /* 0x000fe20001ffe4ff */
[----:B------:R0:W2:Y:S01]  /*0540*/  @P1 LDG.E.64 R18, desc[UR16][R4.64] ;  /* 0x0000001004121981 */ /* 0x0000a2000c1e1b00 */
[----:B------:R-:W-:Y:S02]  /*0550*/  ISETP.LT.U32.AND P3, PT, R3, UR18, PT ;  /* 0x0000001203007c0c */ /* 0x000fe4000bf61070 */
[C---:B------:R-:W-:Y:S02]  /*0560*/  ISETP.GE.U32.AND.EX P0, PT, R6.reuse, RZ, PT, P0 ;  /* 0x000000ff0600720c */ /* 0x040fe40003f06100 */
[----:B------:R-:W-:Y:S02]  /*0570*/  MOV R9, UR15 ;  /* 0x0000000f00097c02 */ /* 0x000fe40008000f00 */
[----:B------:R-:W-:Y:S02]  /*0580*/  ISETP.LT.AND.EX P0, PT, R6, UR14, !P0, P3 ;  /* 0x0000000e06007c0c */ /* 0x000fe4000c701330 */
[----:B------:R-:W-:-:S02]  /*0590*/  @P1 LEA R10, P3, R33, UR10, 0x3 ;  /* 0x0000000a210a1c11 */ /* 0x000fc4000f8618ff */
[----:B------:R-:W-:Y:S02]  /*05a0*/  LEA R9, R9, R9, 0x1 ;  /* 0x0000000909097211 */ /* 0x000fe400078e08ff */
[C-C-:B------:R-:W-:Y:S02]  /*05b0*/  @P1 LEA.HI.X R11, R33.reuse, UR11, R2.reuse, 0x3, P3 ;  /* 0x0000000b210b1c11 */ /* 0x140fe400098f1c02 */
[----:B------:R-:W-:Y:S02]  /*05c0*/  @P1 LEA R12, P4, R33, UR8, 0x3 ;  /* 0x00000008210c1c11 */ /* 0x000fe4000f8818ff */
[----:B0-----:R-:W-:Y:S01]  /*05d0*/  IADD3 R5, P3, R9, R32, RZ ;  /* 0x0000002009057210 */ /* 0x001fe20007f7e0ff */
[----:B------:R-:W3:Y:S01]  /*05e0*/  @P1 LDG.E.64 R20, desc[UR16][R10.64] ;  /* 0x000000100a141981 */ /* 0x000ee2000c1e1b00 */
[----:B------:R-:W-:Y:S02]  /*05f0*/  @P1 LEA.HI.X R13, R33, UR9, R2, 0x3, P4 ;  /* 0x00000009210d1c11 */ /* 0x000fe4000a0f1c02 */
[----:B------:R-:W-:-:S02]  /*0600*/  ISETP.GE.U32.AND P4, PT, R5, 0x10000, PT ;  /* 0x000100000500780c */ /* 0x000fc40003f86070 */
[----:B------:R-:W-:Y:S01]  /*0610*/  IADD3.X R4, RZ, R7, RZ, P3, !PT ;  /* 0x00000007ff047210 */ /* 0x000fe20001ffe4ff */
[----:B------:R0:W2:Y:S01]  /*0620*/  @P1 LDG.E.64 R26, desc[UR16][R12.64] ;  /* 0x000000100c1a1981 */ /* 0x0000a2000c1e1b00 */
[----:B------:R-:W-:Y:S02]  /*0630*/  ISETP.LT.U32.AND P3, PT, R5, UR18, PT ;  /* 0x0000001205007c0c */ /* 0x000fe4000bf61070 */
[C---:B------:R-:W-:Y:S02]  /*0640*/  ISETP.GE.U32.AND.EX P4, PT, R4.reuse, RZ, PT, P4 ;  /* 0x000000ff0400720c */ /* 0x040fe40003f86140 */
[C---:B------:R-:W-:Y:S02]  /*0650*/  @P0 LEA R8, P6, R3.reuse, UR6, 0x3 ;  /* 0x0000000603080c11 */ /* 0x040fe4000f8c18ff */
[----:B------:R-:W-:Y:S02]  /*0660*/  ISETP.LT.AND.EX P3, PT, R4, UR14, !P4, P3 ;  /* 0x0000000e04007c0c */ /* 0x000fe4000e761330 */
[----:B------:R-:W-:-:S02]  /*0670*/  @P0 LEA.HI.X R9, R3, UR7, R6, 0x3, P6 ;  /* 0x0000000703090c11 */ /* 0x000fc4000b0f1c06 */
[----:B------:R-:W-:-:S03]  /*0680*/  @P0 LEA R24, P6, R3, UR8, 0x3 ;  /* 0x0000000803180c11 */ /* 0x000fc6000f8c18ff */
[----:B------:R1:W4:Y:S01]  /*0690*/  @P0 LDG.E.64 R16, desc[UR16][R8.64] ;  /* 0x0000001008100981 */ /* 0x000322000c1e1b00 */
[----:B------:R-:W-:Y:S02]  /*06a0*/  @P0 LEA.HI.X R25, R3, UR9, R6, 0x3, P6 ;  /* 0x0000000903190c11 */ /* 0x000fe4000b0f1c06 */
[----:B0-----:R-:W-:-:S03]  /*06b0*/  CS2R R12, SRZ ;  /* 0x00000000000c7805 */ /* 0x001fc6000001ff00 */
[----:B------:R0:W4:Y:S01]  /*06c0*/  @P0 LDG.E.64 R14, desc[UR16][R24.64] ;  /* 0x00000010180e0981 */ /* 0x000122000c1e1b00 */
[----:B-1----:R-:W-:-:S04]  /*06d0*/  @P0 LEA R8, P4, R3, UR10, 0x3 ;  /* 0x0000000a03080c11 */ /* 0x002fc8000f8818ff */
[----:B------:R-:W-:Y:S02]  /*06e0*/  @P0 LEA.HI.X R9, R3, UR11, R6, 0x3, P4 ;  /* 0x0000000b03090c11 */ /* 0x000fe4000a0f1c06 */
[----:B0-----:R-:W-:-:S03]  /*06f0*/  @P3 LEA R24, P4, R5, UR6, 0x3 ;  /* 0x0000000605183c11 */ /* 0x001fc6000f8818ff */
[----:B------:R0:W5:Y:S01]  /*0700*/  @P0 LDG.E.64 R12, desc[UR16][R8.64] ;  /* 0x00000010080c0981 */ /* 0x000162000c1e1b00 */
[C---:B------:R-:W-:Y:S01]  /*0710*/  @P3 LEA.HI.X R25, R5.reuse, UR7, R4, 0x3, P4 ;  /* 0x0000000705193c11 */ /* 0x040fe2000a0f1c04 */
[----:B------:R-:W-:Y:S01]  /*0720*/  @!P5 FADD.FTZ R31, R22, R31 ;  /* 0x0000001f161fd221 */ /* 0x000fe20000010000 */
[----:B------:R-:W-:Y:S02]  /*0730*/  CS2R R22, SRZ ;  /* 0x0000000000167805 */ /* 0x000fe4000001ff00 */
[----:B------:R-:W-:Y:S02]  /*0740*/  CS2R R10, SRZ ;  /* 0x00000000000a7805 */ /* 0x000fe4000001ff00 */
[----:B0-----:R-:W-:-:S04]  /*0750*/  @P3 LEA R8, P4, R5, UR8, 0x3 ;  /* 0x0000000805083c11 */ /* 0x001fc8000f8818ff */
[----:B------:R0:W4:Y:S01]  /*0760*/  @P3 LDG.E.64 R10, desc[UR16][R24.64] ;  /* 0x00000010180a3981 */ /* 0x000122000c1e1b00 */
[----:B------:R-:W-:-:S05]  /*0770*/  @P3 LEA.HI.X R9, R5, UR9, R4, 0x3, P4 ;  /* 0x0000000905093c11 */ /* 0x000fca000a0f1c04 */
[----:B------:R1:W4:Y:S01]  /*0780*/  @P3 LDG.E.64 R22, desc[UR16][R8.64] ;  /* 0x0000001008163981 */ /* 0x000322000c1e1b00 */
[----:B0-----:R-:W-:Y:S02]  /*0790*/  CS2R R24, SRZ ;  /* 0x0000000000187805 */ /* 0x001fe4000001ff00 */
[----:B-1----:R-:W-:-:S04]  /*07a0*/  @P3 LEA R8, P4, R5, UR10, 0x3 ;  /* 0x0000000a05083c11 */ /* 0x002fc8000f8818ff */
[----:B------:R-:W-:-:S05]  /*07b0*/  @P3 LEA.HI.X R9, R5, UR11, R4, 0x3, P4 ;  /* 0x0000000b05093c11 */ /* 0x000fca000a0f1c04 */
[----:B------:R0:W4:Y:S01]  /*07c0*/  @P3 LDG.E.64 R24, desc[UR16][R8.64] ;  /* 0x0000001008183981 */ /* 0x000122000c1e1b00 */
[----:B------:R-:W-:Y:S01]  /*07d0*/  @P5 FADD.FTZ R31, -R34, R29 ;  /* 0x0000001d221f5221 */ /* 0x000fe20000010100 */
[----:B------:R-:W-:Y:S01]  /*07e0*/  @!P5 FADD.FTZ R30, R37, R30 ;  /* 0x0000001e251ed221 */ /* 0x000fe20000010000 */
[----:B------:R-:W-:Y:S01]  /*07f0*/  @P5 FADD.FTZ R30, -R35, R28 ;  /* 0x0000001c231e5221 */ /* 0x000fe20000010100 */
[----:B0-----:R-:W-:-:S04]  /*0800*/  @P2 LEA R8, P5, R32, UR12, 0x3 ;  /* 0x0000000c20082c11 */ /* 0x001fc8000f8a18ff */
[----:B------:R-:W-:Y:S01]  /*0810*/  @P2 LEA.HI.X R9, R32, UR13, R7, 0x3, P5 ;  /* 0x0000000d20092c11 */ /* 0x000fe2000a8f1c07 */
[----:B------:R-:W-:-:S04]  /*0820*/  UIMAD.WIDE.U32 UR4, UR15, 0x4, UR4 ;  /* 0x000000040f0478a5 */ /* 0x000fc8000f8e0004 */
[----:B------:R-:W-:Y:S02]  /*0830*/  UISETP.LT.U32.AND UP1, UPT, UR4, UR18, UPT ;  /* 0x000000120400728c */ /* 0x000fe4000bf21070 */
[----:B------:R-:W-:Y:S01]  /*0840*/  UISETP.GE.U32.AND UP0, UPT, UR4, 0x10000, UPT ;  /* 0x000100000400788c */ /* 0x000fe2000bf06070 */
[----:B------:R1:W-:Y:S03]  /*0850*/  @P2 STG.E.64 desc[UR16][R8.64], R30 ;  /* 0x0000001e08002986 */ /* 0x0003e6000c101b10 */
[----:B------:R-:W-:Y:S01]  /*0860*/  UISETP.GE.U32.AND.EX UP0, UPT, UR5, URZ, UPT, UP0 ;  /* 0x0000003f0500728c */ /* 0x000fe2000bf06100 */
[----:B---3--:R-:W-:-:S04]  /*0870*/  FMUL.FTZ R29, R21, R21 ;  /* 0x00000015151d7220 */ /* 0x008fc80000410000 */
[----:B------:R-:W-:-:S05]  /*0880*/  FFMA.FTZ R29, R20, R20, R29 ;  /* 0x00000014141d7223 */ /* 0x000fca000001001d */
[----:B------:R-:W-:Y:S01]  /*0890*/  FSETP.GEU.FTZ.AND P4, PT, R29, 0.25, PT ;  /* 0x3e8000001d00780b */ /* 0x000fe20003f9e000 */
[----:B--2---:R-:W-:Y:S01]  /*08a0*/  FADD.FTZ R34, R26, -R18 ;  /* 0x800000121a227221 */ /* 0x004fe20000010000 */
[----:B------:R-:W-:-:S11]  /*08b0*/  FADD.FTZ R36, R27, -R19 ;  /* 0x800000131b247221 */ /* 0x000fd60000010000 */
[-C--:B------:R-:W-:Y:S01]  /*08c0*/  @!P4 FMUL.FTZ R35, R34, R21.reuse ;  /* 0x000000152223c220 */ /* 0x080fe20000410000 */
[C---:B------:R-:W-:Y:S01]  /*08d0*/  @!P4 FMUL.FTZ R29, R36.reuse, R21 ;  /* 0x00000015241dc220 */ /* 0x040fe20000410000 */
[----:B------:R-:W-:Y:S02]  /*08e0*/  @P4 FADD.FTZ R21, RZ, -R21 ;  /* 0x80000015ff154221 */ /* 0x000fe40000010000 */
[----:B------:R-:W-:Y:S01]  /*08f0*/  @!P4 FFMA.FTZ R28, R36, R20, R35 ;  /* 0x00000014241cc223 */ /* 0x000fe20000010023 */
[----:B------:R-:W-:Y:S01]  /*0900*/  @P4 FADD.FTZ R35, -R20, 1 ;  /* 0x3f80000014234421 */ /* 0x000fe20000010100 */
[----:B------:R-:W-:-:S03]  /*0910*/  @P4 FMUL.FTZ R7, R36, R21 ;  /* 0x0000001524074220 */ /* 0x000fc60000410000 */
[-C--:B------:R-:W-:Y:S01]  /*0920*/  @P4 FMUL.FTZ R36, R36, R35.reuse ;  /* 0x0000002324244220 */ /* 0x080fe20000410000 */
[C---:B------:R-:W-:Y:S01]  /*0930*/  @!P4 FFMA.FTZ R29, R34.reuse, R20, -R29 ;  /* 0x00000014221dc223 */ /* 0x040fe2000001081d */
[C---:B------:R-:W-:Y:S02]  /*0940*/  @P4 FFMA.FTZ R7, R34.reuse, R35, -R7 ;  /* 0x0000002322074223 */ /* 0x040fe40000010807 */
[----:B------:R-:W-:Y:S01]  /*0950*/  @P4 FFMA.FTZ R34, R34, R21, R36 ;  /* 0x0000001522224223 */ /* 0x000fe20000010024 */
[----:B-----5:R-:W-:-:S04]  /*0960*/  FMUL.FTZ R21, R13, R13 ;  /* 0x0000000d0d157220 */ /* 0x020fc80000410000 */
[----:B------:R-:W-:Y:S01]  /*0970*/  FFMA.FTZ R21, R12, R12, R21 ;  /* 0x0000000c0c157223 */ /* 0x000fe20000010015 */
[----:B------:R-:W-:-:S04]  /*0980*/  @P1 LEA R20, P6, R33, UR12, 0x3 ;  /* 0x0000000c21141c11 */ /* 0x000fc8000f8c18ff */
[----:B------:R-:W-:Y:S02]  /*0990*/  FSETP.GEU.FTZ.AND P5, PT, R21, 0.25, PT ;  /* 0x3e8000001500780b */ /* 0x000fe40003fbe000 */
[----:B------:R-:W-:Y:S01]  /*09a0*/  @P1 LEA.HI.X R21, R33, UR13, R2, 0x3, P6 ;  /* 0x0000000d21151c11 */ /* 0x000fe2000b0f1c02 */
[----:B------:R-:W-:Y:S01]  /*09b0*/  @!P4 FADD.FTZ R18, R29, R18 ;  /* 0x000000121d12c221 */ /* 0x000fe20000010000 */
[----:B------:R-:W-:Y:S01]  /*09c0*/  @P4 FADD.FTZ R18, -R7, R26 ;  /* 0x0000001a07124221 */ /* 0x000fe20000010100 */
[----:B----4-:R-:W-:Y:S01]  /*09d0*/  FADD.FTZ R26, R14, -R16 ;  /* 0x800000100e1a7221 */ /* 0x010fe20000010000 */
[----:B------:R-:W-:Y:S01]  /*09e0*/  @!P4 FADD.FTZ R19, R28, R19 ;  /* 0x000000131c13c221 */ /* 0x000fe20000010000 */
[----:B------:R-:W-:Y:S01]  /*09f0*/  @P4 FADD.FTZ R19, -R34, R27 ;  /* 0x0000001b22134221 */ /* 0x000fe20000010100 */
[----:B------:R-:W-:Y:S01]  /*0a00*/  FADD.FTZ R32, -R17, R15 ;  /* 0x0000000f11207221 */ /* 0x000fe20000010100 */
[----:B------:R-:W-:-:S04]  /*0a10*/  @P0 LEA R2, P6, R3, UR12, 0x3 ;  /* 0x0000000c03020c11 */ /* 0x000fc8000f8c18ff */
[-C--:B------:R-:W-:Y:S01]  /*0a20*/  @!P5 FMUL.FTZ R7, R26, R13.reuse ;  /* 0x0000000d1a07d220 */ /* 0x080fe20000410000 */
[----:B------:R-:W-:Y:S01]  /*0a30*/  @P5 FADD.FTZ R27, RZ, -R13 ;  /* 0x8000000dff1b5221 */ /* 0x000fe20000010000 */
[----:B------:R-:W-:Y:S01]  /*0a40*/  @P5 FADD.FTZ R29, -R12, 1 ;  /* 0x3f8000000c1d5421 */ /* 0x000fe20000010100 */
[C---:B------:R-:W-:Y:S01]  /*0a50*/  @!P5 FMUL.FTZ R13, R32.reuse, R13 ;  /* 0x0000000d200dd220 */ /* 0x040fe20000410000 */
[----:B------:R-:W-:Y:S01]  /*0a60*/  @!P5 FFMA.FTZ R34, R32, R12, R7 ;  /* 0x0000000c2022d223 */ /* 0x000fe20000010007 */
[----:B------:R-:W-:-:S04]  /*0a70*/  FMUL.FTZ R33, R25, R25 ;  /* 0x0000001919217220 */ /* 0x000fc80000410000 */
[----:B------:R-:W-:Y:S01]  /*0a80*/  FFMA.FTZ R33, R24, R24, R33 ;  /* 0x0000001818217223 */ /* 0x000fe20000010021 */
[----:B------:R-:W-:-:S04]  /*0a90*/  @P5 FMUL.FTZ R28, R32, R27 ;  /* 0x0000001b201c5220 */ /* 0x000fc80000410000 */
[----:B------:R-:W-:Y:S01]  /*0aa0*/  FSETP.GEU.FTZ.AND P4, PT, R33, 0.25, PT ;  /* 0x3e8000002100780b */ /* 0x000fe20003f9e000 */
[-C--:B------:R-:W-:Y:S01]  /*0ab0*/  @P5 FMUL.FTZ R32, R32, R29.reuse ;  /* 0x0000001d20205220 */ /* 0x080fe20000410000 */
[----:B------:R-:W-:Y:S01]  /*0ac0*/  @P0 LEA.HI.X R3, R3, UR13, R6, 0x3, P6 ;  /* 0x0000000d03030c11 */ /* 0x000fe2000b0f1c06 */
[C---:B------:R-:W-:Y:S01]  /*0ad0*/  @!P5 FFMA.FTZ R13, R26.reuse, R12, -R13 ;  /* 0x0000000c1a0dd223 */ /* 0x040fe2000001080d */
[----:B------:R-:W-:Y:S01]  /*0ae0*/  @P3 LEA R6, P6, R5, UR12, 0x3 ;  /* 0x0000000c05063c11 */ /* 0x000fe2000f8c18ff */
[C---:B------:R-:W-:Y:S01]  /*0af0*/  @P5 FFMA.FTZ R29, R26.reuse, R29, -R28 ;  /* 0x0000001d1a1d5223 */ /* 0x040fe2000001081c */
[----:B------:R-:W-:Y:S01]  /*0b00*/  @P5 FFMA.FTZ R32, R26, R27, R32 ;  /* 0x0000001b1a205223 */ /* 0x000fe20000010020 */
[----:B------:R-:W-:Y:S01]  /*0b10*/  FADD.FTZ R12, R23, -R11 ;  /* 0x8000000b170c7221 */ /* 0x000fe20000010000 */
[----:B------:R-:W-:Y:S01]  /*0b20*/  FADD.FTZ R26, R22, -R10 ;  /* 0x8000000a161a7221 */ /* 0x000fe20000010000 */
[----:B------:R-:W-:Y:S01]  /*0b30*/  @!P5 FADD.FTZ R17, R34, R17 ;  /* 0x000000112211d221 */ /* 0x000fe20000010000 */
[----:B------:R-:W-:Y:S01]  /*0b40*/  @P3 LEA.HI.X R7, R5, UR13, R4, 0x3, P6 ;  /* 0x0000000d05073c11 */ /* 0x000fe2000b0f1c04 */
[----:B------:R-:W-:-:S02]  /*0b50*/  @P5 FADD.FTZ R17, -R32, R15 ;  /* 0x0000000f20115221 */ /* 0x000fc40000010100 */
[-C--:B------:R-:W-:Y:S01]  /*0b60*/  @!P4 FMUL.FTZ R5, R12, R25.reuse ;  /* 0x000000190c05c220 */ /* 0x080fe20000410000 */
[----:B------:R-:W-:Y:S01]  /*0b70*/  @!P4 FMUL.FTZ R15, R26, R25 ;  /* 0x000000191a0fc220 */ /* 0x000fe20000410000 */
[----:B------:R-:W-:Y:S01]  /*0b80*/  @P4 FADD.FTZ R25, RZ, -R25 ;  /* 0x80000019ff194221 */ /* 0x000fe20000010000 */
[----:B------:R-:W-:Y:S01]  /*0b90*/  @P4 FADD.FTZ R4, -R24, 1 ;  /* 0x3f80000018044421 */ /* 0x000fe20000010100 */
[----:B------:R-:W-:Y:S01]  /*0ba0*/  @!P5 FADD.FTZ R16, R13, R16 ;  /* 0x000000100d10d221 */ /* 0x000fe20000010000 */
[-C--:B------:R-:W-:Y:S01]  /*0bb0*/  @!P4 FFMA.FTZ R13, R26, R24.reuse, -R5 ;  /* 0x000000181a0dc223 */ /* 0x080fe20000010805 */
[C---:B------:R-:W-:Y:S01]  /*0bc0*/  @!P4 FFMA.FTZ R24, R12.reuse, R24, R15 ;  /* 0x000000180c18c223 */ /* 0x040fe2000001000f */
[C---:B------:R-:W-:Y:S01]  /*0bd0*/  @P4 FMUL.FTZ R5, R12.reuse, R25 ;  /* 0x000000190c054220 */ /* 0x040fe20000410000 */
[----:B------:R-:W-:-:S03]  /*0be0*/  @P4 FMUL.FTZ R12, R12, R4 ;  /* 0x000000040c0c4220 */ /* 0x000fc60000410000 */
[C---:B------:R-:W-:Y:S01]  /*0bf0*/  @P4 FFMA.FTZ R5, R26.reuse, R4, -R5 ;  /* 0x000000041a054223 */ /* 0x040fe20000010805 */
[----:B------:R-:W-:Y:S01]  /*0c00*/  @P4 FFMA.FTZ R12, R26, R25, R12 ;  /* 0x000000191a0c4223 */ /* 0x000fe2000001000c */
[----:B------:R-:W-:Y:S01]  /*0c10*/  @P5 FADD.FTZ R16, -R29, R14 ;  /* 0x0000000e1d105221 */ /* 0x000fe20000010100 */
[----:B------:R-:W-:Y:S01]  /*0c20*/  @!P4 FADD.FTZ R11, R24, R11 ;  /* 0x0000000b180bc221 */ /* 0x000fe20000010000 */
[----:B------:R-:W-:Y:S01]  /*0c30*/  @!P4 FADD.FTZ R10, R13, R10 ;  /* 0x0000000a0d0ac221 */ /* 0x000fe20000010000 */
[----:B------:R-:W-:Y:S01]  /*0c40*/  @P4 FADD.FTZ R11, -R12, R23 ;  /* 0x000000170c0b4221 */ /* 0x000fe20000010100 */
[----:B------:R-:W-:Y:S01]  /*0c50*/  @P4 FADD.FTZ R10, -R5, R22 ;  /* 0x00000016050a4221 */ /* 0x000fe20000010100 */
[----:B------:R1:W-:Y:S01]  /*0c60*/  @P1 STG.E.64 desc[UR16][R20.64], R18 ;  /* 0x0000001214001986 */ /* 0x0003e2000c101b10 */
[----:B------:R-:W-:-:S03]  /*0c70*/  MOV R5, UR5 ;  /* 0x0000000500057c02 */ /* 0x000fc60008000f00 */
[----:B------:R1:W-:Y:S01]  /*0c80*/  @P0 STG.E.64 desc[UR16][R2.64], R16 ;  /* 0x0000001002000986 */ /* 0x0003e2000c101b10 */
[----:B------:R-:W-:-:S03]  /*0c90*/  PLOP3.LUT P0, PT, PT, PT, UP1, 0x80, 0x0 ;  /* 0x000000000000781c */ /* 0x000fc60003f0f018 */
[----:B------:R1:W-:Y:S01]  /*0ca0*/  @P3 STG.E.64 desc[UR16][R6.64], R10 ;  /* 0x0000000a06003986 */ /* 0x0003e2000c101b10 */
[----:B------:R-:W-:Y:S02]  /*0cb0*/  ISETP.LT.AND.EX P0, PT, R5, UR14, PT, P0 ;  /* 0x0000000e05007c0c */ /* 0x000fe4000bf01300 */
[----:B------:R-:W-:Y:S02]  /*0cc0*/  PLOP3.LUT P1, PT, PT, PT, UP0, 0x80, 0x0 ;  /* 0x000000000000781c */ /* 0x000fe40003f2f008 */
[----:B------:R-:W-:-:S11]  /*0cd0*/  MOV R4, UR4 ;  /* 0x0000000400047c02 */ /* 0x000fd60008000f00 */
[----:B-1----:R-:W-:Y:S05]  /*0ce0*/  @!P1 BRA P0, `(.L_x_209) ;  /* 0xfffffff4004c9947 */ /* 0x002fea000003ffff */
[----:B------:R-:W-:Y:S05]  /*0cf0*/  EXIT ;  /* 0x000000000000794d */ /* 0x000fea0003800000 */
.L_x_208:
        /* <DEDUP_REMOVED lines=8> */
.L_x_210:
[C---:B------:R-:W-:Y:S02]  /*0d80*/  SHF.L.U32 R2, R3.reuse, 0x5, RZ ;  /* 0x0000000503027819 */ /* 0x040fe400000006ff */
[----:B------:R-:W-:Y:S02]  /*0d90*/  SHF.L.U64.HI R29, R3, 0x5, R0 ;  /* 0x00000005031d7819 */ /* 0x000fe40000010200 */
[----:B------:R-:W-:-:S04]  /*0da0*/  IADD3 R30, P0, R2, UR10, RZ ;  /* 0x0000000a021e7c10 */ /* 0x000fc8000ff1e0ff */
[----:B------:R-:W-:-:S05]  /*0db0*/  IADD3.X R31, R29, UR11, RZ, P0, !PT ;  /* 0x0000000b1d1f7c10 */ /* 0x000fca00087fe4ff */
[----:B------:R-:W2:Y:S01]  /*0dc0*/  LDG.E.128 R20, desc[UR16][R30.64] ;  /* 0x000000101e147981 */ /* 0x000ea2000c1e1d00 */
[C---:B------:R-:W-:Y:S02]  /*0dd0*/  IADD3 R34, P0, R2.reuse, UR6, RZ ;  /* 0x0000000602227c10 */ /* 0x040fe4000ff1e0ff */
[----:B------:R-:W-:Y:S01]  /*0de0*/  IADD3 R36, P1, R2, UR8, RZ ;  /* 0x0000000802247c10 */ /* 0x000fe2000ff3e0ff */
[----:B------:R0:W3:Y:S01]  /*0df0*/  LDG.E.128 R8, desc[UR16][R30.64+0x10] ;  /* 0x000010101e087981 */ /* 0x0000e2000c1e1d00 */
[C---:B------:R-:W-:Y:S02]  /*0e00*/  IADD3.X R35, R29.reuse, UR7, RZ, P0, !PT ;  /* 0x000000071d237c10 */ /* 0x040fe400087fe4ff */
[----:B------:R-:W-:-:S03]  /*0e10*/  IADD3.X R37, R29, UR9, RZ, P1, !PT ;  /* 0x000000091d257c10 */ /* 0x000fc60008ffe4ff */
[----:B------:R-:W4:Y:S04]  /*0e20*/  LDG.E.128 R24, desc[UR16][R34.64] ;  /* 0x0000001022187981 */ /* 0x000f28000c1e1d00 */
[----:B------:R-:W4:Y:S04]  /*0e30*/  LDG.E.128 R4, desc[UR16][R36.64] ;  /* 0x0000001024047981 */ /* 0x000f28000c1e1d00 */
[----:B------:R1:W5:Y:S04]  /*0e40*/  LDG.E.128 R12, desc[UR16][R34.64+0x10] ;  /* 0x00001010220c7981 */ /* 0x000368000c1e1d00 */
[----:B------:R1:W5:Y:S01]  /*0e50*/  LDG.E.128 R16, desc[UR16][R36.64+0x10] ;  /* 0x0000101024107981 */ /* 0x000362000c1e1d00 */
[----:B--2---:R-:W-:-:S04]  /*0e60*/  FMUL.FTZ R33, R23, R23 ;  /* 0x0000001717217220 */ /* 0x004fc80000410000 */
[----:B------:R-:W-:-:S05]  /*0e70*/  FFMA.FTZ R33, R22, R22, R33 ;  /* 0x0000001616217223 */ /* 0x000fca0000010021 */
[----:B------:R-:W-:Y:S01]  /*0e80*/  FSETP.GEU.FTZ.AND P1, PT, R33, 0.25, PT ;  /* 0x3e8000002100780b */ /* 0x000fe20003f3e000 */
[----:B------:R-:W-:-:S04]  /*0e90*/  FMUL.FTZ R33, R21, R21 ;  /* 0x0000001515217220 */ /* 0x000fc80000410000 */
[----:B------:R-:W-:Y:S01]  /*0ea0*/  FFMA.FTZ R33, R20, R20, R33 ;  /* 0x0000001414217223 */ /* 0x000fe20000010021 */
[----:B----4-:R-:W-:Y:S01]  /*0eb0*/  FADD.FTZ R32, -R27, R7 ;  /* 0x000000071b207221 */ /* 0x010fe20000010100 */
[----:B0-----:R-:W-:-:S03]  /*0ec0*/  FADD.FTZ R30, -R26, R6 ;  /* 0x000000061a1e7221 */ /* 0x001fc60000010100 */
[----:B------:R-:W-:-:S03]  /*0ed0*/  FSETP.GEU.FTZ.AND P0, PT, R33, 0.25, PT ;  /* 0x3e8000002100780b */ /* 0x000fc60003f1e000 */
[C---:B------:R-:W-:Y:S01]  /*0ee0*/  @!P1 FMUL.FTZ R31, R23.reuse, R32 ;  /* 0x00000020171f9220 */ /* 0x040fe20000410000 */
[-C--:B-1----:R-:W-:Y:S01]  /*0ef0*/  @!P1 FMUL.FTZ R35, R23, R30.reuse ;  /* 0x0000001e17239220 */ /* 0x082fe20000410000 */
[----:B------:R-:W-:Y:S01]  /*0f00*/  @P1 FADD.FTZ R33, RZ, -R23 ;  /* 0x80000017ff211221 */ /* 0x000fe20000010000 */
[C---:B------:R-:W-:Y:S01]  /*0f10*/  @P1 FADD.FTZ R23, -R22.reuse, 1 ;  /* 0x3f80000016171421 */ /* 0x040fe20000010100 */
[C---:B------:R-:W-:Y:S01]  /*0f20*/  @!P1 FFMA.FTZ R31, R22.reuse, R30, -R31 ;  /* 0x0000001e161f9223 */ /* 0x040fe2000001081f */
[----:B------:R-:W-:Y:S01]  /*0f30*/  @!P1 FFMA.FTZ R28, R22, R32, R35 ;  /* 0x00000020161c9223 */ /* 0x000fe20000010023 */
[C---:B------:R-:W-:Y:S01]  /*0f40*/  @P1 FMUL.FTZ R35, R32.reuse, R33 ;  /* 0x0000002120231220 */ /* 0x040fe20000410000 */
[-C--:B------:R-:W-:Y:S01]  /*0f50*/  @P1 FMUL.FTZ R22, R32, R23.reuse ;  /* 0x0000001720161220 */ /* 0x080fe20000410000 */
[----:B------:R-:W-:Y:S01]  /*0f60*/  FADD.FTZ R34, -R25, R5 ;  /* 0x0000000519227221 */ /* 0x000fe20000010100 */
[----:B------:R-:W-:Y:S01]  /*0f70*/  FADD.FTZ R32, -R24, R4 ;  /* 0x0000000418207221 */ /* 0x000fe20000010100 */
[C---:B------:R-:W-:Y:S01]  /*0f80*/  @P1 FFMA.FTZ R23, R30.reuse, R23, -R35 ;  /* 0x000000171e171223 */ /* 0x040fe20000010823 */
[----:B------:R-:W-:Y:S01]  /*0f90*/  @P1 FFMA.FTZ R22, R30, R33, R22 ;  /* 0x000000211e161223 */ /* 0x000fe20000010016 */
[C---:B------:R-:W-:Y:S01]  /*0fa0*/  @!P0 FMUL.FTZ R33, R21.reuse, R34 ;  /* 0x0000002215218220 */ /* 0x040fe20000410000 */
[-C--:B------:R-:W-:Y:S01]  /*0fb0*/  @!P0 FMUL.FTZ R37, R21, R32.reuse ;  /* 0x0000002015258220 */ /* 0x080fe20000410000 */
[----:B------:R-:W-:Y:S01]  /*0fc0*/  @P0 FADD.FTZ R35, RZ, -R21 ;  /* 0x80000015ff230221 */ /* 0x000fe20000010000 */
[C---:B------:R-:W-:Y:S01]  /*0fd0*/  @P0 FADD.FTZ R21, -R20.reuse, 1 ;  /* 0x3f80000014150421 */ /* 0x040fe20000010100 */
[C---:B------:R-:W-:Y:S01]  /*0fe0*/  @!P0 FFMA.FTZ R33, R20.reuse, R32, -R33 ;  /* 0x0000002014218223 */ /* 0x040fe20000010821 */
[----:B------:R-:W-:-:S02]  /*0ff0*/  @!P0 FFMA.FTZ R30, R20, R34, R37 ;  /* 0x00000022141e8223 */ /* 0x000fc40000010025 */
[C---:B------:R-:W-:Y:S01]  /*1000*/  @P0 FMUL.FTZ R20, R34.reuse, R21 ;  /* 0x0000001522140220 */ /* 0x040fe20000410000 */
[----:B------:R-:W-:-:S03]  /*1010*/  @P0 FMUL.FTZ R37, R34, R35 ;  /* 0x0000002322250220 */ /* 0x000fc60000410000 */
[----:B------:R-:W-:Y:S01]  /*1020*/  @P0 FFMA.FTZ R20, R32, R35, R20 ;  /* 0x0000002320140223 */ /* 0x000fe20000010014 */
[----:B---3--:R-:W-:Y:S01]  /*1030*/  FMUL.FTZ R35, R9, R9 ;  /* 0x0000000909237220 */ /* 0x008fe20000410000 */
[----:B------:R-:W-:Y:S01]  /*1040*/  @!P1 FADD.FTZ R26, R26, R31 ;  /* 0x0000001f1a1a9221 */ /* 0x000fe20000010000 */
[----:B------:R-:W-:Y:S02]  /*1050*/  FMUL.FTZ R31, R11, R11 ;  /* 0x0000000b0b1f7220 */ /* 0x000fe40000410000 */
[----:B------:R-:W-:Y:S02]  /*1060*/  FFMA.FTZ R35, R8, R8, R35 ;  /* 0x0000000808237223 */ /* 0x000fe40000010023 */
[----:B------:R-:W-:-:S03]  /*1070*/  FFMA.FTZ R31, R10, R10, R31 ;  /* 0x0000000a0a1f7223 */ /* 0x000fc6000001001f */
[----:B------:R-:W-:Y:S02]  /*1080*/  FSETP.GEU.FTZ.AND P2, PT, R35, 0.25, PT ;  /* 0x3e8000002300780b */ /* 0x000fe40003f5e000 */
[----:B------:R-:W-:Y:S01]  /*1090*/  FSETP.GEU.FTZ.AND P3, PT, R31, 0.25, PT ;  /* 0x3e8000001f00780b */ /* 0x000fe20003f7e000 */
[----:B------:R-:W-:Y:S01]  /*10a0*/  @!P1 FADD.FTZ R27, R27, R28 ;  /* 0x0000001c1b1b9221 */ /* 0x000fe20000010000 */
[----:B------:R-:W-:Y:S01]  /*10b0*/  @P0 FFMA.FTZ R21, R32, R21, -R37 ;  /* 0x0000001520150223 */ /* 0x000fe20000010825 */
[----:B------:R-:W-:Y:S01]  /*10c0*/  @P1 FADD.FTZ R27, R7, -R22 ;  /* 0x80000016071b1221 */ /* 0x000fe20000010000 */
[----:B------:R-:W-:Y:S01]  /*10d0*/  @P1 FADD.FTZ R26, R6, -R23 ;  /* 0x80000017061a1221 */ /* 0x000fe20000010000 */
[----:B-----5:R-:W-:Y:S01]  /*10e0*/  FADD.FTZ R7, -R13, R17 ;  /* 0x000000110d077221 */ /* 0x020fe20000010100 */
[----:B------:R-:W-:Y:S01]  /*10f0*/  FADD.FTZ R6, -R12, R16 ;  /* 0x000000100c067221 */ /* 0x000fe20000010100 */
[----:B------:R-:W-:Y:S01]  /*1100*/  @!P0 FADD.FTZ R24, R24, R33 ;  /* 0x0000002118188221 */ /* 0x000fe20000010000 */
[----:B------:R-:W-:Y:S01]  /*1110*/  @!P0 FADD.FTZ R25, R25, R30 ;  /* 0x0000001e19198221 */ /* 0x000fe20000010000 */
[----:B------:R-:W-:Y:S01]  /*1120*/  @P0 FADD.FTZ R25, R5, -R20 ;  /* 0x8000001405190221 */ /* 0x000fe20000010000 */
[----:B------:R-:W-:Y:S01]  /*1130*/  @P0 FADD.FTZ R24, R4, -R21 ;  /* 0x8000001504180221 */ /* 0x000fe20000010000 */
[CC--:B------:R-:W-:Y:S01]  /*1140*/  @!P2 FMUL.FTZ R21, R9.reuse, R7.reuse ;  /* 0x000000070915a220 */ /* 0x0c0fe20000410000 */
[-C--:B------:R-:W-:Y:S01]  /*1150*/  @!P2 FMUL.FTZ R20, R9, R6.reuse ;  /* 0x000000060914a220 */ /* 0x080fe20000410000 */
[----:B------:R-:W-:Y:S01]  /*1160*/  FADD.FTZ R5, -R14, R18 ;  /* 0x000000120e057221 */ /* 0x000fe20000010100 */
[----:B------:R-:W-:Y:S01]  /*1170*/  FADD.FTZ R22, -R15, R19 ;  /* 0x000000130f167221 */ /* 0x000fe20000010100 */
[C---:B------:R-:W-:Y:S01]  /*1180*/  @!P2 FFMA.FTZ R21, R8.reuse, R6, -R21 ;  /* 0x000000060815a223 */ /* 0x040fe20000010815 */
[C---:B------:R-:W-:Y:S01]  /*1190*/  @!P2 FFMA.FTZ R20, R8.reuse, R7, R20 ;  /* 0x000000070814a223 */ /* 0x040fe20000010014 */
[CC--:B------:R-:W-:Y:S01]  /*11a0*/  @!P3 FMUL.FTZ R33, R11.reuse, R5.reuse ;  /* 0x000000050b21b220 */ /* 0x0c0fe20000410000 */
[-C--:B------:R-:W-:Y:S01]  /*11b0*/  @!P3 FMUL.FTZ R31, R11, R22.reuse ;  /* 0x000000160b1fb220 */ /* 0x080fe20000410000 */
[----:B------:R-:W-:Y:S01]  /*11c0*/  @P2 FADD.FTZ R8, -R8, 1 ;  /* 0x3f80000008082421 */ /* 0x000fe20000010100 */
[----:B------:R-:W-:Y:S01]  /*11d0*/  @P2 FADD.FTZ R23, RZ, -R9 ;  /* 0x80000009ff172221 */ /* 0x000fe20000010000 */
[C---:B------:R-:W-:Y:S01]  /*11e0*/  @!P3 FFMA.FTZ R4, R10.reuse, R22, R33 ;  /* 0x000000160a04b223 */ /* 0x040fe20000010021 */
[C---:B------:R-:W-:Y:S01]  /*11f0*/  @!P3 FFMA.FTZ R9, R10.reuse, R5, -R31 ;  /* 0x000000050a09b223 */ /* 0x040fe2000001081f */
[----:B------:R-:W-:Y:S01]  /*1200*/  @P3 FADD.FTZ R28, -R10, 1 ;  /* 0x3f8000000a1c3421 */ /* 0x000fe20000010100 */
[----:B------:R-:W-:Y:S01]  /*1210*/  @P3 FADD.FTZ R11, RZ, -R11 ;  /* 0x8000000bff0b3221 */ /* 0x000fe20000010000 */
[C---:B------:R-:W-:Y:S01]  /*1220*/  @P2 FMUL.FTZ R31, R7.reuse, R23 ;  /* 0x00000017071f2220 */ /* 0x040fe20000410000 */
[----:B------:R-:W-:-:S02]  /*1230*/  @P2 FMUL.FTZ R10, R7, R8 ;  /* 0x00000008070a2220 */ /* 0x000fc40000410000 */
[----:B------:R-:W-:Y:S01]  /*1240*/  @P3 FMUL.FTZ R30, R22, R11 ;  /* 0x0000000b161e3220 */ /* 0x000fe20000410000 */
[C---:B------:R-:W-:Y:S01]  /*1250*/  @P2 FFMA.FTZ R7, R6.reuse, R8, -R31 ;  /* 0x0000000806072223 */ /* 0x040fe2000001081f */
[----:B------:R-:W-:Y:S01]  /*1260*/  @P2 FFMA.FTZ R10, R6, R23, R10 ;  /* 0x00000017060a2223 */ /* 0x000fe2000001000a */
[-C--:B------:R-:W-:Y:S01]  /*1270*/  @P3 FMUL.FTZ R22, R22, R28.reuse ;  /* 0x0000001c16163220 */ /* 0x080fe20000410000 */
[----:B------:R-:W-:Y:S01]  /*1280*/  IADD3 R6, P0, R2, UR12, RZ ;  /* 0x0000000c02067c10 */ /* 0x000fe2000ff1e0ff */
[----:B------:R-:W-:Y:S01]  /*1290*/  @!P2 FADD.FTZ R12, R12, R21 ;  /* 0x000000150c0ca221 */ /* 0x000fe20000010000 */
[----:B------:R-:W-:Y:S01]  /*12a0*/  @P2 FADD.FTZ R12, R16, -R7 ;  /* 0x80000007100c2221 */ /* 0x000fe20000010000 */
[C---:B------:R-:W-:Y:S01]  /*12b0*/  @P3 FFMA.FTZ R23, R5.reuse, R28, -R30 ;  /* 0x0000001c05173223 */ /* 0x040fe2000001081e */
[----:B------:R-:W-:Y:S01]  /*12c0*/  @P3 FFMA.FTZ R22, R5, R11, R22 ;  /* 0x0000000b05163223 */ /* 0x000fe20000010016 */
[----:B------:R-:W-:Y:S02]  /*12d0*/  IADD3.X R7, R29, UR13, RZ, P0, !PT ;  /* 0x0000000d1d077c10 */ /* 0x000fe400087fe4ff */
[----:B------:R-:W-:Y:S01]  /*12e0*/  IADD3 R3, P0, R3, UR4, RZ ;  /* 0x0000000403037c10 */ /* 0x000fe2000ff1e0ff */
[----:B------:R-:W-:Y:S01]  /*12f0*/  @!P2 FADD.FTZ R13, R13, R20 ;  /* 0x000000140d0da221 */ /* 0x000fe20000010000 */
[----:B------:R-:W-:Y:S01]  /*1300*/  @!P3 FADD.FTZ R14, R14, R9 ;  /* 0x000000090e0eb221 */ /* 0x000fe20000010000 */
[----:B------:R-:W-:Y:S01]  /*1310*/  @!P3 FADD.FTZ R15, R15, R4 ;  /* 0x000000040f0fb221 */ /* 0x000fe20000010000 */
[----:B------:R-:W-:Y:S01]  /*1320*/  @P2 FADD.FTZ R13, R17, -R10 ;  /* 0x8000000a110d2221 */ /* 0x000fe20000010000 */
[----:B------:R-:W-:Y:S01]  /*1330*/  @P3 FADD.FTZ R15, R19, -R22 ;  /* 0x80000016130f3221 */ /* 0x000fe20000010000 */
[----:B------:R-:W-:Y:S01]  /*1340*/  @P3 FADD.FTZ R14, R18, -R23 ;  /* 0x80000017120e3221 */ /* 0x000fe20000010000 */
[----:B------:R-:W-:-:S02]  /*1350*/  SHF.L.U32 R2, R3, 0x2, RZ ;  /* 0x0000000203027819 */ /* 0x000fc400000006ff */
[----:B------:R-:W-:Y:S01]  /*1360*/  IADD3.X R0, RZ, R0, RZ, P0, !PT ;  /* 0x00000000ff007210 */ /* 0x000fe200007fe4ff */
[----:B------:R0:W-:Y:S01]  /*1370*/  STG.E.128 desc[UR16][R6.64], R24 ;  /* 0x0000001806007986 */ /* 0x0001e2000c101d10 */
[----:B------:R-:W-:Y:S02]  /*1380*/  ISETP.GE.U32.AND P0, PT, R2, UR18, PT ;  /* 0x0000001202007c0c */ /* 0x000fe4000bf06070 */
[C---:B------:R-:W-:Y:S01]  /*1390*/  SHF.L.U64.HI R2, R3.reuse, 0x2, R0 ;  /* 0x0000000203027819 */ /* 0x040fe20000010200 */
[----:B------:R0:W-:Y:S01]  /*13a0*/  STG.E.128 desc[UR16][R6.64+0x10], R12 ;  /* 0x0000100c06007986 */ /* 0x0001e2000c101d10 */
[----:B------:R-:W-:Y:S02]  /*13b0*/  ISETP.LT.U32.AND P1, PT, R3, 0x4000, PT ;  /* 0x000040000300780c */ /* 0x000fe40003f21070 */
[----:B------:R-:W-:Y:S02]  /*13c0*/  ISETP.GE.AND.EX P0, PT, R2, UR14, PT, P0 ;  /* 0x0000000e02007c0c */ /* 0x000fe4000bf06300 */
[----:B------:R-:W-:-:S13]  /*13d0*/  ISETP.LT.U32.AND.EX P1, PT, R0, RZ, PT, P1 ;  /* 0x000000ff0000720c */ /* 0x000fda0003f21110 */
[----:B0-----:R-:W-:Y:S05]  /*13e0*/  @!P0 BRA P1, `(.L_x_210) ;  /* 0xfffffff800648947 */ /* 0x001fea000083ffff */
[----:B------:R-:W-:Y:S05]  /*13f0*/  EXIT ;  /* 0x000000000000794d */ /* 0x000fea0003800000 */
.L_x_211:
        /* <DEDUP_REMOVED lines=16> */
.L_x_256:


//--------------------- .text._ZN2at6native52_GLOBAL__N__ff984223_19_ForeachTernaryOp_cu_5285c63625multi_tensor_apply_kernelINS1_18TensorListMetadataILi4EEENS1_20TernaryOpListFunctorIN3c107complexIdEELi4ELi3ELi3EEEJNS0_11LerpFunctorIS8_EEEEEvT_T0_DpT1_ --------------------------
	.section	.text._ZN2at6native52_GLOBAL__N__ff984223_19_ForeachTernaryOp_cu_5285c63625multi_tensor_apply_kernelINS1_18TensorListMetadataILi4EEENS1_20TernaryOpListFunctorIN3c107complexIdEELi4ELi3ELi3EEEJNS0_11LerpFunctorIS8_EEEEEvT_T0_DpT1_,"ax",@progbits
	.align	128
.text._ZN2at6native52_GLOBAL__N__ff984223_19_ForeachTernaryOp_cu_5285c63625multi_tensor_apply_kernelINS1_18TensorListMetadataILi4EEENS1_20TernaryOpListFunctorIN3c107complexIdEELi4ELi3ELi3EEEJNS0_11LerpFunctorIS8_EEEEEvT_T0_DpT1_:
        .type           _ZN2at6native52_GLOBAL__N__ff984223_19_ForeachTernaryOp_cu_5285c63625multi_tensor_apply_kernelINS1_18TensorListMetadataILi4EEENS1_20TernaryOpListFunctorIN3c107complexIdEELi4ELi3ELi3EEEJNS0_11LerpFunctorIS8_EEEEEvT_T0_DpT1_,@function
        .size           _ZN2at6native52_GLOBAL__N__ff984223_19_ForeachTernaryOp_cu_5285c63625multi_tensor_apply_kernelINS1_18TensorListMetadataILi4EEENS1_20TernaryOpListFunctorIN3c107complexIdEELi4ELi3ELi3EEEJNS0_11LerpFunctorIS8_EEEEEvT_T0_DpT1_,(.L_x_257 - _ZN2at6native52_GLOBAL__N__ff984223_19_ForeachTernaryOp_cu_5285c63625multi_tensor_apply_kernelINS1_18TensorListMetadataILi4EEENS1_20TernaryOpListFunctorIN3c107complexIdEELi4ELi3ELi3EEEJNS0_11LerpFunctorIS8_EEEEEvT_T0_DpT1_)
        .other          _ZN2at6native52_GLOBAL__N__ff984223_19_ForeachTernaryOp_cu_5285c63625multi_tensor_apply_kernelINS1_18TensorListMetadataILi4EEENS1_20TernaryOpListFunctorIN3c107complexIdEELi4ELi3ELi3EEEJNS0_11LerpFunctorIS8_EEEEEvT_T0_DpT1_,@"STO_CUDA_ENTRY STV_DEFAULT"
_ZN2at6native52_GLOBAL__N__ff984223_19_ForeachTernaryOp_cu_5285c63625multi_tensor_apply_kernelINS1_18TensorListMetadataILi4EEENS1_20TernaryOpListFunctorIN3c107complexIdEELi4ELi3ELi3EEEJNS0_11LerpFunctorIS8_EEEEEvT_T0_DpT1_:
        /* <DEDUP_REMOVED lines=34> */
.L_x_213:
[----:B0-----:R-:W-:Y:S02]  /*0220*/  IADD3 R33, P1, R34, UR4, RZ ;  /* 0x0000000422217c10 */ /* 0x001fe4000ff3e0ff */
[----:B------:R-:W-:Y:S02]  /*0230*/  CS2R R26, SRZ ;  /* 0x00000000001a7805 */ /* 0x000fe4000001ff00 */
[----:B------:R-:W-:Y:S02]  /*0240*/  CS2R R24, SRZ ;  /* 0x0000000000187805 */ /* 0x000fe4000001ff00 */
[C---:B------:R-:W-:Y:S01]  /*0250*/  ISETP.GE.U32.AND P0, PT, R33.reuse, 0x10000, PT ;  /* 0x000100002100780c */ /* 0x040fe20003f06070 */
[----:B------:R-:W-:Y:S01]  /*0260*/  IMAD.X R32, RZ, RZ, UR5, P1 ;  /* 0x00000005ff207e24 */ /* 0x000fe200088e06ff */
[C---:B------:R-:W-:Y:S02]  /*0270*/  ISETP.LT.U32.AND P1, PT, R33.reuse, UR18, PT ;  /* 0x0000001221007c0c */ /* 0x040fe4000bf21070 */
[----:B-1----:R-:W-:-:S02]  /*0280*/  IADD3 R2, P2, R33, UR15, RZ ;  /* 0x0000000f21027c10 */ /* 0x002fc4000ff5e0ff */
[----:B------:R-:W-:-:S04]  /*0290*/  ISETP.GE.U32.AND.EX P0, PT, R32, RZ, PT, P0 ;  /* 0x000000ff2000720c */ /* 0x000fc80003f06100 */
[----:B------:R-:W-:Y:S01]  /*02a0*/  ISETP.LT.AND.EX P0, PT, R32, UR14, !P0, P1 ;  /* 0x0000000e20007c0c */ /* 0x000fe2000c701310 */
[----:B------:R-:W-:-:S12]  /*02b0*/  IMAD.X R35, RZ, RZ, R32, P2 ;  /* 0x000000ffff237224 */ /* 0x000fd800010e0620 */
[----:B------:R-:W-:-:S04]  /*02c0*/  @P0 LEA R8, P1, R33, UR10, 0x4 ;  /* 0x0000000a21080c11 */ /* 0x000fc8000f8220ff */
[----:B------:R-:W-:Y:S02]  /*02d0*/  @P0 LEA.HI.X R9, R33, UR11, R32, 0x4, P1 ;  /* 0x0000000b21090c11 */ /* 0x000fe400088f2420 */
[----:B------:R-:W-:-:S03]  /*02e0*/  ISETP.GE.U32.AND P1, PT, R2, 0x10000, PT ;  /* 0x000100000200780c */ /* 0x000fc60003f26070 */
[----:B------:R0:W2:Y:S01]  /*02f0*/  @P0 LDG.E.128 R24, desc[UR16][R8.64] ;  /* 0x0000001008180981 */ /* 0x0000a2000c1e1d00 */
[----:B------:R-:W-:Y:S02]  /*0300*/  ISETP.LT.U32.AND P2, PT, R2, UR18, PT ;  /* 0x0000001202007c0c */ /* 0x000fe4000bf41070 */
[----:B------:R-:W-:Y:S02]  /*0310*/  CS2R R6, SRZ ;  /* 0x0000000000067805 */ /* 0x000fe4000001ff00 */
[----:B------:R-:W-:Y:S02]  /*0320*/  ISETP.GE.U32.AND.EX P1, PT, R35, RZ, PT, P1 ;  /* 0x000000ff2300720c */ /* 0x000fe40003f26110 */
[----:B------:R-:W-:Y:S02]  /*0330*/  CS2R R4, SRZ ;  /* 0x0000000000047805 */ /* 0x000fe4000001ff00 */
[----:B------:R-:W-:Y:S02]  /*0340*/  @P0 LEA R22, P3, R33, UR8, 0x4 ;  /* 0x0000000821160c11 */ /* 0x000fe4000f8620ff */
[----:B------:R-:W-:-:S02]  /*0350*/  CS2R R14, SRZ ;  /* 0x00000000000e7805 */ /* 0x000fc4000001ff00 */
[----:B------:R-:W-:Y:S02]  /*0360*/  ISETP.LT.AND.EX P1, PT, R35, UR14, !P1, P2 ;  /* 0x0000000e23007c0c */ /* 0x000fe4000cf21320 */
[----:B------:R-:W-:Y:S02]  /*0370*/  CS2R R12, SRZ ;  /* 0x00000000000c7805 */ /* 0x000fe4000001ff00 */
[C---:B------:R-:W-:Y:S02]  /*0380*/  @P0 LEA R20, P2, R33.reuse, UR6, 0x4 ;  /* 0x0000000621140c11 */ /* 0x040fe4000f8420ff */
[C-C-:B------:R-:W-:Y:S02]  /*0390*/  @P0 LEA.HI.X R23, R33.reuse, UR9, R32.reuse, 0x4, P3 ;  /* 0x0000000921170c11 */ /* 0x140fe400098f2420 */
[----:B------:R-:W-:-:S03]  /*03a0*/  @P0 LEA.HI.X R21, R33, UR7, R32, 0x4, P2 ;  /* 0x0000000721150c11 */ /* 0x000fc600090f2420 */
[----:B------:R1:W3:Y:S04]  /*03b0*/  @P0 LDG.E.128 R12, desc[UR16][R22.64] ;  /* 0x00000010160c0981 */ /* 0x0002e8000c1e1d00 */
[----:B------:R4:W3:Y:S01]  /*03c0*/  @P0 LDG.E.128 R4, desc[UR16][R20.64] ;  /* 0x0000001014040981 */ /* 0x0008e2000c1e1d00 */
[C---:B------:R-:W-:Y:S02]  /*03d0*/  @P1 LEA R28, P2, R2.reuse, UR10, 0x4 ;  /* 0x0000000a021c1c11 */ /* 0x040fe4000f8420ff */
[----:B------:R-:W-:Y:S02]  /*03e0*/  CS2R R10, SRZ ;  /* 0x00000000000a7805 */ /* 0x000fe4000001ff00 */
[----:B0-----:R-:W-:Y:S02]  /*03f0*/  CS2R R8, SRZ ;  /* 0x0000000000087805 */ /* 0x001fe4000001ff00 */
[----:B------:R-:W-:-:S05]  /*0400*/  @P1 LEA.HI.X R29, R2, UR11, R35, 0x4, P2 ;  /* 0x0000000b021d1c11 */ /* 0x000fca00090f2423 */
[----:B------:R2:W5:Y:S01]  /*0410*/  @P1 LDG.E.128 R8, desc[UR16][R28.64] ;  /* 0x000000101c081981 */ /* 0x000562000c1e1d00 */
[C---:B------:R-:W-:Y:S02]  /*0420*/  @P1 LEA R40, P2, R2.reuse, UR6, 0x4 ;  /* 0x0000000602281c11 */ /* 0x040fe4000f8420ff */
[----:B------:R-:W-:Y:S02]  /*0430*/  @P1 LEA R44, P3, R2, UR8, 0x4 ;  /* 0x00000008022c1c11 */ /* 0x000fe4000f8620ff */
[----:B------:R-:W-:Y:S02]  /*0440*/  CS2R R18, SRZ ;  /* 0x0000000000127805 */ /* 0x000fe4000001ff00 */
[----:B------:R-:W-:Y:S02]  /*0450*/  CS2R R16, SRZ ;  /* 0x0000000000107805 */ /* 0x000fe4000001ff00 */
[----:B-1----:R-:W-:Y:S02]  /*0460*/  CS2R R22, SRZ ;  /* 0x0000000000167805 */ /* 0x002fe4000001ff00 */
[----:B----4-:R-:W-:-:S02]  /*0470*/  CS2R R20, SRZ ;  /* 0x0000000000147805 */ /* 0x010fc4000001ff00 */
[C-C-:B------:R-:W-:Y:S02]  /*0480*/  @P1 LEA.HI.X R41, R2.reuse, UR7, R35.reuse, 0x4, P2 ;  /* 0x0000000702291c11 */ /* 0x140fe400090f2423 */
[----:B------:R-:W-:-:S03]  /*0490*/  @P1 LEA.HI.X R45, R2, UR9, R35, 0x4, P3 ;  /* 0x00000009022d1c11 */ /* 0x000fc600098f2423 */
[----:B------:R0:W4:Y:S04]  /*04a0*/  @P1 LDG.E.128 R16, desc[UR16][R40.64] ;  /* 0x0000001028101981 */ /* 0x000128000c1e1d00 */
[----:B------:R-:W4:Y:S01]  /*04b0*/  @P1 LDG.E.128 R20, desc[UR16][R44.64] ;  /* 0x000000102c141981 */ /* 0x000f22000c1e1d00 */
[----:B------:R-:W-:-:S05]  /*04c0*/  IMAD.U32 R0, RZ, RZ, UR15 ;  /* 0x0000000fff007e24 */ /* 0x000fca000f8e00ff */
[----:B------:R-:W-:-:S04]  /*04d0*/  LEA R0, P3, R0, R33, 0x1 ;  /* 0x0000002100007211 */ /* 0x000fc800078608ff */
[C---:B------:R-:W-:Y:S01]  /*04e0*/  ISETP.GE.U32.AND P2, PT, R0.reuse, 0x10000, PT ;  /* 0x000100000000780c */ /* 0x040fe20003f46070 */
[----:B------:R-:W-:Y:S01]  /*04f0*/  IMAD.X R3, RZ, RZ, R32, P3 ;  /* 0x000000ffff037224 */ /* 0x000fe200018e0620 */
[----:B------:R-:W-:-:S04]  /*0500*/  ISETP.LT.U32.AND P3, PT, R0, UR18, PT ;  /* 0x0000001200007c0c */ /* 0x000fc8000bf61070 */
[----:B------:R-:W-:-:S04]  /*0510*/  ISETP.GE.U32.AND.EX P2, PT, R3, RZ, PT, P2 ;  /* 0x000000ff0300720c */ /* 0x000fc80003f46120 */
[----:B------:R-:W-:Y:S01]  /*0520*/  ISETP.LT.AND.EX P2, PT, R3, UR14, !P2, P3 ;  /* 0x0000000e03007c0c */ /* 0x000fe2000d741330 */
[----:B--2---:R-:W-:-:S08]  /*0530*/  DMUL R28, R26, R26 ;  /* 0x0000001a1a1c7228 */ /* 0x004fd00000000000 */
[----:B------:R-:W-:-:S08]  /*0540*/  DFMA R28, R24, R24, R28 ;  /* 0x00000018181c722b */ /* 0x000fd0000000001c */
[----:B------:R-:W-:Y:S02]  /*0550*/  DSETP.GEU.AND P5, PT, R28, 0.25, PT ;  /* 0x3fd000001c00742a */ /* 0x000fe40003fae000 */
[----:B---3--:R-:W-:Y:S02]  /*0560*/  DADD R30, R12, -R4 ;  /* 0x000000000c1e7229 */ /* 0x008fe40000000804 */
[----:B------:R-:W-:-:S10]  /*0570*/  DADD R46, -R6, R14 ;  /* 0x00000000062e7229 */ /* 0x000fd4000000010e */
[----:B------:R-:W-:Y:S02]  /*0580*/  @!P5 DMUL R38, R30, R26 ;  /* 0x0000001a1e26d228 */ /* 0x000fe40000000000 */
[----:B------:R-:W-:Y:S02]  /*0590*/  @P5 DADD R36, -R24, 1 ;  /* 0x3ff0000018245429 */ /* 0x000fe40000000100 */
[----:B-----5:R-:W-:Y:S02]  /*05a0*/  DMUL R42, R10, R10 ;  /* 0x0000000a0a2a7228 */ /* 0x020fe40000000000 */
[C---:B------:R-:W-:Y:S02]  /*05b0*/  @!P5 DMUL R28, R46.reuse, R26 ;  /* 0x0000001a2e1cd228 */ /* 0x040fe40000000000 */
[----:B0-----:R-:W-:Y:S02]  /*05c0*/  @!P5 DFMA R40, R46, R24, R38 ;  /* 0x000000182e28d22b */ /* 0x001fe40000000026 */
[----:B------:R-:W-:-:S02]  /*05d0*/  @P5 DADD R26, RZ, -R26 ;  /* 0x00000000ff1a5229 */ /* 0x000fc4000000081a */
[----:B------:R-:W-:Y:S02]  /*05e0*/  @P5 DMUL R38, R46, R36 ;  /* 0x000000242e265228 */ /* 0x000fe40000000000 */
[----:B------:R-:W-:-:S06]  /*05f0*/  DFMA R42, R8, R8, R42 ;  /* 0x00000008082a722b */ /* 0x000fcc000000002a */
[----:B------:R-:W-:Y:S02]  /*0600*/  @P5 DFMA R38, R30, R26, R38 ;  /* 0x0000001a1e26522b */ /* 0x000fe40000000026 */
[----:B------:R-:W-:Y:S02]  /*0610*/  DSETP.GEU.AND P4, PT, R42, 0.25, PT ;  /* 0x3fd000002a00742a */ /* 0x000fe40003f8e000 */
[----:B------:R-:W-:Y:S02]  /*0620*/  @!P5 DFMA R28, R30, R24, -R28 ;  /* 0x000000181e1cd22b */ /* 0x000fe4000000081c */
[----:B------:R-:W-:Y:S02]  /*0630*/  @!P5 DADD R6, R40, R6 ;  /* 0x000000002806d229 */ /* 0x000fe40000000006 */
[----:B------:R-:W-:Y:S02]  /*0640*/  @P5 DMUL R24, R46, R26 ;  /* 0x0000001a2e185228 */ /* 0x000fe40000000000 */
[----:B------:R-:W-:-:S02]  /*0650*/  @P5 DADD R6, -R38, R14 ;  /* 0x0000000026065229 */ /* 0x000fc4000000010e */
[----:B----4-:R-:W-:Y:S02]  /*0660*/  DADD R14, R20, -R16 ;  /* 0x00000000140e7229 */ /* 0x010fe40000000810 */
[----:B------:R-:W-:Y:S02]  /*0670*/  @!P5 DADD R4, R28, R4 ;  /* 0x000000001c04d229 */ /* 0x000fe40000000004 */
[----:B------:R-:W-:Y:S02]  /*0680*/  @P5 DFMA R24, R30, R36, -R24 ;  /* 0x000000241e18522b */ /* 0x000fe40000000818 */
[----:B------:R-:W-:Y:S01]  /*0690*/  DADD R26, R22, -R18 ;  /* 0x00000000161a7229 */ /* 0x000fe20000000812 */
[----:B------:R-:W-:Y:S01]  /*06a0*/  @P2 LEA R42, P3, R0, UR6, 0x4 ;  /* 0x00000006002a2c11 */ /* 0x000fe2000f8620ff */
[----:B------:R-:W-:Y:S02]  /*06b0*/  @P4 DADD R38, RZ, -R10 ;  /* 0x00000000ff264229 */ /* 0x000fe4000000080a */
[----:B------:R-:W-:-:S02]  /*06c0*/  @P4 DADD R30, -R8, 1 ;  /* 0x3ff00000081e4429 */ /* 0x000fc40000000100 */
[-C--:B------:R-:W-:Y:S01]  /*06d0*/  @!P4 DMUL R28, R14, R10.reuse ;  /* 0x0000000a0e1cc228 */ /* 0x080fe20000000000 */
[C-C-:B------:R-:W-:Y:S01]  /*06e0*/  @P2 LEA.HI.X R43, R0.reuse, UR7, R3.reuse, 0x4, P3 ;  /* 0x00000007002b2c11 */ /* 0x140fe200098f2403 */
[----:B------:R-:W-:Y:S01]  /*06f0*/  @P5 DADD R4, -R24, R12 ;  /* 0x0000000018045229 */ /* 0x000fe2000000010c */
[C---:B------:R-:W-:Y:S01]  /*0700*/  @P2 LEA R46, P3, R0.reuse, UR10, 0x4 ;  /* 0x0000000a002e2c11 */ /* 0x040fe2000f8620ff */
[C---:B------:R-:W-:Y:S01]  /*0710*/  @!P4 DMUL R36, R26.reuse, R10 ;  /* 0x0000000a1a24c228 */ /* 0x040fe20000000000 */
[----:B------:R-:W-:Y:S01]  /*0720*/  CS2R R24, SRZ ;  /* 0x0000000000187805 */ /* 0x000fe2000001ff00 */
[C---:B------:R-:W-:Y:S02]  /*0730*/  @P4 DMUL R10, R26.reuse, R38 ;  /* 0x000000261a0a4228 */ /* 0x040fe40000000000 */
[C---:B------:R-:W-:Y:S02]  /*0740*/  @P4 DMUL R12, R26.reuse, R30 ;  /* 0x0000001e1a0c4228 */ /* 0x040fe40000000000 */
[----:B------:R-:W-:Y:S01]  /*0750*/  @!P4 DFMA R28, R26, R8, R28 ;  /* 0x000000081a1cc22b */ /* 0x000fe2000000001c */
[----:B------:R-:W-:-:S02]  /*0760*/  @P2 LEA.HI.X R47, R0, UR11, R3, 0x4, P3 ;  /* 0x0000000b002f2c11 */ /* 0x000fc400098f2403 */
[----:B------:R-:W-:-:S06]  /*0770*/  CS2R R26, SRZ ;  /* 0x00000000001a7805 */ /* 0x000fcc000001ff00 */
[----:B------:R-:W2:Y:S01]  /*0780*/  @P2 LDG.E.128 R24, desc[UR16][R46.64] ;  /* 0x000000102e182981 */ /* 0x000ea2000c1e1d00 */
[----:B------:R-:W-:Y:S01]  /*0790*/  @P2 LEA R44, P5, R0, UR8, 0x4 ;  /* 0x00000008002c2c11 */ /* 0x000fe2000f8a20ff */
[C---:B------:R-:W-:Y:S02]  /*07a0*/  @!P4 DFMA R36, R14.reuse, R8, -R36 ;  /* 0x000000080e24c22b */ /* 0x040fe40000000824 */
[C---:B------:R-:W-:Y:S01]  /*07b0*/  @P4 DFMA R30, R14.reuse, R30, -R10 ;  /* 0x0000001e0e1e422b */ /* 0x040fe2000000080a */
[----:B------:R-:W-:Y:S01]  /*07c0*/  CS2R R8, SRZ ;  /* 0x0000000000087805 */ /* 0x000fe2000001ff00 */
[----:B------:R-:W-:Y:S01]  /*07d0*/  @P4 DFMA R38, R14, R38, R12 ;  /* 0x000000260e26422b */ /* 0x000fe2000000000c */
[----:B------:R-:W-:Y:S02]  /*07e0*/  CS2R R10, SRZ ;  /* 0x00000000000a7805 */ /* 0x000fe4000001ff00 */
[----:B------:R-:W-:Y:S02]  /*07f0*/  CS2R R14, SRZ ;  /* 0x00000000000e7805 */ /* 0x000fe4000001ff00 */
[----:B------:R-:W-:-:S02]  /*0800*/  CS2R R12, SRZ ;  /* 0x00000000000c7805 */ /* 0x000fc4000001ff00 */
[----:B------:R-:W-:-:S04]  /*0810*/  @P2 LEA.HI.X R45, R0, UR9, R3, 0x4, P5 ;  /* 0x00000009002d2c11 */ /* 0x000fc8000a8f2403 */
[----:B------:R-:W3:Y:S04]  /*0820*/  @P2 LDG.E.128 R12, desc[UR16][R42.64] ;  /* 0x000000102a0c2981 */ /* 0x000ee8000c1e1d00 */
[----:B------:R-:W3:Y:S01]  /*0830*/  @P2 LDG.E.128 R8, desc[UR16][R44.64] ;  /* 0x000000102c082981 */ /* 0x000ee2000c1e1d00 */
[----:B------:R-:W-:Y:S01]  /*0840*/  @!P4 DADD R16, R36, R16 ;  /* 0x000000002410c229 */ /* 0x000fe20000000010 */
[----:B------:R-:W-:Y:S01]  /*0850*/  IMAD.U32 R36, RZ, RZ, UR15 ;  /* 0x0000000fff247e24 */ /* 0x000fe2000f8e00ff */
[----:B------:R-:W-:-:S03]  /*0860*/  @!P4 DADD R18, R28, R18 ;  /* 0x000000001c12c229 */ /* 0x000fc60000000012 */
[----:B------:R-:W-:Y:S01]  /*0870*/  IMAD R36, R36, 0x3, RZ ;  /* 0x0000000324247824 */ /* 0x000fe200078e02ff */
[----:B------:R-:W-:Y:S02]  /*0880*/  @P4 DADD R18, -R38, R22 ;  /* 0x0000000026124229 */ /* 0x000fe40000000116 */
[----:B------:R-:W-:Y:S02]  /*0890*/  @P4 DADD R16, -R30, R20 ;  /* 0x000000001e104229 */ /* 0x000fe40000000114 */
[----:B------:R-:W-:-:S04]  /*08a0*/  IADD3 R37, P4, R36, R33, RZ ;  /* 0x0000002124257210 */ /* 0x000fc80007f9e0ff */
        /* <DEDUP_REMOVED lines=12> */
[----:B------:R-:W-:-:S04]  /*0970*/  @P5 DADD R20, RZ, -R26 ;  /* 0x00000000ff145229 */ /* 0x000fc8000000081a */
[C---:B------:R-:W-:Y:S02]  /*0980*/  @!P5 DFMA R42, R44.reuse, R24, R22 ;  /* 0x000000182c2ad22b */ /* 0x040fe40000000016 */
[C---:B------:R-:W-:Y:S02]  /*0990*/  @P5 DMUL R30, R44.reuse, R38 ;  /* 0x000000262c1e5228 */ /* 0x040fe40000000000 */
[C---:B------:R-:W-:Y:S02]  /*09a0*/  @!P5 DMUL R40, R44.reuse, R26 ;  /* 0x0000001a2c28d228 */ /* 0x040fe40000000000 */
[-C--:B------:R-:W-:Y:S02]  /*09b0*/  @P5 DMUL R22, R44, R20.reuse ;  /* 0x000000142c165228 */ /* 0x080fe40000000000 */
[----:B------:R-:W-:Y:S02]  /*09c0*/  @!P5 DADD R14, R42, R14 ;  /* 0x000000002a0ed229 */ /* 0x000fe4000000000e */
[C---:B------:R-:W-:Y:S01]  /*09d0*/  @P5 DFMA R30, R28.reuse, R20, R30 ;  /* 0x000000141c1e522b */ /* 0x040fe2000000001e */
[----:B------:R-:W-:Y:S01]  /*09e0*/  @P3 LEA R42, P4, R37, UR6, 0x4 ;  /* 0x00000006252a3c11 */ /* 0x000fe2000f8820ff */
[----:B------:R-:W-:-:S03]  /*09f0*/  @!P5 DFMA R40, R28, R24, -R40 ;  /* 0x000000181c28d22b */ /* 0x000fc60000000828 */
[C-C-:B------:R-:W-:Y:S02]  /*0a00*/  @P3 LEA.HI.X R43, R37.reuse, UR7, R36.reuse, 0x4, P4 ;  /* 0x00000007252b3c11 */ /* 0x140fe4000a0f2424 */
[C---:B------:R-:W-:Y:S01]  /*0a10*/  @P3 LEA R46, P4, R37.reuse, UR10, 0x4 ;  /* 0x0000000a252e3c11 */ /* 0x040fe2000f8820ff */
[----:B------:R-:W-:Y:S02]  /*0a20*/  @P5 DFMA R38, R28, R38, -R22 ;  /* 0x000000261c26522b */ /* 0x000fe40000000816 */
[----:B------:R-:W-:Y:S01]  /*0a30*/  @P5 DADD R14, -R30, R10 ;  /* 0x000000001e0e5229 */ /* 0x000fe2000000010a */
[----:B------:R-:W-:Y:S02]  /*0a40*/  CS2R R28, SRZ ;  /* 0x00000000001c7805 */ /* 0x000fe4000001ff00 */
[----:B------:R-:W-:Y:S02]  /*0a50*/  CS2R R30, SRZ ;  /* 0x00000000001e7805 */ /* 0x000fe4000001ff00 */
[----:B------:R-:W-:-:S05]  /*0a60*/  @P3 LEA.HI.X R47, R37, UR11, R36, 0x4, P4 ;  /* 0x0000000b252f3c11 */ /* 0x000fca000a0f2424 */
[----:B------:R-:W2:Y:S01]  /*0a70*/  @P3 LDG.E.128 R28, desc[UR16][R46.64] ;  /* 0x000000102e1c3981 */ /* 0x000ea2000c1e1d00 */
[C---:B------:R-:W-:Y:S02]  /*0a80*/  @P3 LEA R44, P6, R37.reuse, UR8, 0x4 ;  /* 0x00000008252c3c11 */ /* 0x040fe4000f8c20ff */
[----:B------:R-:W-:Y:S02]  /*0a90*/  CS2R R22, SRZ ;  /* 0x0000000000167805 */ /* 0x000fe4000001ff00 */
[----:B------:R-:W-:Y:S02]  /*0aa0*/  CS2R R20, SRZ ;  /* 0x0000000000147805 */ /* 0x000fe4000001ff00 */
[----:B------:R-:W-:Y:S02]  /*0ab0*/  CS2R R26, SRZ ;  /* 0x00000000001a7805 */ /* 0x000fe4000001ff00 */
[----:B------:R-:W-:Y:S02]  /*0ac0*/  CS2R R24, SRZ ;  /* 0x0000000000187805 */ /* 0x000fe4000001ff00 */
[----:B------:R-:W-:Y:S01]  /*0ad0*/  @P3 LEA.HI.X R45, R37, UR9, R36, 0x4, P6 ;  /* 0x00000009252d3c11 */ /* 0x000fe2000b0f2424 */
[----:B------:R-:W3:Y:S04]  /*0ae0*/  @P3 LDG.E.128 R20, desc[UR16][R42.64] ;  /* 0x000000102a143981 */ /* 0x000ee8000c1e1d00 */
[----:B------:R-:W3:Y:S01]  /*0af0*/  @P3 LDG.E.128 R24, desc[UR16][R44.64] ;  /* 0x000000102c183981 */ /* 0x000ee2000c1e1d00 */
[----:B------:R-:W-:-:S02]  /*0b00*/  @!P5 DADD R12, R40, R12 ;  /* 0x00000000280cd229 */ /* 0x000fc4000000000c */
[----:B------:R-:W-:Y:S01]  /*0b10*/  @P5 DADD R12, -R38, R8 ;  /* 0x00000000260c5229 */ /* 0x000fe20000000108 */
[----:B------:R-:W-:-:S04]  /*0b20*/  UIMAD.WIDE.U32 UR4, UR15, 0x4, UR4 ;  /* 0x000000040f0478a5 */ /* 0x000fc8000f8e0004 */
[----:B------:R-:W-:Y:S02]  /*0b30*/  UISETP.LT.U32.AND UP1, UPT, UR4, UR18, UPT ;  /* 0x000000120400728c */ /* 0x000fe4000bf21070 */
[----:B------:R-:W-:-:S04]  /*0b40*/  UISETP.GE.U32.AND UP0, UPT, UR4, 0x10000, UPT ;  /* 0x000100000400788c */ /* 0x000fc8000bf06070 */
[----:B------:R-:W-:Y:S01]  /*0b50*/  UISETP.GE.U32.AND.EX UP0, UPT, UR5, URZ, UPT, UP0 ;  /* 0x0000003f0500728c */ /* 0x000fe2000bf06100 */
[----:B--2---:R-:W-:-:S08]  /*0b60*/  DMUL R10, R30, R30 ;  /* 0x0000001e1e0a7228 */ /* 0x004fd00000000000 */
[----:B------:R-:W-:-:S08]  /*0b70*/  DFMA R10, R28, R28, R10 ;  /* 0x0000001c1c0a722b */ /* 0x000fd0000000000a */
[----:B------:R-:W-:Y:S02]  /*0b80*/  DSETP.GEU.AND P4, PT, R10, 0.25, PT ;  /* 0x3fd000000a00742a */ /* 0x000fe40003f8e000 */
[----:B---3--:R-:W-:Y:S02]  /*0b90*/  DADD R10, R24, -R20 ;  /* 0x00000000180a7229 */ /* 0x008fe40000000814 */
[----:B------:R-:W-:-:S10]  /*0ba0*/  DADD R40, R26, -R22 ;  /* 0x000000001a287229 */ /* 0x000fd40000000816 */
[-C--:B------:R-:W-:Y:S02]  /*0bb0*/  @!P4 DMUL R38, R10, R30.reuse ;  /* 0x0000001e0a26c228 */ /* 0x080fe40000000000 */
[----:B------:R-:W-:Y:S02]  /*0bc0*/  @!P4 DMUL R8, R40, R30 ;  /* 0x0000001e2808c228 */ /* 0x000fe40000000000 */
[----:B------:R-:W-:-:S04]  /*0bd0*/  @P4 DADD R30, RZ, -R30 ;  /* 0x00000000ff1e4229 */ /* 0x000fc8000000081e */
[-C--:B------:R-:W-:Y:S02]  /*0be0*/  @!P4 DFMA R38, R40, R28.reuse, R38 ;  /* 0x0000001c2826c22b */ /* 0x080fe40000000026 */
[----:B------:R-:W-:Y:S02]  /*0bf0*/  @!P4 DFMA R8, R10, R28, -R8 ;  /* 0x0000001c0a08c22b */ /* 0x000fe40000000808 */
[----:B------:R-:W-:-:S04]  /*0c00*/  @P4 DADD R28, -R28, 1 ;  /* 0x3ff000001c1c4429 */ /* 0x000fc80000000100 */
[----:B------:R-:W-:Y:S02]  /*0c10*/  @!P4 DADD R22, R38, R22 ;  /* 0x000000002616c229 */ /* 0x000fe40000000016 */
[C---:B------:R-:W-:Y:S02]  /*0c20*/  @P4 DMUL R38, R40.reuse, R30 ;  /* 0x0000001e28264228 */ /* 0x040fe40000000000 */
[----:B------:R-:W-:-:S06]  /*0c30*/  @P4 DMUL R40, R40, R28 ;  /* 0x0000001c28284228 */ /* 0x000fcc0000000000 */
[C---:B------:R-:W-:Y:S02]  /*0c40*/  @P4 DFMA R38, R10.reuse, R28, -R38 ;  /* 0x0000001c0a26422b */ /* 0x040fe40000000826 */
[----:B------:R-:W-:Y:S01]  /*0c50*/  @P4 DFMA R40, R10, R30, R40 ;  /* 0x0000001e0a28422b */ /* 0x000fe20000000028 */
[C---:B------:R-:W-:Y:S02]  /*0c60*/  @P1 LEA R28, P6, R2.reuse, UR12, 0x4 ;  /* 0x0000000c021c1c11 */ /* 0x040fe4000f8c20ff */
[C---:B------:R-:W-:Y:S01]  /*0c70*/  @P0 LEA R10, P5, R33.reuse, UR12, 0x4 ;  /* 0x0000000c210a0c11 */ /* 0x040fe2000f8a20ff */
[----:B------:R-:W-:Y:S01]  /*0c80*/  @!P4 DADD R20, R8, R20 ;  /* 0x000000000814c229 */ /* 0x000fe20000000014 */
[----:B------:R-:W-:Y:S02]  /*0c90*/  @P1 LEA.HI.X R29, R2, UR13, R35, 0x4, P6 ;  /* 0x0000000d021d1c11 */ /* 0x000fe4000b0f2423 */
[----:B------:R-:W-:Y:S02]  /*0ca0*/  @P0 LEA.HI.X R11, R33, UR13, R32, 0x4, P5 ;  /* 0x0000000d210b0c11 */ /* 0x000fe4000a8f2420 */
[----:B------:R-:W-:-:S02]  /*0cb0*/  @P2 LEA R2, P5, R0, UR12, 0x4 ;  /* 0x0000000c00022c11 */ /* 0x000fc4000f8a20ff */
[C---:B------:R-:W-:Y:S01]  /*0cc0*/  @P3 LEA R8, P6, R37.reuse, UR12, 0x4 ;  /* 0x0000000c25083c11 */ /* 0x040fe2000f8c20ff */
[----:B------:R-:W-:Y:S01]  /*0cd0*/  @P4 DADD R22, -R40, R26 ;  /* 0x0000000028164229 */ /* 0x000fe2000000011a */
[----:B------:R-:W-:Y:S01]  /*0ce0*/  @P2 LEA.HI.X R3, R0, UR13, R3, 0x4, P5 ;  /* 0x0000000d00032c11 */ /* 0x000fe2000a8f2403 */
[----:B------:R-:W-:Y:S01]  /*0cf0*/  @P4 DADD R20, -R38, R24 ;  /* 0x0000000026144229 */ /* 0x000fe20000000118 */
[----:B------:R-:W-:Y:S01]  /*0d00*/  @P3 LEA.HI.X R9, R37, UR13, R36, 0x4, P6 ;  /* 0x0000000d25093c11 */ /* 0x000fe2000b0f2424 */
[----:B------:R1:W-:Y:S01]  /*0d10*/  @P0 STG.E.128 desc[UR16][R10.64], R4 ;  /* 0x000000040a000986 */ /* 0x0003e2000c101d10 */
[----:B------:R-:W-:-:S03]  /*0d20*/  IMAD.U32 R25, RZ, RZ, UR5 ;  /* 0x00000005ff197e24 */ /* 0x000fc6000f8e00ff */
[----:B------:R1:W-:Y:S01]  /*0d30*/  @P1 STG.E.128 desc[UR16][R28.64], R16 ;  /* 0x000000101c001986 */ /* 0x0003e2000c101d10 */
[----:B------:R-:W-:-:S03]  /*0d40*/  PLOP3.LUT P0, PT, PT, PT, UP1, 0x80, 0x0 ;  /* 0x000000000000781c */ /* 0x000fc60003f0f018 */
[----:B------:R1:W-:Y:S04]  /*0d50*/  @P2 STG.E.128 desc[UR16][R2.64], R12 ;  /* 0x0000000c02002986 */ /* 0x0003e8000c101d10 */
[----:B------:R1:W-:Y:S01]  /*0d60*/  @P3 STG.E.128 desc[UR16][R8.64], R20 ;  /* 0x0000001408003986 */ /* 0x0003e2000c101d10 */
[----:B------:R-:W-:Y:S02]  /*0d70*/  ISETP.LT.AND.EX P0, PT, R25, UR14, PT, P0 ;  /* 0x0000000e19007c0c */ /* 0x000fe4000bf01300 */
[----:B------:R-:W-:Y:S01]  /*0d80*/  PLOP3.LUT P1, PT, PT, PT, UP0, 0x80, 0x0 ;  /* 0x000000000000781c */ /* 0x000fe20003f2f008 */
[----:B------:R-:W-:-:S12]  /*0d90*/  IMAD.U32 R24, RZ, RZ, UR4 ;  /* 0x00000004ff187e24 */ /* 0x000fd8000f8e00ff */
[----:B------:R-:W-:Y:S05]  /*0da0*/  @!P1 BRA P0, `(.L_x_213) ;  /* 0xfffffff4001c9947 */ /* 0x000fea000003ffff */
[----:B------:R-:W-:Y:S05]  /*0db0*/  EXIT ;  /* 0x000000000000794d */ /* 0x000fea0003800000 */
.L_x_212:
        /* <DEDUP_REMOVED lines=8> */
.L_x_214:
[C---:B------:R-:W-:Y:S01]  /*0e40*/  IMAD.SHL.U32 R28, R3.reuse, 0x40, RZ ;  /* 0x00000040031c7824 */ /* 0x040fe200078e00ff */
[----:B------:R-:W-:-:S04]  /*0e50*/  SHF.L.U64.HI R2, R3, 0x6, R0 ;  /* 0x0000000603027819 */ /* 0x000fc80000010200 */
[----:B------:R-:W-:-:S04]  /*0e60*/  IADD3 R32, P0, R28, UR10, RZ ;  /* 0x0000000a1c207c10 */ /* 0x000fc8000ff1e0ff */
[----:B------:R-:W-:-:S05]  /*0e70*/  IADD3.X R33, R2, UR11, RZ, P0, !PT ;  /* 0x0000000b02217c10 */ /* 0x000fca00087fe4ff */
[----:B------:R-:W2:Y:S01]  /*0e80*/  LDG.E.128 R24, desc[UR16][R32.64] ;  /* 0x0000001020187981 */ /* 0x000ea2000c1e1d00 */
[C---:B------:R-:W-:Y:S02]  /*0e90*/  IADD3 R30, P0, R28.reuse, UR6, RZ ;  /* 0x000000061c1e7c10 */ /* 0x040fe4000ff1e0ff */
[----:B------:R-:W-:Y:S01]  /*0ea0*/  IADD3 R28, P1, R28, UR8, RZ ;  /* 0x000000081c1c7c10 */ /* 0x000fe2000ff3e0ff */
[----:B0-----:R-:W3:Y:S01]  /*0eb0*/  LDG.E.128 R20, desc[UR16][R32.64+0x10] ;  /* 0x0000101020147981 */ /* 0x001ee2000c1e1d00 */
[C---:B------:R-:W-:Y:S02]  /*0ec0*/  IADD3.X R31, R2.reuse, UR7, RZ, P0, !PT ;  /* 0x00000007021f7c10 */ /* 0x040fe400087fe4ff */
[----:B------:R-:W-:-:S03]  /*0ed0*/  IADD3.X R29, R2, UR9, RZ, P1, !PT ;  /* 0x00000009021d7c10 */ /* 0x000fc60008ffe4ff */
[----:B------:R-:W4:Y:S04]  /*0ee0*/  LDG.E.128 R8, desc[UR16][R30.64] ;  /* 0x000000101e087981 */ /* 0x000f28000c1e1d00 */
[----:B------:R-:W4:Y:S04]  /*0ef0*/  LDG.E.128 R12, desc[UR16][R28.64] ;  /* 0x000000101c0c7981 */ /* 0x000f28000c1e1d00 */
[----:B------:R-:W5:Y:S04]  /*0f00*/  LDG.E.128 R16, desc[UR16][R30.64+0x10] ;  /* 0x000010101e107981 */ /* 0x000f68000c1e1d00 */
[----:B------:R-:W5:Y:S01]  /*0f10*/  LDG.E.128 R4, desc[UR16][R28.64+0x10] ;  /* 0x000010101c047981 */ /* 0x000f62000c1e1d00 */
[----:B--2---:R-:W-:-:S08]  /*0f20*/  DMUL R34, R26, R26 ;  /* 0x0000001a1a227228 */ /* 0x004fd00000000000 */
[----:B------:R-:W-:-:S08]  /*0f30*/  DFMA R34, R24, R24, R34 ;  /* 0x000000181822722b */ /* 0x000fd00000000022 */
[----:B------:R-:W-:Y:S02]  /*0f40*/  DSETP.GEU.AND P0, PT, R34, 0.25, PT ;  /* 0x3fd000002200742a */ /* 0x000fe40003f0e000 */
[----:B----4-:R-:W-:Y:S02]  /*0f50*/  DADD R44, -R10, R14 ;  /* 0x000000000a2c7229 */ /* 0x010fe4000000010e */
[----:B------:R-:W-:-:S10]  /*0f60*/  DADD R42, -R8, R12 ;  /* 0x00000000082a7229 */ /* 0x000fd4000000010c */
[C---:B------:R-:W-:Y:S02]  /*0f70*/  @!P0 DMUL R34, R26.reuse, R44 ;  /* 0x0000002c1a228228 */ /* 0x040fe40000000000 */
[----:B------:R-:W-:Y:S02]  /*0f80*/  @!P0 DMUL R36, R26, R42 ;  /* 0x0000002a1a248228 */ /* 0x000fe40000000000 */
[----:B------:R-:W-:-:S04]  /*0f90*/  @P0 DADD R26, RZ, -R26 ;  /* 0x00000000ff1a0229 */ /* 0x000fc8000000081a */
[C---:B------:R-:W-:Y:S02]  /*0fa0*/  @!P0 DFMA R38, R24.reuse, R42, -R34 ;  /* 0x0000002a1826822b */ /* 0x040fe40000000822 */
[C---:B------:R-:W-:Y:S02]  /*0fb0*/  @!P0 DFMA R40, R24.reuse, R44, R36 ;  /* 0x0000002c1828822b */ /* 0x040fe40000000024 */
[----:B------:R-:W-:Y:S02]  /*0fc0*/  @P0 DADD R24, -R24, 1 ;  /* 0x3ff0000018180429 */ /* 0x000fe40000000100 */
[----:B------:R-:W-:-:S06]  /*0fd0*/  @P0 DMUL R34, R44, R26 ;  /* 0x0000001a2c220228 */ /* 0x000fcc0000000000 */
[-C--:B------:R-:W-:Y:S02]  /*0fe0*/  @P0 DMUL R36, R44, R24.reuse ;  /* 0x000000182c240228 */ /* 0x080fe40000000000 */
[----:B------:R-:W-:Y:S02]  /*0ff0*/  @P0 DFMA R34, R42, R24, -R34 ;  /* 0x000000182a22022b */ /* 0x000fe40000000822 */
[----:B---3--:R-:W-:-:S08]  /*1000*/  DMUL R24, R22, R22 ;  /* 0x0000001616187228 */ /* 0x008fd00000000000 */
[----:B------:R-:W-:Y:S02]  /*1010*/  DFMA R24, R20, R20, R24 ;  /* 0x000000141418722b */ /* 0x000fe40000000018 */
[----:B------:R-:W-:-:S06]  /*1020*/  @P0 DFMA R36, R42, R26, R36 ;  /* 0x0000001a2a24022b */ /* 0x000fcc0000000024 */
[----:B------:R-:W-:Y:S02]  /*1030*/  DSETP.GEU.AND P1, PT, R24, 0.25, PT ;  /* 0x3fd000001800742a */ /* 0x000fe40003f2e000 */
[----:B------:R-:W-:Y:S02]  /*1040*/  @!P0 DADD R8, R8, R38 ;  /* 0x0000000008088229 */ /* 0x000fe40000000026 */
[----:B-----5:R-:W-:Y:S02]  /*1050*/  DADD R38, -R16, R4 ;  /* 0x0000000010267229 */ /* 0x020fe40000000104 */
[----:B------:R-:W-:Y:S02]  /*1060*/  @!P0 DADD R10, R10, R40 ;  /* 0x000000000a0a8229 */ /* 0x000fe40000000028 */
[----:B------:R-:W-:Y:S01]  /*1070*/  @P0 DADD R10, R14, -R36 ;  /* 0x000000000e0a0229 */ /* 0x000fe20000000824 */
[----:B------:R-:W2:Y:S01]  /*1080*/  LDG.E.128 R40, desc[UR16][R28.64+0x30] ;  /* 0x000030101c287981 */ /* 0x000ea2000c1e1d00 */
[----:B------:R-:W-:-:S03]  /*1090*/  @P0 DADD R8, R12, -R34 ;  /* 0x000000000c080229 */ /* 0x000fc60000000822 */
[----:B------:R-:W3:Y:S01]  /*10a0*/  LDG.E.128 R12, desc[UR16][R32.64+0x20] ;  /* 0x00002010200c7981 */ /* 0x000ee2000c1e1d00 */
[----:B------:R-:W-:Y:S02]  /*10b0*/  DADD R26, -R18, R6 ;  /* 0x00000000121a7229 */ /* 0x000fe40000000106 */
[----:B------:R-:W-:Y:S02]  /*10c0*/  @P1 DADD R24, RZ, -R22 ;  /* 0x00000000ff181229 */ /* 0x000fe40000000816 */
[----:B------:R-:W-:Y:S02]  /*10d0*/  @!P1 DMUL R36, R22, R38 ;  /* 0x0000002616249228 */ /* 0x000fe40000000000 */
[----:B------:R-:W-:Y:S02]  /*10e0*/  @P1 DADD R46, -R20, 1 ;  /* 0x3ff00000142e1429 */ /* 0x000fe40000000100 */
[----:B------:R-:W-:Y:S01]  /*10f0*/  @!P1 DMUL R44, R22, R26 ;  /* 0x0000001a162c9228 */ /* 0x000fe20000000000 */
[----:B------:R-:W4:Y:S01]  /*1100*/  LDG.E.128 R32, desc[UR16][R32.64+0x30] ;  /* 0x0000301020207981 */ /* 0x000f22000c1e1d00 */
[----:B------:R-:W-:-:S02]  /*1110*/  @P1 DMUL R22, R26, R24 ;  /* 0x000000181a161228 */ /* 0x000fc40000000000 */
[----:B------:R-:W-:Y:S02]  /*1120*/  @!P1 DFMA R36, R20, R26, R36 ;  /* 0x0000001a1424922b */ /* 0x000fe40000000024 */
[----:B------:R-:W-:Y:S02]  /*1130*/  @P1 DMUL R26, R26, R46 ;  /* 0x0000002e1a1a1228 */ /* 0x000fe40000000000 */
[----:B------:R-:W-:Y:S02]  /*1140*/  @!P1 DFMA R44, R20, R38, -R44 ;  /* 0x00000026142c922b */ /* 0x000fe4000000082c */
[C---:B------:R-:W-:Y:S02]  /*1150*/  @P1 DFMA R46, R38.reuse, R46, -R22 ;  /* 0x0000002e262e122b */ /* 0x040fe40000000816 */
[----:B------:R-:W5:Y:S02]  /*1160*/  LDG.E.128 R20, desc[UR16][R30.64+0x20] ;  /* 0x000020101e147981 */ /* 0x000f64000c1e1d00 */
[----:B------:R-:W-:-:S02]  /*1170*/  @P1 DFMA R38, R38, R24, R26 ;  /* 0x000000182626122b */ /* 0x000fc4000000001a */
[----:B------:R-:W5:Y:S01]  /*1180*/  LDG.E.128 R24, desc[UR16][R28.64+0x20] ;  /* 0x000020101c187981 */ /* 0x000f62000c1e1d00 */
[----:B------:R-:W-:-:S05]  /*1190*/  @!P1 DADD R18, R18, R36 ;  /* 0x0000000012129229 */ /* 0x000fca0000000024 */
[----:B------:R-:W-:Y:S02]  /*11a0*/  @P1 DADD R18, R6, -R38 ;  /* 0x0000000006121229 */ /* 0x000fe40000000826 */
[----:B------:R0:W2:Y:S01]  /*11b0*/  LDG.E.128 R36, desc[UR16][R30.64+0x30] ;  /* 0x000030101e247981 */ /* 0x0000a2000c1e1d00 */
[----:B------:R-:W-:Y:S02]  /*11c0*/  @!P1 DADD R16, R16, R44 ;  /* 0x0000000010109229 */ /* 0x000fe4000000002c */
[----:B------:R-:W-:Y:S02]  /*11d0*/  @P1 DADD R16, R4, -R46 ;  /* 0x0000000004101229 */ /* 0x000fe4000000082e */
[----:B---3--:R-:W-:-:S08]  /*11e0*/  DMUL R6, R14, R14 ;  /* 0x0000000e0e067228 */ /* 0x008fd00000000000 */
[----:B------:R-:W-:-:S08]  /*11f0*/  DFMA R6, R12, R12, R6 ;  /* 0x0000000c0c06722b */ /* 0x000fd00000000006 */
[----:B------:R-:W-:Y:S02]  /*1200*/  DSETP.GEU.AND P0, PT, R6, 0.25, PT ;  /* 0x3fd000000600742a */ /* 0x000fe40003f0e000 */
[----:B-----5:R-:W-:Y:S02]  /*1210*/  DADD R48, -R22, R26 ;  /* 0x0000000016307229 */ /* 0x020fe4000000011a */
[----:B------:R-:W-:-:S10]  /*1220*/  DADD R46, -R20, R24 ;  /* 0x00000000142e7229 */ /* 0x000fd40000000118 */
[----:B------:R-:W-:Y:S02]  /*1230*/  @P0 DADD R6, RZ, -R14 ;  /* 0x00000000ff060229 */ /* 0x000fe4000000080e */
[C---:B------:R-:W-:Y:S02]  /*1240*/  @!P0 DMUL R4, R14.reuse, R48 ;  /* 0x000000300e048228 */ /* 0x040fe40000000000 */
[----:B------:R-:W-:-:S06]  /*1250*/  @!P0 DMUL R44, R14, R46 ;  /* 0x0000002e0e2c8228 */ /* 0x000fcc0000000000 */
[C---:B0-----:R-:W-:Y:S02]  /*1260*/  @!P0 DFMA R30, R12.reuse, R46, -R4 ;  /* 0x0000002e0c1e822b */ /* 0x041fe40000000804 */
[C---:B------:R-:W-:Y:S02]  /*1270*/  @!P0 DFMA R14, R12.reuse, R48, R44 ;  /* 0x000000300c0e822b */ /* 0x040fe4000000002c */
[----:B------:R-:W-:Y:S02]  /*1280*/  @P0 DADD R4, -R12, 1 ;  /* 0x3ff000000c040429 */ /* 0x000fe40000000100 */
[----:B------:R-:W-:-:S06]  /*1290*/  @P0 DMUL R12, R48, R6 ;  /* 0x00000006300c0228 */ /* 0x000fcc0000000000 */
[-C--:B------:R-:W-:Y:S02]  /*12a0*/  @P0 DMUL R28, R48, R4.reuse ;  /* 0x00000004301c0228 */ /* 0x080fe40000000000 */
[----:B------:R-:W-:Y:S02]  /*12b0*/  @P0 DFMA R4, R46, R4, -R12 ;  /* 0x000000042e04022b */ /* 0x000fe4000000080c */
[----:B----4-:R-:W-:-:S08]  /*12c0*/  DMUL R12, R34, R34 ;  /* 0x00000022220c7228 */ /* 0x010fd00000000000 */
[----:B------:R-:W-:Y:S02]  /*12d0*/  DFMA R12, R32, R32, R12 ;  /* 0x00000020200c722b */ /* 0x000fe4000000000c */
[----:B--2---:R-:W-:-:S06]  /*12e0*/  DADD R44, -R38, R42 ;  /* 0x00000000262c7229 */ /* 0x004fcc000000012a */
[----:B------:R-:W-:Y:S02]  /*12f0*/  DSETP.GEU.AND P1, PT, R12, 0.25, PT ;  /* 0x3fd000000c00742a */ /* 0x000fe40003f2e000 */
[----:B------:R-:W-:Y:S02]  /*1300*/  DADD R12, -R36, R40 ;  /* 0x00000000240c7229 */ /* 0x000fe40000000128 */
[----:B------:R-:W-:Y:S02]  /*1310*/  @P0 DFMA R6, R46, R6, R28 ;  /* 0x000000062e06022b */ /* 0x000fe4000000001c */
[----:B------:R-:W-:-:S08]  /*1320*/  @!P0 DADD R22, R22, R14 ;  /* 0x0000000016168229 */ /* 0x000fd0000000000e */
[C---:B------:R-:W-:Y:S02]  /*1330*/  @!P1 DMUL R14, R34.reuse, R44 ;  /* 0x0000002c220e9228 */ /* 0x040fe40000000000 */
[-C--:B------:R-:W-:Y:S02]  /*1340*/  @!P1 DMUL R28, R34, R12.reuse ;  /* 0x0000000c221c9228 */ /* 0x080fe40000000000 */
[----:B------:R-:W-:Y:S02]  /*1350*/  @!P0 DADD R20, R20, R30 ;  /* 0x0000000014148229 */ /* 0x000fe4000000001e */
[----:B------:R-:W-:Y:S02]  /*1360*/  @P1 DADD R34, RZ, -R34 ;  /* 0x00000000ff221229 */ /* 0x000fe40000000822 */
[C---:B------:R-:W-:Y:S02]  /*1370*/  @!P1 DFMA R30, R32.reuse, R12, -R14 ;  /* 0x0000000c201e922b */ /* 0x040fe4000000080e */
[----:B------:R-:W-:-:S02]  /*1380*/  @!P1 DFMA R28, R32, R44, R28 ;  /* 0x0000002c201c922b */ /* 0x000fc4000000001c */
[----:B------:R-:W-:Y:S02]  /*1390*/  @P1 DADD R32, -R32, 1 ;  /* 0x3ff0000020201429 */ /* 0x000fe40000000100 */
[----:B------:R-:W-:-:S04]  /*13a0*/  @P1 DMUL R14, R44, R34 ;  /* 0x000000222c0e1228 */ /* 0x000fc80000000000 */
[----:B------:R-:W-:Y:S02]  /*13b0*/  @!P1 DADD R38, R38, R28 ;  /* 0x0000000026269229 */ /* 0x000fe4000000001c */
[-C--:B------:R-:W-:Y:S02]  /*13c0*/  @P1 DMUL R28, R44, R32.reuse ;  /* 0x000000202c1c1228 */ /* 0x080fe40000000000 */
[----:B------:R-:W-:-:S06]  /*13d0*/  @P1 DFMA R14, R12, R32, -R14 ;  /* 0x000000200c0e122b */ /* 0x000fcc000000080e */
[----:B------:R-:W-:Y:S01]  /*13e0*/  @P1 DFMA R28, R12, R34, R28 ;  /* 0x000000220c1c122b */ /* 0x000fe2000000001c */
[C---:B------:R-:W-:Y:S01]  /*13f0*/  LEA R12, P2, R3.reuse, UR12, 0x6 ;  /* 0x0000000c030c7c11 */ /* 0x040fe2000f8430ff */
[----:B------:R-:W-:Y:S02]  /*1400*/  @P0 DADD R22, R26, -R6 ;  /* 0x000000001a160229 */ /* 0x000fe40000000806 */
[----:B------:R-:W-:Y:S01]  /*1410*/  @P0 DADD R20, R24, -R4 ;  /* 0x0000000018140229 */ /* 0x000fe20000000804 */
[C---:B------:R-:W-:Y:S02]  /*1420*/  LEA.HI.X R13, R3.reuse, UR13, R0, 0x6, P2 ;  /* 0x0000000d030d7c11 */ /* 0x040fe400090f3400 */
[----:B------:R-:W-:Y:S01]  /*1430*/  IADD3 R3, P0, R3, UR4, RZ ;  /* 0x0000000403037c10 */ /* 0x000fe2000ff1e0ff */
[----:B------:R-:W-:Y:S02]  /*1440*/  @!P1 DADD R36, R36, R30 ;  /* 0x0000000024249229 */ /* 0x000fe4000000001e */
[----:B------:R-:W-:-:S02]  /*1450*/  @P1 DADD R38, R42, -R28 ;  /* 0x000000002a261229 */ /* 0x000fc4000000081c */
[----:B------:R-:W-:Y:S01]  /*1460*/  @P1 DADD R36, R40, -R14 ;  /* 0x0000000028241229 */ /* 0x000fe2000000080e */
[C---:B------:R-:W-:Y:S02]  /*1470*/  IMAD.SHL.U32 R2, R3.reuse, 0x4, RZ ;  /* 0x0000000403027824 */ /* 0x040fe400078e00ff */
[----:B------:R-:W-:Y:S01]  /*1480*/  IMAD.X R0, RZ, RZ, R0, P0 ;  /* 0x000000ffff007224 */ /* 0x000fe200000e0600 */
[----:B------:R0:W-:Y:S01]  /*1490*/  STG.E.128 desc[UR16][R12.64], R8 ;  /* 0x000000080c007986 */ /* 0x0001e2000c101d10 */
[C---:B------:R-:W-:Y:S02]  /*14a0*/  ISETP.LT.U32.AND P1, PT, R3.reuse, 0x4000, PT ;  /* 0x000040000300780c */ /* 0x040fe40003f21070 */
[----:B------:R-:W-:Y:S01]  /*14b0*/  ISETP.GE.U32.AND P0, PT, R2, UR18, PT ;  /* 0x0000001202007c0c */ /* 0x000fe2000bf06070 */
[----:B------:R0:W-:Y:S01]  /*14c0*/  STG.E.128 desc[UR16][R12.64+0x10], R16 ;  /* 0x000010100c007986 */ /* 0x0001e2000c101d10 */
[----:B------:R-:W-:-:S03]  /*14d0*/  SHF.L.U64.HI R2, R3, 0x2, R0 ;  /* 0x0000000203027819 */ /* 0x000fc60000010200 */
[----:B------:R0:W-:Y:S04]  /*14e0*/  STG.E.128 desc[UR16][R12.64+0x20], R20 ;  /* 0x000020140c007986 */ /* 0x0001e8000c101d10 */
[----:B------:R0:W-:Y:S01]  /*14f0*/  STG.E.128 desc[UR16][R12.64+0x30], R36 ;  /* 0x000030240c007986 */ /* 0x0001e2000c101d10 */
[----:B------:R-:W-:Y:S02]  /*1500*/  ISETP.GE.AND.EX P0, PT, R2, UR14, PT, P0 ;  /* 0x0000000e02007c0c */ /* 0x000fe4000bf06300 */
[----:B------:R-:W-:-:S13]  /*1510*/  ISETP.LT.U32.AND.EX P1, PT, R0, RZ, PT, P1 ;  /* 0x000000ff0000720c */ /* 0x000fda0003f21110 */
[----:B------:R-:W-:Y:S05]  /*1520*/  @!P0 BRA P1, `(.L_x_214) ;  /* 0xfffffff800448947 */ /* 0x000fea000083ffff */
[----:B------:R-:W-:Y:S05]  /*1530*/  EXIT ;  /* 0x000000000000794d */ /* 0x000fea0003800000 */
.L_x_215:
        /* <DEDUP_REMOVED lines=12> */
.L_x_257:


//--------------------- .text._ZN2at6native52_GLOBAL__N__ff984223_19_ForeachTernaryOp_cu_5285c63625multi_tensor_apply_kernelINS1_18TensorListMetadataILi4EEENS1_20TernaryOpListFunctorIfLi4ELi3ELi3EEEJNS0_11LerpFunctorIfEEEEEvT_T0_DpT1_ --------------------------
	.section	.text._ZN2at6native52_GLOBAL__N__ff984223_19_ForeachTernaryOp_cu_5285c63625multi_tensor_apply_kernelINS1_18TensorListMetadataILi4EEENS1_20TernaryOpListFunctorIfLi4ELi3ELi3EEEJNS0_11LerpFunctorIfEEEEEvT_T0_DpT1_,"ax",@progbits
	.align	128
.text._ZN2at6native52_GLOBAL__N__ff984223_19_ForeachTernaryOp_cu_5285c63625multi_tensor_apply_kernelINS1_18TensorListMetadataILi4EEENS1_20TernaryOpListFunctorIfLi4ELi3ELi3EEEJNS0_11LerpFunctorIfEEEEEvT_T0_DpT1_:
        .type           _ZN2at6native52_GLOBAL__N__ff984223_19_ForeachTernaryOp_cu_5285c63625multi_tensor_apply_kernelINS1_18TensorListMetadataILi4EEENS1_20TernaryOpListFunctorIfLi4ELi3ELi3EEEJNS0_11LerpFunctorIfEEEEEvT_T0_DpT1_,@function
        .size           _ZN2at6native52_GLOBAL__N__ff984223_19_ForeachTernaryOp_cu_5285c63625multi_tensor_apply_kernelINS1_18TensorListMetadataILi4EEENS1_20TernaryOpListFunctorIfLi4ELi3ELi3EEEJNS0_11LerpFunctorIfEEEEEvT_T0_DpT1_,(.L_x_258 - _ZN2at6native52_GLOBAL__N__ff984223_19_ForeachTernaryOp_cu_5285c63625multi_tensor_apply_kernelINS1_18TensorListMetadataILi4EEENS1_20TernaryOpListFunctorIfLi4ELi3ELi3EEEJNS0_11LerpFunctorIfEEEEEvT_T0_DpT1_)
        .other          _ZN2at6native52_GLOBAL__N__ff984223_19_ForeachTernaryOp_cu_5285c63625multi_tensor_apply_kernelINS1_18TensorListMetadataILi4EEENS1_20TernaryOpListFunctorIfLi4ELi3ELi3EEEJNS0_11LerpFunctorIfEEEEEvT_T0_DpT1_,@"STO_CUDA_ENTRY STV_DEFAULT"
_ZN2at6native52_GLOBAL__N__ff984223_19_ForeachTernaryOp_cu_5285c63625multi_tensor_apply_kernelINS1_18TensorListMetadataILi4EEENS1_20TernaryOpListFunctorIfLi4ELi3ELi3EEEJNS0_11LerpFunctorIfEEEEEvT_T0_DpT1_:
        /* <DEDUP_REMOVED lines=33> */
.L_x_217:
[----:B0-----:R-:W-:Y:S02]  /*0210*/  IADD3 R7, P1, R0, R4, RZ ;  /* 0x0000000400077210 */ /* 0x001fe40007f3e0ff */
[----:B------:R-:W-:Y:S02]  /*0220*/  CS2R R28, SRZ ;  /* 0x00000000001c7805 */ /* 0x000fe4000001ff00 */
[C---:B------:R-:W-:Y:S01]  /*0230*/  ISETP.GE.U32.AND P0, PT, R7.reuse, 0x10000, PT ;  /* 0x000100000700780c */ /* 0x040fe20003f06070 */
[----:B------:R-:W-:Y:S01]  /*0240*/  IMAD.X R26, RZ, RZ, R5, P1 ;  /* 0x000000ffff1a7224 */ /* 0x000fe200008e0605 */
[----:B------:R-:W-:Y:S02]  /*0250*/  ISETP.LT.U32.AND P1, PT, R7, UR17, PT ;  /* 0x0000001107007c0c */ /* 0x000fe4000bf21070 */
[----:B-1----:R-:W-:Y:S02]  /*0260*/  IADD3 R9, P3, R2, R7, RZ ;  /* 0x0000000702097210 */ /* 0x002fe40007f7e0ff */
[----:B------:R-:W-:-:S03]  /*0270*/  ISETP.GE.U32.AND.EX P0, PT, R26, RZ, PT, P0 ;  /* 0x000000ff1a00720c */ /* 0x000fc60003f06100 */
[----:B------:R-:W-:Y:S01]  /*0280*/  IMAD.X R6, RZ, RZ, R26, P3 ;  /* 0x000000ffff067224 */ /* 0x000fe200018e061a */
[----:B------:R-:W-:Y:S02]  /*0290*/  ISETP.LT.AND.EX P0, PT, R26, UR4, !P0, P1 ;  /* 0x000000041a007c0c */ /* 0x000fe4000c701310 */
[----:B------:R-:W-:Y:S02]  /*02a0*/  ISETP.GE.U32.AND P1, PT, R9, 0x10000, PT ;  /* 0x000100000900780c */ /* 0x000fe40003f26070 */
[----:B------:R-:W-:Y:S02]  /*02b0*/  LEA R25, P5, R2, R7, 0x1 ;  /* 0x0000000702197211 */ /* 0x000fe400078a08ff */
[----:B------:R-:W-:-:S07]  /*02c0*/  ISETP.GE.U32.AND.EX P1, PT, R6, RZ, PT, P1 ;  /* 0x000000ff0600720c */ /* 0x000fce0003f26110 */
[C---:B------:R-:W-:Y:S02]  /*02d0*/  @P0 LEA R12, P2, R7.reuse, UR6, 0x2 ;  /* 0x00000006070c0c11 */ /* 0x040fe4000f8410ff */
[C---:B------:R-:W-:Y:S02]  /*02e0*/  @P0 LEA R16, P3, R7.reuse, UR8, 0x2 ;  /* 0x0000000807100c11 */ /* 0x040fe4000f8610ff */
[--C-:B------:R-:W-:Y:S02]  /*02f0*/  @P0 LEA.HI.X R13, R7, UR7, R26.reuse, 0x2, P2 ;  /* 0x00000007070d0c11 */ /* 0x100fe400090f141a */
[----:B------:R-:W-:Y:S01]  /*0300*/  ISETP.LT.U32.AND P2, PT, R9, UR17, PT ;  /* 0x0000001109007c0c */ /* 0x000fe2000bf41070 */
[----:B------:R-:W-:Y:S01]  /*0310*/  IMAD R8, R2, 0x3, RZ ;  /* 0x0000000302087824 */ /* 0x000fe200078e02ff */
[C-C-:B------:R-:W-:Y:S01]  /*0320*/  @P0 LEA.HI.X R17, R7.reuse, UR9, R26.reuse, 0x2, P3 ;  /* 0x0000000907110c11 */ /* 0x140fe200098f141a */
[----:B------:R-:W-:Y:S01]  /*0330*/  IMAD.X R24, RZ, RZ, R26, P5 ;  /* 0x000000ffff187224 */ /* 0x000fe200028e061a */
[----:B------:R-:W-:Y:S01]  /*0340*/  ISETP.LT.AND.EX P1, PT, R6, UR4, !P1, P2 ;  /* 0x0000000406007c0c */ /* 0x000fe2000cf21320 */
[----:B------:R0:W2:Y:S01]  /*0350*/  @P0 LDG.E R28, desc[UR14][R12.64] ;  /* 0x0000000e0c1c0981 */ /* 0x0000a2000c1e1900 */
[----:B------:R-:W-:-:S02]  /*0360*/  @P0 LEA R14, P2, R7, UR10, 0x2 ;  /* 0x0000000a070e0c11 */ /* 0x000fc4000f8410ff */
[----:B------:R-:W-:Y:S02]  /*0370*/  CS2R R10, SRZ ;  /* 0x00000000000a7805 */ /* 0x000fe4000001ff00 */
[----:B------:R-:W-:Y:S01]  /*0380*/  ISETP.GE.U32.AND P3, PT, R25, 0x10000, PT ;  /* 0x000100001900780c */ /* 0x000fe20003f66070 */
[----:B------:R-:W-:Y:S01]  /*0390*/  IMAD.MOV.U32 R27, RZ, RZ, RZ ;  /* 0x000000ffff1b7224 */ /* 0x000fe200078e00ff */
[--C-:B------:R-:W-:Y:S02]  /*03a0*/  @P0 LEA.HI.X R15, R7, UR11, R26.reuse, 0x2, P2 ;  /* 0x0000000b070f0c11 */ /* 0x100fe400090f141a */
[----:B------:R-:W-:Y:S02]  /*03b0*/  IADD3 R3, P4, R8, R7, RZ ;  /* 0x0000000708037210 */ /* 0x000fe40007f9e0ff */
[----:B------:R-:W-:Y:S01]  /*03c0*/  ISETP.LT.U32.AND P2, PT, R25, UR17, PT ;  /* 0x0000001119007c0c */ /* 0x000fe2000bf41070 */
[----:B------:R1:W3:Y:S01]  /*03d0*/  @P0 LDG.E R10, desc[UR14][R14.64] ;  /* 0x0000000e0e0a0981 */ /* 0x0002e2000c1e1900 */
[C---:B------:R-:W-:Y:S01]  /*03e0*/  ISETP.GE.U32.AND.EX P3, PT, R24.reuse, RZ, PT, P3 ;  /* 0x000000ff1800720c */ /* 0x040fe20003f66130 */
[----:B------:R-:W-:Y:S01]  /*03f0*/  IMAD.X R26, RZ, RZ, R26, P4 ;  /* 0x000000ffff1a7224 */ /* 0x000fe200020e061a */
[----:B------:R-:W-:Y:S01]  /*0400*/  ISETP.GE.U32.AND P4, PT, R3, 0x10000, PT ;  /* 0x000100000300780c */ /* 0x000fe20003f86070 */
[----:B------:R4:W2:Y:S01]  /*0410*/  @P0 LDG.E R27, desc[UR14][R16.64] ;  /* 0x0000000e101b0981 */ /* 0x0008a2000c1e1900 */
[----:B------:R-:W-:-:S02]  /*0420*/  ISETP.LT.AND.EX P2, PT, R24, UR4, !P3, P2 ;  /* 0x0000000418007c0c */ /* 0x000fc4000df41320 */
[----:B0-----:R-:W-:Y:S02]  /*0430*/  @P1 LEA R12, P6, R9, UR6, 0x2 ;  /* 0x00000006090c1c11 */ /* 0x001fe4000f8c10ff */
[----:B------:R-:W-:Y:S02]  /*0440*/  ISETP.LT.U32.AND P3, PT, R3, UR17, PT ;  /* 0x0000001103007c0c */ /* 0x000fe4000bf61070 */
[C---:B------:R-:W-:Y:S02]  /*0450*/  ISETP.GE.U32.AND.EX P4, PT, R26.reuse, RZ, PT, P4 ;  /* 0x000000ff1a00720c */ /* 0x040fe40003f86140 */
[C-C-:B------:R-:W-:Y:S02]  /*0460*/  @P1 LEA.HI.X R13, R9.reuse, UR7, R6.reuse, 0x2, P6 ;  /* 0x00000007090d1c11 */ /* 0x140fe4000b0f1406 */
[C---:B------:R-:W-:Y:S02]  /*0470*/  @P1 LEA R18, P5, R9.reuse, UR8, 0x2 ;  /* 0x0000000809121c11 */ /* 0x040fe4000f8a10ff */
[C---:B-1----:R-:W-:Y:S01]  /*0480*/  @P1 LEA R14, P6, R9.reuse, UR10, 0x2 ;  /* 0x0000000a090e1c11 */ /* 0x042fe2000f8c10ff */
[----:B------:R-:W-:Y:S01]  /*0490*/  IMAD.MOV.U32 R8, RZ, RZ, RZ ;  /* 0x000000ffff087224 */ /* 0x000fe200078e00ff */
[----:B------:R-:W-:Y:S01]  /*04a0*/  ISETP.LT.AND.EX P3, PT, R26, UR4, !P4, P3 ;  /* 0x000000041a007c0c */ /* 0x000fe2000e761330 */
[----:B------:R0:W5:Y:S01]  /*04b0*/  @P1 LDG.E R11, desc[UR14][R12.64] ;  /* 0x0000000e0c0b1981 */ /* 0x000162000c1e1900 */
[C-C-:B------:R-:W-:Y:S01]  /*04c0*/  @P1 LEA.HI.X R19, R9.reuse, UR9, R6.reuse, 0x2, P5 ;  /* 0x0000000909131c11 */ /* 0x140fe2000a8f1406 */
[----:B------:R-:W-:Y:S01]  /*04d0*/  IMAD.MOV.U32 R7, RZ, RZ, RZ ;  /* 0x000000ffff077224 */ /* 0x000fe200078e00ff */
[----:B------:R-:W-:-:S02]  /*04e0*/  @P1 LEA.HI.X R15, R9, UR11, R6, 0x2, P6 ;  /* 0x0000000b090f1c11 */ /* 0x000fc4000b0f1406 */
[C---:B----4-:R-:W-:Y:S01]  /*04f0*/  @P2 LEA R16, P5, R25.reuse, UR6, 0x2 ;  /* 0x0000000619102c11 */ /* 0x050fe2000f8a10ff */
[----:B------:R1:W5:Y:S01]  /*0500*/  @P1 LDG.E R8, desc[UR14][R18.64] ;  /* 0x0000000e12081981 */ /* 0x000362000c1e1900 */
[----:B0-----:R-:W-:-:S03]  /*0510*/  @P2 LEA R12, P4, R25, UR8, 0x2 ;  /* 0x00000008190c2c11 */ /* 0x001fc6000f8810ff */
[----:B------:R0:W4:Y:S01]  /*0520*/  @P1 LDG.E R7, desc[UR14][R14.64] ;  /* 0x0000000e0e071981 */ /* 0x000122000c1e1900 */
[C-C-:B------:R-:W-:Y:S02]  /*0530*/  @P2 LEA.HI.X R13, R25.reuse, UR9, R24.reuse, 0x2, P4 ;  /* 0x00000009190d2c11 */ /* 0x140fe4000a0f1418 */
[C---:B-1----:R-:W-:Y:S01]  /*0540*/  @P2 LEA R18, P4, R25.reuse, UR10, 0x2 ;  /* 0x0000000a19122c11 */ /* 0x042fe2000f8810ff */
[----:B------:R-:W-:Y:S01]  /*0550*/  IMAD.MOV.U32 R9, RZ, RZ, RZ ;  /* 0x000000ffff097224 */ /* 0x000fe200078e00ff */
[C-C-:B------:R-:W-:Y:S01]  /*0560*/  @P2 LEA.HI.X R17, R25.reuse, UR7, R24.reuse, 0x2, P5 ;  /* 0x0000000719112c11 */ /* 0x140fe2000a8f1418 */
[----:B------:R1:W4:Y:S01]  /*0570*/  @P2 LDG.E R29, desc[UR14][R12.64] ;  /* 0x0000000e0c1d2981 */ /* 0x000322000c1e1900 */
[----:B------:R-:W-:Y:S02]  /*0580*/  @P2 LEA.HI.X R19, R25, UR11, R24, 0x2, P4 ;  /* 0x0000000b19132c11 */ /* 0x000fe4000a0f1418 */
[----:B------:R-:W-:Y:S01]  /*0590*/  @P3 LEA R22, P4, R3, UR10, 0x2 ;  /* 0x0000000a03163c11 */ /* 0x000fe2000f8810ff */
[----:B------:R1:W4:Y:S01]  /*05a0*/  @P2 LDG.E R9, desc[UR14][R16.64] ;  /* 0x0000000e10092981 */ /* 0x000322000c1e1900 */
[----:B0-----:R-:W-:-:S02]  /*05b0*/  CS2R R14, SRZ ;  /* 0x00000000000e7805 */ /* 0x001fc4000001ff00 */
[C---:B------:R-:W-:Y:S02]  /*05c0*/  @P3 LEA R20, P5, R3.reuse, UR6, 0x2 ;  /* 0x0000000603143c11 */ /* 0x040fe4000f8a10ff */
[C-C-:B------:R-:W-:Y:S02]  /*05d0*/  @P3 LEA.HI.X R23, R3.reuse, UR11, R26.reuse, 0x2, P4 ;  /* 0x0000000b03173c11 */ /* 0x140fe4000a0f141a */
[C---:B-1----:R-:W-:Y:S01]  /*05e0*/  @P3 LEA R12, P4, R3.reuse, UR8, 0x2 ;  /* 0x00000008030c3c11 */ /* 0x042fe2000f8810ff */
[----:B------:R0:W4:Y:S01]  /*05f0*/  @P2 LDG.E R14, desc[UR14][R18.64] ;  /* 0x0000000e120e2981 */ /* 0x000122000c1e1900 */
[----:B------:R-:W-:Y:S02]  /*0600*/  CS2R R16, SRZ ;  /* 0x0000000000107805 */ /* 0x000fe4000001ff00 */
[C-C-:B------:R-:W-:Y:S02]  /*0610*/  @P3 LEA.HI.X R21, R3.reuse, UR7, R26.reuse, 0x2, P5 ;  /* 0x0000000703153c11 */ /* 0x140fe4000a8f141a */
[----:B------:R-:W-:-:S02]  /*0620*/  @P3 LEA.HI.X R13, R3, UR9, R26, 0x2, P4 ;  /* 0x00000009030d3c11 */ /* 0x000fc4000a0f141a */
[----:B------:R1:W4:Y:S04]  /*0630*/  @P3 LDG.E R16, desc[UR14][R22.64] ;  /* 0x0000000e16103981 */ /* 0x000328000c1e1900 */
[----:B------:R-:W4:Y:S04]  /*0640*/  @P3 LDG.E R15, desc[UR14][R20.64] ;  /* 0x0000000e140f3981 */ /* 0x000f28000c1e1900 */
[----:B------:R2:W4:Y:S01]  /*0650*/  @P3 LDG.E R17, desc[UR14][R12.64] ;  /* 0x0000000e0c113981 */ /* 0x000522000c1e1900 */
[----:B0-----:R-:W-:-:S05]  /*0660*/  IADD3 R18, P6, R0, R4, RZ ;  /* 0x0000000400127210 */ /* 0x001fca0007fde0ff */
[--C-:B-1----:R-:W-:Y:S02]  /*0670*/  IMAD.X R23, RZ, RZ, R5.reuse, P6 ;  /* 0x000000ffff177224 */ /* 0x102fe400030e0605 */
[C---:B------:R-:W-:Y:S02]  /*0680*/  IMAD.IADD R19, R2.reuse, 0x1, R18 ;  /* 0x0000000102137824 */ /* 0x040fe400078e0212 */
[----:B------:R-:W-:Y:S01]  /*0690*/  IMAD.WIDE.U32 R4, R2, 0x4, R4 ;  /* 0x0000000402047825 */ /* 0x000fe200078e0004 */
[----:B---3--:R-:W-:-:S03]  /*06a0*/  FSETP.GEU.FTZ.AND P4, PT, |R10|, 0.5, PT ;  /* 0x3f0000000a00780b */ /* 0x008fc60003f9e200 */
[----:B--2---:R-:W-:-:S04]  /*06b0*/  FADD.FTZ R13, -R28, R27 ;  /* 0x0000001b1c0d7221 */ /* 0x004fc80000010100 */
[----:B------:R-:W-:Y:S01]  /*06c0*/  FFMA.FTZ R28, R13, R10, R28 ;  /* 0x0000000a0d1c7223 */ /* 0x000fe2000001001c */
[----:B------:R-:W-:-:S05]  /*06d0*/  FADD.FTZ R10, -R10, 1 ;  /* 0x3f8000000a0a7421 */ /* 0x000fca0000010100 */
[----:B------:R-:W-:Y:S01]  /*06e0*/  @P4 FFMA.FTZ R28, -R13, R10, R27 ;  /* 0x0000000a0d1c4223 */ /* 0x000fe2000001011b */
[----:B------:R-:W-:Y:S01]  /*06f0*/  @P0 LEA R10, P4, R18, UR12, 0x2 ;  /* 0x0000000c120a0c11 */ /* 0x000fe2000f8810ff */
[----:B-----5:R-:W-:Y:S01]  /*0700*/  FADD.FTZ R20, R8, -R11 ;  /* 0x8000000b08147221 */ /* 0x020fe20000010000 */
[----:B----4-:R-:W-:-:S03]  /*0710*/  FSETP.GEU.FTZ.AND P5, PT, |R7|, 0.5, PT ;  /* 0x3f0000000700780b */ /* 0x010fc60003fbe200 */
[----:B------:R-:W-:Y:S01]  /*0720*/  FFMA.FTZ R21, R20, R7, R11 ;  /* 0x0000000714157223 */ /* 0x000fe2000001000b */
[----:B------:R-:W-:Y:S01]  /*0730*/  FADD.FTZ R7, -R7, 1 ;  /* 0x3f80000007077421 */ /* 0x000fe20000010100 */
[----:B------:R-:W-:Y:S02]  /*0740*/  @P0 LEA.HI.X R11, R18, UR13, R23, 0x2, P4 ;  /* 0x0000000d120b0c11 */ /* 0x000fe4000a0f1417 */
[----:B------:R-:W-:-:S04]  /*0750*/  @P1 LEA R12, P4, R19, UR12, 0x2 ;  /* 0x0000000c130c1c11 */ /* 0x000fc8000f8810ff */
[----:B------:R-:W-:Y:S02]  /*0760*/  @P1 LEA.HI.X R13, R19, UR13, R6, 0x2, P4 ;  /* 0x0000000d130d1c11 */ /* 0x000fe4000a0f1406 */
[----:B------:R-:W-:Y:S01]  /*0770*/  @P5 FFMA.FTZ R21, -R20, R7, R8 ;  /* 0x0000000714155223 */ /* 0x000fe20000010108 */
[----:B------:R-:W-:Y:S01]  /*0780*/  FADD.FTZ R8, -R9, R29 ;  /* 0x0000001d09087221 */ /* 0x000fe20000010100 */
[----:B------:R-:W-:Y:S02]  /*0790*/  FSETP.GEU.FTZ.AND P5, PT, |R14|, 0.5, PT ;  /* 0x3f0000000e00780b */ /* 0x000fe40003fbe200 */
[C---:B------:R-:W-:Y:S02]  /*07a0*/  @P2 LEA R18, P6, R25.reuse, UR12, 0x2 ;  /* 0x0000000c19122c11 */ /* 0x040fe4000f8c10ff */
[----:B------:R-:W-:Y:S01]  /*07b0*/  FSETP.GEU.FTZ.AND P4, PT, |R16|, 0.5, PT ;  /* 0x3f0000001000780b */ /* 0x000fe20003f9e200 */
[----:B------:R-:W-:Y:S01]  /*07c0*/  FFMA.FTZ R9, R8, R14, R9 ;  /* 0x0000000e08097223 */ /* 0x000fe20000010009 */
[----:B------:R-:W-:Y:S01]  /*07d0*/  @P2 LEA.HI.X R19, R25, UR13, R24, 0x2, P6 ;  /* 0x0000000d19132c11 */ /* 0x000fe2000b0f1418 */
[----:B------:R-:W-:Y:S01]  /*07e0*/  FADD.FTZ R14, -R14, 1 ;  /* 0x3f8000000e0e7421 */ /* 0x000fe20000010100 */
[----:B------:R-:W-:Y:S01]  /*07f0*/  FADD.FTZ R20, R17, -R15 ;  /* 0x8000000f11147221 */ /* 0x000fe20000010000 */
[----:B------:R-:W-:-:S03]  /*0800*/  @P3 LEA R6, P6, R3, UR12, 0x2 ;  /* 0x0000000c03063c11 */ /* 0x000fc6000f8c10ff */
[----:B------:R-:W-:Y:S01]  /*0810*/  FFMA.FTZ R15, R20, R16, R15 ;  /* 0x00000010140f7223 */ /* 0x000fe2000001000f */
[----:B------:R-:W-:Y:S01]  /*0820*/  FADD.FTZ R16, -R16, 1 ;  /* 0x3f80000010107421 */ /* 0x000fe20000010100 */
[----:B------:R-:W-:Y:S01]  /*0830*/  @P5 FFMA.FTZ R9, -R8, R14, R29 ;  /* 0x0000000e08095223 */ /* 0x000fe2000001011d */
[----:B------:R-:W-:Y:S02]  /*0840*/  @P3 LEA.HI.X R7, R3, UR13, R26, 0x2, P6 ;  /* 0x0000000d03073c11 */ /* 0x000fe4000b0f141a */
[----:B------:R-:W-:Y:S01]  /*0850*/  @P4 FFMA.FTZ R15, -R20, R16, R17 ;  /* 0x00000010140f4223 */ /* 0x000fe20000010111 */
[----:B------:R2:W-:Y:S01]  /*0860*/  @P0 STG.E desc[UR14][R10.64], R28 ;  /* 0x0000001c0a000986 */ /* 0x0005e2000c10190e */
[----:B------:R-:W-:-:S03]  /*0870*/  ISETP.GE.U32.AND P0, PT, R4, 0x10000, PT ;  /* 0x000100000400780c */ /* 0x000fc60003f06070 */
        /* <DEDUP_REMOVED lines=8> */
.L_x_216:
        /* <DEDUP_REMOVED lines=8> */
.L_x_218:
[C---:B------:R-:W-:Y:S01]  /*0980*/  IMAD.SHL.U32 R2, R3.reuse, 0x10, RZ ;  /* 0x0000001003027824 */ /* 0x040fe200078e00ff */
[----:B------:R-:W-:-:S04]  /*0990*/  SHF.L.U64.HI R18, R3, 0x4, R0 ;  /* 0x0000000403127819 */ /* 0x000fc80000010200 */
[C---:B------:R-:W-:Y:S02]  /*09a0*/  IADD3 R8, P2, R2.reuse, UR10, RZ ;  /* 0x0000000a02087c10 */ /* 0x040fe4000ff5e0ff */
[----:B------:R-:W-:Y:S02]  /*09b0*/  IADD3 R14, P0, R2, UR6, RZ ;  /* 0x00000006020e7c10 */ /* 0x000fe4000ff1e0ff */
[----:B------:R-:W-:Y:S02]  /*09c0*/  IADD3.X R9, R18, UR11, RZ, P2, !PT ;  /* 0x0000000b12097c10 */ /* 0x000fe400097fe4ff */
[----:B------:R-:W-:Y:S02]  /*09d0*/  IADD3 R4, P1, R2, UR8, RZ ;  /* 0x0000000802047c10 */ /* 0x000fe4000ff3e0ff */
[C---:B------:R-:W-:Y:S02]  /*09e0*/  IADD3.X R15, R18.reuse, UR7, RZ, P0, !PT ;  /* 0x00000007120f7c10 */ /* 0x040fe400087fe4ff */
[----:B------:R-:W2:Y:S01]  /*09f0*/  LDG.E.128 R8, desc[UR14][R8.64] ;  /* 0x0000000e08087981 */ /* 0x000ea2000c1e1d00 */
[----:B------:R-:W-:-:S03]  /*0a00*/  IADD3.X R5, R18, UR9, RZ, P1, !PT ;  /* 0x0000000912057c10 */ /* 0x000fc60008ffe4ff */
[----:B------:R-:W3:Y:S04]  /*0a10*/  LDG.E.128 R12, desc[UR14][R14.64] ;  /* 0x0000000e0e0c7981 */ /* 0x000ee8000c1e1d00 */
[----:B------:R-:W3:Y:S01]  /*0a20*/  LDG.E.128 R4, desc[UR14][R4.64] ;  /* 0x0000000e04047981 */ /* 0x000ee2000c1e1d00 */
[----:B--2---:R-:W-:Y:S02]  /*0a30*/  FSETP.GEU.FTZ.AND P0, PT, |R8|, 0.5, PT ;  /* 0x3f0000000800780b */ /* 0x004fe40003f1e200 */
[----:B------:R-:W-:Y:S02]  /*0a40*/  FSETP.GEU.FTZ.AND P1, PT, |R9|, 0.5, PT ;  /* 0x3f0000000900780b */ /* 0x000fe40003f3e200 */
[----:B------:R-:W-:Y:S02]  /*0a50*/  FSETP.GEU.FTZ.AND P2, PT, |R10|, 0.5, PT ;  /* 0x3f0000000a00780b */ /* 0x000fe40003f5e200 */
[----:B------:R-:W-:Y:S01]  /*0a60*/  FSETP.GEU.FTZ.AND P3, PT, |R11|, 0.5, PT ;  /* 0x3f0000000b00780b */ /* 0x000fe20003f7e200 */
[----:B------:R-:W-:Y:S01]  /*0a70*/  FADD.FTZ R16, -R8, 1 ;  /* 0x3f80000008107421 */ /* 0x000fe20000010100 */
[----:B---3--:R-:W-:Y:S01]  /*0a80*/  FADD.FTZ R17, -R12, R4 ;  /* 0x000000040c117221 */ /* 0x008fe20000010100 */
[----:B------:R-:W-:Y:S01]  /*0a90*/  FADD.FTZ R20, -R13, R5 ;  /* 0x000000050d147221 */ /* 0x000fe20000010100 */
[----:B------:R-:W-:Y:S01]  /*0aa0*/  FADD.FTZ R19, -R14, R6 ;  /* 0x000000060e137221 */ /* 0x000fe20000010100 */
[----:B------:R-:W-:Y:S01]  /*0ab0*/  FADD.FTZ R22, -R15, R7 ;  /* 0x000000070f167221 */ /* 0x000fe20000010100 */
[----:B------:R-:W-:Y:S01]  /*0ac0*/  FFMA.FTZ R12, R8, R17, R12 ;  /* 0x00000011080c7223 */ /* 0x000fe2000001000c */
[----:B------:R-:W-:Y:S01]  /*0ad0*/  FFMA.FTZ R13, R9, R20, R13 ;  /* 0x00000014090d7223 */ /* 0x000fe2000001000d */
[----:B------:R-:W-:Y:S01]  /*0ae0*/  @P0 FFMA.FTZ R12, -R17, R16, R4 ;  /* 0x00000010110c0223 */ /* 0x000fe20000010104 */
[----:B------:R-:W-:Y:S01]  /*0af0*/  FADD.FTZ R9, -R9, 1 ;  /* 0x3f80000009097421 */ /* 0x000fe20000010100 */
[C---:B------:R-:W-:Y:S01]  /*0b00*/  FFMA.FTZ R14, R10.reuse, R19, R14 ;  /* 0x000000130a0e7223 */ /* 0x040fe2000001000e */
[----:B------:R-:W-:Y:S01]  /*0b10*/  FFMA.FTZ R15, R11, R22, R15 ;  /* 0x000000160b0f7223 */ /* 0x000fe2000001000f */
[----:B------:R-:W-:Y:S01]  /*0b20*/  IADD3 R3, P0, R3, UR5, RZ ;  /* 0x0000000503037c10 */ /* 0x000fe2000ff1e0ff */
[----:B------:R-:W-:Y:S01]  /*0b30*/  FADD.FTZ R10, -R10, 1 ;  /* 0x3f8000000a0a7421 */ /* 0x000fe20000010100 */
[----:B------:R-:W-:Y:S01]  /*0b40*/  FADD.FTZ R11, -R11, 1 ;  /* 0x3f8000000b0b7421 */ /* 0x000fe20000010100 */
[----:B------:R-:W-:Y:S01]  /*0b50*/  IADD3 R8, P4, R2, UR12, RZ ;  /* 0x0000000c02087c10 */ /* 0x000fe2000ff9e0ff */
[----:B------:R-:W-:Y:S01]  /*0b60*/  @P1 FFMA.FTZ R13, -R20, R9, R5 ;  /* 0x00000009140d1223 */ /* 0x000fe20000010105 */
[----:B------:R-:W-:Y:S01]  /*0b70*/  @P2 FFMA.FTZ R14, -R19, R10, R6 ;  /* 0x0000000a130e2223 */ /* 0x000fe20000010106 */
[----:B------:R-:W-:Y:S01]  /*0b80*/  @P3 FFMA.FTZ R15, -R22, R11, R7 ;  /* 0x0000000b160f3223 */ /* 0x000fe20000010107 */
[----:B------:R-:W-:Y:S01]  /*0b90*/  IADD3.X R9, R18, UR13, RZ, P4, !PT ;  /* 0x0000000d12097c10 */ /* 0x000fe2000a7fe4ff */
        /* <DEDUP_REMOVED lines=10> */
.L_x_219:
        /* <DEDUP_REMOVED lines=12> */
.L_x_258:


//--------------------- .text._ZN2at6native52_GLOBAL__N__ff984223_19_ForeachTernaryOp_cu_5285c63625multi_tensor_apply_kernelINS1_18TensorListMetadataILi4EEENS1_20TernaryOpListFunctorIdLi4ELi3ELi3EEEJNS0_11LerpFunctorIdEEEEEvT_T0_DpT1_ --------------------------
	.section	.text._ZN2at6native52_GLOBAL__N__ff984223_19_ForeachTernaryOp_cu_5285c63625multi_tensor_apply_kernelINS1_18TensorListMetadataILi4EEENS1_20TernaryOpListFunctorIdLi4ELi3ELi3EEEJNS0_11LerpFunctorIdEEEEEvT_T0_DpT1_,"ax",@progbits
	.align	128
.text._ZN2at6native52_GLOBAL__N__ff984223_19_ForeachTernaryOp_cu_5285c63625multi_tensor_apply_kernelINS1_18TensorListMetadataILi4EEENS1_20TernaryOpListFunctorIdLi4ELi3ELi3EEEJNS0_11LerpFunctorIdEEEEEvT_T0_DpT1_:
        .type           _ZN2at6native52_GLOBAL__N__ff984223_19_ForeachTernaryOp_cu_5285c63625multi_tensor_apply_kernelINS1_18TensorListMetadataILi4EEENS1_20TernaryOpListFunctorIdLi4ELi3ELi3EEEJNS0_11LerpFunctorIdEEEEEvT_T0_DpT1_,@function
        .size           _ZN2at6native52_GLOBAL__N__ff984223_19_ForeachTernaryOp_cu_5285c63625multi_tensor_apply_kernelINS1_18TensorListMetadataILi4EEENS1_20TernaryOpListFunctorIdLi4ELi3ELi3EEEJNS0_11LerpFunctorIdEEEEEvT_T0_DpT1_,(.L_x_259 - _ZN2at6native52_GLOBAL__N__ff984223_19_ForeachTernaryOp_cu_5285c63625multi_tensor_apply_kernelINS1_18TensorListMetadataILi4EEENS1_20TernaryOpListFunctorIdLi4ELi3ELi3EEEJNS0_11LerpFunctorIdEEEEEvT_T0_DpT1_)
        .other          _ZN2at6native52_GLOBAL__N__ff984223_19_ForeachTernaryOp_cu_5285c63625multi_tensor_apply_kernelINS1_18TensorListMetadataILi4EEENS1_20TernaryOpListFunctorIdLi4ELi3ELi3EEEJNS0_11LerpFunctorIdEEEEEvT_T0_DpT1_,@"STO_CUDA_ENTRY STV_DEFAULT"
_ZN2at6native52_GLOBAL__N__ff984223_19_ForeachTernaryOp_cu_5285c63625multi_tensor_apply_kernelINS1_18TensorListMetadataILi4EEENS1_20TernaryOpListFunctorIdLi4ELi3ELi3EEEJNS0_11LerpFunctorIdEEEEEvT_T0_DpT1_:
        /* <DEDUP_REMOVED lines=34> */
.L_x_221:
[----:B01----:R-:W-:Y:S02]  /*0220*/  IADD3 R4, P1, R0, UR4, RZ ;  /* 0x0000000400047c10 */ /* 0x003fe4000ff3e0ff */
        /* <DEDUP_REMOVED lines=14> */
[----:B------:R-:W2:Y:S04]  /*0310*/  @P0 LDG.E.64 R8, desc[UR16][R10.64] ;  /* 0x000000100a080981 */ /* 0x000ea8000c1e1b00 */
[----:B------:R0:W2:Y:S04]  /*0320*/  @P0 LDG.E.64 R14, desc[UR16][R12.64] ;  /* 0x000000100c0e0981 */ /* 0x0000a8000c1e1b00 */
[----:B------:R1:W3:Y:S01]  /*0330*/  @P0 LDG.E.64 R18, desc[UR16][R16.64] ;  /* 0x0000001010120981 */ /* 0x0002e2000c1e1b00 */
[----:B------:R-:W-:Y:S01]  /*0340*/  IADD3 R3, P2, R4, UR15, RZ ;  /* 0x0000000f04037c10 */ /* 0x000fe2000ff5e0ff */
[----:B------:R-:W-:-:S03]  /*0350*/  IMAD.U32 R5, RZ, RZ, UR15 ;  /* 0x0000000fff057e24 */ /* 0x000fc6000f8e00ff */
[C---:B------:R-:W-:Y:S01]  /*0360*/  ISETP.GE.U32.AND P1, PT, R3.reuse, 0x10000, PT ;  /* 0x000100000300780c */ /* 0x040fe20003f26070 */
[--C-:B------:R-:W-:Y:S01]  /*0370*/  IMAD.X R2, RZ, RZ, R7.reuse, P2 ;  /* 0x000000ffff027224 */ /* 0x100fe200010e0607 */
[----:B------:R-:W-:Y:S01]  /*0380*/  ISETP.LT.U32.AND P2, PT, R3, UR18, PT ;  /* 0x0000001203007c0c */ /* 0x000fe2000bf41070 */
[----:B------:R-:W-:Y:S01]  /*0390*/  IMAD.U32 R23, RZ, RZ, UR15 ;  /* 0x0000000fff177e24 */ /* 0x000fe2000f8e00ff */
[----:B------:R-:W-:Y:S02]  /*03a0*/  LEA R5, P4, R5, R4, 0x1 ;  /* 0x0000000405057211 */ /* 0x000fe400078808ff */
[----:B------:R-:W-:Y:S02]  /*03b0*/  CS2R R30, SRZ ;  /* 0x00000000001e7805 */ /* 0x000fe4000001ff00 */
[C---:B------:R-:W-:Y:S02]  /*03c0*/  ISETP.GE.U32.AND.EX P1, PT, R2.reuse, RZ, PT, P1 ;  /* 0x000000ff0200720c */ /* 0x040fe40003f26110 */
[----:B0-----:R-:W-:Y:S01]  /*03d0*/  CS2R R12, SRZ ;  /* 0x00000000000c7805 */ /* 0x001fe2000001ff00 */
[----:B------:R-:W-:Y:S01]  /*03e0*/  IMAD.X R6, RZ, RZ, R7, P4 ;  /* 0x000000ffff067224 */ /* 0x000fe200020e0607 */
[----:B------:R-:W-:-:S02]  /*03f0*/  ISETP.LT.AND.EX P1, PT, R2, UR14, !P1, P2 ;  /* 0x0000000e02007c0c */ /* 0x000fc4000cf21320 */
[----:B------:R-:W-:-:S04]  /*0400*/  ISETP.GE.U32.AND P2, PT, R5, 0x10000, PT ;  /* 0x000100000500780c */ /* 0x000fc80003f46070 */
[----:B------:R-:W-:-:S07]  /*0410*/  ISETP.GE.U32.AND.EX P2, PT, R6, RZ, PT, P2 ;  /* 0x000000ff0600720c */ /* 0x000fce0003f46120 */
[----:B------:R-:W-:-:S04]  /*0420*/  @P1 LEA R10, P3, R3, UR6, 0x3 ;  /* 0x00000006030a1c11 */ /* 0x000fc8000f8618ff */
[----:B------:R-:W-:Y:S02]  /*0430*/  @P1 LEA.HI.X R11, R3, UR7, R2, 0x3, P3 ;  /* 0x00000007030b1c11 */ /* 0x000fe400098f1c02 */
[----:B------:R-:W-:Y:S01]  /*0440*/  ISETP.LT.U32.AND P3, PT, R5, UR18, PT ;  /* 0x0000001205007c0c */ /* 0x000fe2000bf61070 */
[----:B------:R-:W-:Y:S01]  /*0450*/  IMAD R23, R23, 0x3, RZ ;  /* 0x0000000317177824 */ /* 0x000fe200078e02ff */
[----:B-1----:R-:W-:Y:S02]  /*0460*/  @P1 LEA R16, P4, R3, UR8, 0x3 ;  /* 0x0000000803101c11 */ /* 0x002fe4000f8818ff */
[----:B------:R-:W-:Y:S02]  /*0470*/  CS2R R20, SRZ ;  /* 0x0000000000147805 */ /* 0x000fe4000001ff00 */
[----:B------:R-:W-:Y:S02]  /*0480*/  ISETP.LT.AND.EX P2, PT, R6, UR14, !P2, P3 ;  /* 0x0000000e06007c0c */ /* 0x000fe4000d741330 */
[----:B------:R-:W-:-:S02]  /*0490*/  CS2R R24, SRZ ;  /* 0x0000000000187805 */ /* 0x000fc4000001ff00 */
[C---:B------:R-:W-:Y:S02]  /*04a0*/  @P1 LEA R34, P3, R3.reuse, UR10, 0x3 ;  /* 0x0000000a03221c11 */ /* 0x040fe4000f8618ff */
[----:B------:R-:W-:Y:S01]  /*04b0*/  CS2R R28, SRZ ;  /* 0x00000000001c7805 */ /* 0x000fe2000001ff00 */
[----:B------:R-:W4:Y:S01]  /*04c0*/  @P1 LDG.E.64 R12, desc[UR16][R10.64] ;  /* 0x000000100a0c1981 */ /* 0x000f22000c1e1b00 */
[C-C-:B------:R-:W-:Y:S02]  /*04d0*/  @P1 LEA.HI.X R17, R3.reuse, UR9, R2.reuse, 0x3, P4 ;  /* 0x0000000903111c11 */ /* 0x140fe4000a0f1c02 */
[----:B------:R-:W-:Y:S02]  /*04e0*/  @P1 LEA.HI.X R35, R3, UR11, R2, 0x3, P3 ;  /* 0x0000000b03231c11 */ /* 0x000fe400098f1c02 */
[----:B------:R-:W-:Y:S01]  /*04f0*/  IADD3 R32, P3, R23, R4, RZ ;  /* 0x0000000417207210 */ /* 0x000fe20007f7e0ff */
[----:B------:R-:W4:Y:S03]  /*0500*/  @P1 LDG.E.64 R20, desc[UR16][R16.64] ;  /* 0x0000001010141981 */ /* 0x000f26000c1e1b00 */
[C---:B------:R-:W-:Y:S01]  /*0510*/  ISETP.GE.U32.AND P4, PT, R32.reuse, 0x10000, PT ;  /* 0x000100002000780c */ /* 0x040fe20003f86070 */
[----:B------:R-:W-:Y:S01]  /*0520*/  IMAD.X R33, RZ, RZ, R7, P3 ;  /* 0x000000ffff217224 */ /* 0x000fe200018e0607 */
[----:B------:R-:W-:Y:S01]  /*0530*/  ISETP.LT.U32.AND P3, PT, R32, UR18, PT ;  /* 0x0000001220007c0c */ /* 0x000fe2000bf61070 */
[----:B------:R0:W5:Y:S01]  /*0540*/  @P1 LDG.E.64 R30, desc[UR16][R34.64] ;  /* 0x00000010221e1981 */ /* 0x000162000c1e1b00 */
[----:B------:R-:W-:-:S02]  /*0550*/  @P2 LEA R22, P6, R5, UR6, 0x3 ;  /* 0x0000000605162c11 */ /* 0x000fc4000f8c18ff */
[----:B------:R-:W-:Y:S02]  /*0560*/  ISETP.GE.U32.AND.EX P4, PT, R33, RZ, PT, P4 ;  /* 0x000000ff2100720c */ /* 0x000fe40003f86140 */
[----:B------:R-:W-:Y:S02]  /*0570*/  @P2 LEA R26, P5, R5, UR8, 0x3 ;  /* 0x00000008051a2c11 */ /* 0x000fe4000f8a18ff */
[----:B------:R-:W-:Y:S02]  /*0580*/  ISETP.LT.AND.EX P3, PT, R33, UR14, !P4, P3 ;  /* 0x0000000e21007c0c */ /* 0x000fe4000e761330 */
[C-C-:B------:R-:W-:Y:S02]  /*0590*/  @P2 LEA.HI.X R23, R5.reuse, UR7, R6.reuse, 0x3, P6 ;  /* 0x0000000705172c11 */ /* 0x140fe4000b0f1c06 */
[C---:B0-----:R-:W-:Y:S02]  /*05a0*/  @P2 LEA R34, P4, R5.reuse, UR10, 0x3 ;  /* 0x0000000a05222c11 */ /* 0x041fe4000f8818ff */
[C-C-:B------:R-:W-:Y:S01]  /*05b0*/  @P2 LEA.HI.X R27, R5.reuse, UR9, R6.reuse, 0x3, P5 ;  /* 0x00000009051b2c11 */ /* 0x140fe2000a8f1c06 */
[----:B------:R-:W5:Y:S01]  /*05c0*/  @P2 LDG.E.64 R24, desc[UR16][R22.64] ;  /* 0x0000001016182981 */ /* 0x000f62000c1e1b00 */
[----:B------:R-:W-:-:S02]  /*05d0*/  @P2 LEA.HI.X R35, R5, UR11, R6, 0x3, P4 ;  /* 0x0000000b05232c11 */ /* 0x000fc4000a0f1c06 */
[----:B------:R-:W-:Y:S01]  /*05e0*/  CS2R R10, SRZ ;  /* 0x00000000000a7805 */ /* 0x000fe2000001ff00 */
[----:B------:R0:W5:Y:S02]  /*05f0*/  @P2 LDG.E.64 R28, desc[UR16][R26.64] ;  /* 0x000000101a1c2981 */ /* 0x000164000c1e1b00 */
[----:B------:R-:W-:-:S03]  /*0600*/  @P3 LEA R36, P4, R32, UR6, 0x3 ;  /* 0x0000000620243c11 */ /* 0x000fc6000f8818ff */
[----:B------:R1:W5:Y:S01]  /*0610*/  @P2 LDG.E.64 R10, desc[UR16][R34.64] ;  /* 0x00000010220a2981 */ /* 0x000362000c1e1b00 */
[C-C-:B------:R-:W-:Y:S02]  /*0620*/  @P3 LEA.HI.X R37, R32.reuse, UR7, R33.reuse, 0x3, P4 ;  /* 0x0000000720253c11 */ /* 0x140fe4000a0f1c21 */
[C---:B0-----:R-:W-:Y:S02]  /*0630*/  @P3 LEA R26, P4, R32.reuse, UR8, 0x3 ;  /* 0x00000008201a3c11 */ /* 0x041fe4000f8818ff */
[C---:B-1----:R-:W-:Y:S02]  /*0640*/  @P3 LEA R34, P5, R32.reuse, UR10, 0x3 ;  /* 0x0000000a20223c11 */ /* 0x042fe4000f8a18ff */
[C-C-:B------:R-:W-:Y:S02]  /*0650*/  @P3 LEA.HI.X R27, R32.reuse, UR9, R33.reuse, 0x3, P4 ;  /* 0x00000009201b3c11 */ /* 0x140fe4000a0f1c21 */
[----:B------:R-:W-:Y:S01]  /*0660*/  @P3 LEA.HI.X R35, R32, UR11, R33, 0x3, P5 ;  /* 0x0000000b20233c11 */ /* 0x000fe2000a8f1c21 */
[----:B--2---:R-:W-:-:S02]  /*0670*/  DADD R22, -R8, R14 ;  /* 0x0000000008167229 */ /* 0x004fc4000000010e */
[C---:B---3--:R-:W-:Y:S02]  /*0680*/  DADD R16, -R18.reuse, 1 ;  /* 0x3ff0000012107429 */ /* 0x048fe40000000100 */
[----:B------:R-:W-:-:S06]  /*0690*/  DSETP.GEU.AND P4, PT, |R18|, 0.5, PT ;  /* 0x3fe000001200742a */ /* 0x000fcc0003f8e200 */
[C---:B------:R-:W-:Y:S02]  /*06a0*/  DFMA R16, -R22.reuse, R16, R14 ;  /* 0x000000101610722b */ /* 0x040fe4000000010e */
[----:B------:R-:W-:Y:S01]  /*06b0*/  DFMA R22, R22, R18, R8 ;  /* 0x000000121616722b */ /* 0x000fe20000000008 */
[----:B------:R-:W-:Y:S02]  /*06c0*/  CS2R R14, SRZ ;  /* 0x00000000000e7805 */ /* 0x000fe4000001ff00 */
[----:B------:R-:W-:Y:S02]  /*06d0*/  CS2R R8, SRZ ;  /* 0x0000000000087805 */ /* 0x000fe4000001ff00 */
[----:B------:R-:W-:Y:S02]  /*06e0*/  CS2R R18, SRZ ;  /* 0x0000000000127805 */ /* 0x000fe4000001ff00 */
[----:B------:R5:W2:Y:S04]  /*06f0*/  @P3 LDG.E.64 R14, desc[UR16][R36.64] ;  /* 0x00000010240e3981 */ /* 0x000aa8000c1e1b00 */
[----:B------:R0:W2:Y:S04]  /*0700*/  @P3 LDG.E.64 R8, desc[UR16][R26.64] ;  /* 0x000000101a083981 */ /* 0x0000a8000c1e1b00 */
[----:B------:R1:W3:Y:S01]  /*0710*/  @P3 LDG.E.64 R18, desc[UR16][R34.64] ;  /* 0x0000001022123981 */ /* 0x0002e2000c1e1b00 */
[----:B------:R-:W-:-:S02]  /*0720*/  FSEL R16, R16, R22, P4 ;  /* 0x0000001610107208 */ /* 0x000fc40002000000 */
[----:B------:R-:W-:Y:S01]  /*0730*/  FSEL R17, R17, R23, P4 ;  /* 0x0000001711117208 */ /* 0x000fe20002000000 */
[----:B----4-:R-:W-:Y:S02]  /*0740*/  DADD R22, R20, -R12 ;  /* 0x0000000014167229 */ /* 0x010fe4000000080c */
[----:B-----5:R-:W-:-:S06]  /*0750*/  DADD R36, -R30, 1 ;  /* 0x3ff000001e247429 */ /* 0x020fcc0000000100 */
[C---:B------:R-:W-:Y:S02]  /*0760*/  DFMA R12, R22.reuse, R30, R12 ;  /* 0x0000001e160c722b */ /* 0x040fe4000000000c */
[----:B------:R-:W-:Y:S02]  /*0770*/  DFMA R20, -R22, R36, R20 ;  /* 0x000000241614722b */ /* 0x000fe40000000114 */
[----:B------:R-:W-:Y:S02]  /*0780*/  DSETP.GEU.AND P4, PT, |R30|, 0.5, PT ;  /* 0x3fe000001e00742a */ /* 0x000fe40003f8e200 */
[----:B------:R-:W-:Y:S02]  /*0790*/  DADD R22, -R24, R28 ;  /* 0x0000000018167229 */ /* 0x000fe4000000011c */
[----:B0-----:R-:W-:Y:S01]  /*07a0*/  DADD R26, -R10, 1 ;  /* 0x3ff000000a1a7429 */ /* 0x001fe20000000100 */
[----:B------:R-:W-:-:S05]  /*07b0*/  @P0 LEA R30, P5, R4, UR12, 0x3 ;  /* 0x0000000c041e0c11 */ /* 0x000fca000f8a18ff */
[C---:B-1----:R-:W-:Y:S02]  /*07c0*/  DFMA R34, R22.reuse, R10, R24 ;  /* 0x0000000a1622722b */ /* 0x042fe40000000018 */
[----:B------:R-:W-:Y:S01]  /*07d0*/  DFMA R26, -R22, R26, R28 ;  /* 0x0000001a161a722b */ /* 0x000fe2000000011c */
[----:B------:R-:W-:Y:S02]  /*07e0*/  @P0 LEA.HI.X R31, R4, UR13, R7, 0x3, P5 ;  /* 0x0000000d041f0c11 */ /* 0x000fe4000a8f1c07 */
[----:B------:R-:W-:Y:S02]  /*07f0*/  @P1 LEA R22, P5, R3, UR12, 0x3 ;  /* 0x0000000c03161c11 */ /* 0x000fe4000f8a18ff */
[----:B------:R-:W-:Y:S02]  /*0800*/  @P2 LEA R4, P6, R5, UR12, 0x3 ;  /* 0x0000000c05042c11 */ /* 0x000fe4000f8c18ff */
[----:B------:R-:W-:Y:S02]  /*0810*/  @P1 LEA.HI.X R23, R3, UR13, R2, 0x3, P5 ;  /* 0x0000000d03171c11 */ /* 0x000fe4000a8f1c02 */
[----:B------:R-:W-:Y:S01]  /*0820*/  @P2 LEA.HI.X R5, R5, UR13, R6, 0x3, P6 ;  /* 0x0000000d05052c11 */ /* 0x000fe2000b0f1c06 */
[----:B------:R-:W-:Y:S01]  /*0830*/  DSETP.GEU.AND P5, PT, |R10|, 0.5, PT ;  /* 0x3fe000000a00742a */ /* 0x000fe20003fae200 */
[----:B------:R-:W-:-:S02]  /*0840*/  FSEL R6, R20, R12, P4 ;  /* 0x0000000c14067208 */ /* 0x000fc40002000000 */
[----:B------:R-:W-:Y:S01]  /*0850*/  FSEL R7, R21, R13, P4 ;  /* 0x0000000d15077208 */ /* 0x000fe20002000000 */
[----:B------:R-:W-:Y:S01]  /*0860*/  UIMAD.WIDE.U32 UR4, UR15, 0x4, UR4 ;  /* 0x000000040f0478a5 */ /* 0x000fe2000f8e0004 */
[C---:B------:R-:W-:Y:S01]  /*0870*/  @P3 LEA R2, P6, R32.reuse, UR12, 0x3 ;  /* 0x0000000c20023c11 */ /* 0x040fe2000f8c18ff */
[----:B------:R1:W-:Y:S02]  /*0880*/  @P0 STG.E.64 desc[UR16][R30.64], R16 ;  /* 0x000000101e000986 */ /* 0x0003e4000c101b10 */
[----:B------:R-:W-:Y:S01]  /*0890*/  UISETP.LT.U32.AND UP1, UPT, UR4, UR18, UPT ;  /* 0x000000120400728c */ /* 0x000fe2000bf21070 */
[----:B------:R-:W-:Y:S01]  /*08a0*/  @P3 LEA.HI.X R3, R32, UR13, R33, 0x3, P6 ;  /* 0x0000000d20033c11 */ /* 0x000fe2000b0f1c21 */
[----:B------:R-:W-:Y:S01]  /*08b0*/  UISETP.GE.U32.AND UP0, UPT, UR4, 0x10000, UPT ;  /* 0x000100000400788c */ /* 0x000fe2000bf06070 */
[----:B------:R1:W-:Y:S01]  /*08c0*/  @P1 STG.E.64 desc[UR16][R22.64], R6 ;  /* 0x0000000616001986 */ /* 0x0003e2000c101b10 */
[----:B------:R-:W-:Y:S02]  /*08d0*/  IMAD.U32 R13, RZ, RZ, UR5 ;  /* 0x00000005ff0d7e24 */ /* 0x000fe4000f8e00ff */
[----:B------:R-:W-:Y:S01]  /*08e0*/  UISETP.GE.U32.AND.EX UP0, UPT, UR5, URZ, UPT, UP0 ;  /* 0x0000003f0500728c */ /* 0x000fe2000bf06100 */
[----:B------:R-:W-:-:S04]  /*08f0*/  PLOP3.LUT P0, PT, PT, PT, UP1, 0x80, 0x0 ;  /* 0x000000000000781c */ /* 0x000fc80003f0f018 */
[----:B------:R-:W-:Y:S02]  /*0900*/  ISETP.LT.AND.EX P0, PT, R13, UR14, PT, P0 ;  /* 0x0000000e0d007c0c */ /* 0x000fe4000bf01300 */
[----:B------:R-:W-:Y:S01]  /*0910*/  PLOP3.LUT P1, PT, PT, PT, UP0, 0x80, 0x0 ;  /* 0x000000000000781c */ /* 0x000fe20003f2f008 */
[----:B------:R-:W-:Y:S01]  /*0920*/  IMAD.U32 R12, RZ, RZ, UR4 ;  /* 0x00000004ff0c7e24 */ /* 0x000fe2000f8e00ff */
[----:B--2---:R-:W-:Y:S02]  /*0930*/  DADD R28, R8, -R14 ;  /* 0x00000000081c7229 */ /* 0x004fe4000000080e */
[----:B---3--:R-:W-:-:S06]  /*0940*/  DADD R24, -R18, 1 ;  /* 0x3ff0000012187429 */ /* 0x008fcc0000000100 */
[C---:B------:R-:W-:Y:S02]  /*0950*/  DFMA R14, R28.reuse, R18, R14 ;  /* 0x000000121c0e722b */ /* 0x040fe4000000000e */
[----:B------:R-:W-:Y:S02]  /*0960*/  DFMA R24, -R28, R24, R8 ;  /* 0x000000181c18722b */ /* 0x000fe40000000108 */
[----:B------:R-:W-:Y:S01]  /*0970*/  DSETP.GEU.AND P4, PT, |R18|, 0.5, PT ;  /* 0x3fe000001200742a */ /* 0x000fe20003f8e200 */
[----:B------:R-:W-:Y:S02]  /*0980*/  FSEL R8, R26, R34, P5 ;  /* 0x000000221a087208 */ /* 0x000fe40002800000 */
[----:B------:R-:W-:-:S05]  /*0990*/  FSEL R9, R27, R35, P5 ;  /* 0x000000231b097208 */ /* 0x000fca0002800000 */
[----:B------:R-:W-:Y:S02]  /*09a0*/  FSEL R10, R24, R14, P4 ;  /* 0x0000000e180a7208 */ /* 0x000fe40002000000 */
[----:B------:R-:W-:Y:S01]  /*09b0*/  FSEL R11, R25, R15, P4 ;  /* 0x0000000f190b7208 */ /* 0x000fe20002000000 */
[----:B------:R1:W-:Y:S04]  /*09c0*/  @P2 STG.E.64 desc[UR16][R4.64], R8 ;  /* 0x0000000804002986 */ /* 0x0003e8000c101b10 */
[----:B------:R1:W-:Y:S01]  /*09d0*/  @P3 STG.E.64 desc[UR16][R2.64], R10 ;  /* 0x0000000a02003986 */ /* 0x0003e2000c101b10 */
[----:B------:R-:W-:Y:S05]  /*09e0*/  @!P1 BRA P0, `(.L_x_221) ;  /* 0xfffffff8000c9947 */ /* 0x000fea000003ffff */
[----:B------:R-:W-:Y:S05]  /*09f0*/  EXIT ;  /* 0x000000000000794d */ /* 0x000fea0003800000 */
.L_x_220:
        /* <DEDUP_REMOVED lines=8> */
.L_x_222:
        /* <DEDUP_REMOVED lines=9> */
[----:B------:R-:W2:Y:S04]  /*0b10*/  LDG.E.128 R8, desc[UR16][R36.64] ;  /* 0x0000001024087981 */ /* 0x000ea8000c1e1d00 */
[----:B------:R-:W3:Y:S04]  /*0b20*/  LDG.E.128 R12, desc[UR16][R24.64] ;  /* 0x00000010180c7981 */ /* 0x000ee8000c1e1d00 */
[----:B------:R-:W4:Y:S04]  /*0b30*/  LDG.E.128 R16, desc[UR16][R34.64+0x10] ;  /* 0x0000101022107981 */ /* 0x000f28000c1e1d00 */
[----:B------:R-:W4:Y:S04]  /*0b40*/  LDG.E.128 R20, desc[UR16][R36.64+0x10] ;  /* 0x0000101024147981 */ /* 0x000f28000c1e1d00 */
[----:B------:R-:W5:Y:S01]  /*0b50*/  LDG.E.128 R24, desc[UR16][R24.64+0x10] ;  /* 0x0000101018187981 */ /* 0x000f62000c1e1d00 */
[----:B--2---:R-:W-:-:S02]  /*0b60*/  DADD R28, -R6, R10 ;  /* 0x00000000061c7229 */ /* 0x004fc4000000010a */
[----:B---3--:R-:W-:Y:S02]  /*0b70*/  DADD R30, -R14, 1 ;  /* 0x3ff000000e1e7429 */ /* 0x008fe40000000100 */
[----:B------:R-:W-:-:S04]  /*0b80*/  DSETP.GEU.AND P0, PT, |R12|, 0.5, PT ;  /* 0x3fe000000c00742a */ /* 0x000fc80003f0e200 */
[C---:B------:R-:W-:Y:S02]  /*0b90*/  DFMA R6, R14.reuse, R28, R6 ;  /* 0x0000001c0e06722b */ /* 0x040fe40000000006 */
[----:B------:R-:W-:Y:S02]  /*0ba0*/  DSETP.GEU.AND P1, PT, |R14|, 0.5, PT ;  /* 0x3fe000000e00742a */ /* 0x000fe40003f2e200 */
[----:B------:R-:W-:Y:S02]  /*0bb0*/  DFMA R10, -R28, R30, R10 ;  /* 0x0000001e1c0a722b */ /* 0x000fe4000000010a */
[----:B------:R-:W-:Y:S02]  /*0bc0*/  DADD R28, -R4, R8 ;  /* 0x00000000041c7229 */ /* 0x000fe40000000108 */
[----:B------:R-:W-:Y:S02]  /*0bd0*/  DADD R30, -R12, 1 ;  /* 0x3ff000000c1e7429 */ /* 0x000fe40000000100 */
[----:B----4-:R-:W-:-:S02]  /*0be0*/  DADD R14, -R18, R22 ;  /* 0x00000000120e7229 */ /* 0x010fc40000000116 */
[----:B-----5:R-:W-:Y:S02]  /*0bf0*/  DSETP.GEU.AND P2, PT, |R26|, 0.5, PT ;  /* 0x3fe000001a00742a */ /* 0x020fe40003f4e200 */
[----:B------:R-:W-:Y:S01]  /*0c00*/  DFMA R4, R12, R28, R4 ;  /* 0x0000001c0c04722b */ /* 0x000fe20000000004 */
[----:B------:R-:W-:Y:S01]  /*0c10*/  FSEL R10, R10, R6, P1 ;  /* 0x000000060a0a7208 */ /* 0x000fe20000800000 */
[----:B------:R-:W-:Y:S01]  /*0c20*/  DFMA R30, -R28, R30, R8 ;  /* 0x0000001e1c1e722b */ /* 0x000fe20000000108 */
[----:B------:R-:W-:Y:S01]  /*0c30*/  FSEL R11, R11, R7, P1 ;  /* 0x000000070b0b7208 */ /* 0x000fe20000800000 */
[----:B------:R-:W-:Y:S01]  /*0c40*/  DADD R8, -R16, R20 ;  /* 0x0000000010087229 */ /* 0x000fe20000000114 */
[----:B------:R-:W-:Y:S01]  /*0c50*/  IADD3 R6, P3, R2, UR12, RZ ;  /* 0x0000000c02067c10 */ /* 0x000fe2000ff7e0ff */
[----:B------:R-:W-:Y:S02]  /*0c60*/  DADD R12, -R24, 1 ;  /* 0x3ff00000180c7429 */ /* 0x000fe40000000100 */
[C---:B------:R-:W-:Y:S01]  /*0c70*/  DADD R28, -R26.reuse, 1 ;  /* 0x3ff000001a1c7429 */ /* 0x040fe20000000100 */
[----:B------:R-:W-:Y:S01]  /*0c80*/  IADD3.X R7, R32, UR13, RZ, P3, !PT ;  /* 0x0000000d20077c10 */ /* 0x000fe20009ffe4ff */
[----:B------:R-:W-:-:S02]  /*0c90*/  DFMA R18, R26, R14, R18 ;  /* 0x0000000e1a12722b */ /* 0x000fc40000000012 */
[----:B------:R-:W-:Y:S02]  /*0ca0*/  DSETP.GEU.AND P1, PT, |R24|, 0.5, PT ;  /* 0x3fe000001800742a */ /* 0x000fe40003f2e200 */
[----:B------:R-:W-:Y:S02]  /*0cb0*/  DFMA R12, -R8, R12, R20 ;  /* 0x0000000c080c722b */ /* 0x000fe40000000114 */
[----:B------:R-:W-:Y:S02]  /*0cc0*/  DFMA R8, R24, R8, R16 ;  /* 0x000000081808722b */ /* 0x000fe40000000010 */
[----:B------:R-:W-:Y:S01]  /*0cd0*/  DFMA R22, -R14, R28, R22 ;  /* 0x0000001c0e16722b */ /* 0x000fe20000000116 */
[----:B------:R-:W-:Y:S02]  /*0ce0*/  FSEL R14, R30, R4, P0 ;  /* 0x000000041e0e7208 */ /* 0x000fe40000000000 */
[----:B------:R-:W-:Y:S02]  /*0cf0*/  FSEL R15, R31, R5, P0 ;  /* 0x000000051f0f7208 */ /* 0x000fe40000000000 */
[----:B------:R-:W-:-:S03]  /*0d00*/  IADD3 R3, P0, R3, UR4, RZ ;  /* 0x0000000403037c10 */ /* 0x000fc6000ff1e0ff */
[----:B------:R-:W-:Y:S01]  /*0d10*/  FSEL R2, R12, R8, P1 ;  /* 0x000000080c027208 */ /* 0x000fe20000800000 */
[----:B------:R-:W-:Y:S01]  /*0d20*/  IMAD.MOV.U32 R8, RZ, RZ, R14 ;  /* 0x000000ffff087224 */ /* 0x000fe200078e000e */
[----:B------:R-:W-:Y:S01]  /*0d30*/  FSEL R13, R13, R9, P1 ;  /* 0x000000090d0d7208 */ /* 0x000fe20000800000 */
[----:B------:R-:W-:Y:S01]  /*0d40*/  IMAD.MOV.U32 R9, RZ, RZ, R15 ;  /* 0x000000ffff097224 */ /* 0x000fe200078e000f */
[----:B------:R-:W-:Y:S01]  /*0d50*/  FSEL R4, R22, R18, P2 ;  /* 0x0000001216047208 */ /* 0x000fe20001000000 */
[----:B------:R-:W-:Y:S01]  /*0d60*/  IMAD.X R0, RZ, RZ, R0, P0 ;  /* 0x000000ffff007224 */ /* 0x000fe200000e0600 */
[----:B------:R-:W-:Y:S02]  /*0d70*/  FSEL R5, R23, R19, P2 ;  /* 0x0000001317057208 */ /* 0x000fe40001000000 */
[----:B------:R0:W-:Y:S01]  /*0d80*/  STG.E.128 desc[UR16][R6.64], R8 ;  /* 0x0000000806007986 */ /* 0x0001e2000c101d10 */
[----:B------:R-:W-:-:S04]  /*0d90*/  ISETP.LT.U32.AND P1, PT, R3, 0x4000, PT ;  /* 0x000040000300780c */ /* 0x000fc80003f21070 */
        /* <DEDUP_REMOVED lines=12> */
.L_x_223:
        /* <DEDUP_REMOVED lines=10> */
.L_x_259:


//--------------------- .nv.shared.reserved.0     --------------------------
	.section	.nv.shared.reserved.0,"aw",@nobits
	.weak		__nv_reservedSMEM_offset_0_alias
	.size		__nv_reservedSMEM_offset_0_alias, 0, 0
	.other		__nv_reservedSMEM_offset_0_alias,@"STO_CUDA_RESERVED_SHARED STV_DEFAULT"
__nv_reservedSMEM_offset_0_alias:
	.zero		0


//--------------------- .nv.global                --------------------------
	.section	.nv.global,"aw",@nobits
.nv.global:
	.type		_ZN50_INTERNAL_ff984223_19_ForeachTernaryOp_cu_5285c6364cuda3std3__48in_placeE,@object
	.size		_ZN50_INTERNAL_ff984223_19_ForeachTernaryOp_cu_5285c6364cuda3std3__48in_placeE,(_ZN50_INTERNAL_ff984223_19_ForeachTernaryOp_cu_5285c6364cuda3std6ranges3__45__cpo8distanceE - _ZN50_INTERNAL_ff984223_19_ForeachTernaryOp_cu_5285c6364cuda3std3__48in_placeE)
_ZN50_INTERNAL_ff984223_19_ForeachTernaryOp_cu_5285c6364cuda3std3__48in_placeE:
	.zero		1
	.type		_ZN50_INTERNAL_ff984223_19_ForeachTernaryOp_cu_5285c6364cuda3std6ranges3__45__cpo8distanceE,@object
	.size		_ZN50_INTERNAL_ff984223_19_ForeachTernaryOp_cu_5285c6364cuda3std6ranges3__45__cpo8distanceE,(_ZN50_INTERNAL_ff984223_19_ForeachTernaryOp_cu_5285c6364cuda3std3__45__cpo6cbeginE - _ZN50_INTERNAL_ff984223_19_ForeachTernaryOp_cu_5285c6364cuda3std6ranges3__45__cpo8distanceE)
_ZN50_INTERNAL_ff984223_19_ForeachTernaryOp_cu_5285c6364cuda3std6ranges3__45__cpo8distanceE:
	.zero		1
	.type		_ZN50_INTERNAL_ff984223_19_ForeachTernaryOp_cu_5285c6364cuda3std3__45__cpo6cbeginE,@object
	.size		_ZN50_INTERNAL_ff984223_19_ForeachTernaryOp_cu_5285c6364cuda3std3__45__cpo6cbeginE,(_ZN50_INTERNAL_ff984223_19_ForeachTernaryOp_cu_5285c6364cuda3std6ranges3__45__cpo7advanceE - _ZN50_INTERNAL_ff984223_19_ForeachTernaryOp_cu_5285c6364cuda3std3__45__cpo6cbeginE)
_ZN50_INTERNAL_ff984223_19_ForeachTernaryOp_cu_5285c6364cuda3std3__45__cpo6cbeginE:
	.zero		1
	.type		_ZN50_INTERNAL_ff984223_19_ForeachTernaryOp_cu_5285c6364cuda3std6ranges3__45__cpo7advanceE,@object
	.size		_ZN50_INTERNAL_ff984223_19_ForeachTernaryOp_cu_5285c6364cuda3std6ranges3__45__cpo7advanceE,(_ZN50_INTERNAL_ff984223_19_ForeachTernaryOp_cu_5285c6364cuda3std3__45__cpo7crbeginE - _ZN50_INTERNAL_ff984223_19_ForeachTernaryOp_cu_5285c6364cuda3std6ranges3__45__cpo7advanceE)
_ZN50_INTERNAL_ff984223_19_ForeachTernaryOp_cu_5285c6364cuda3std6ranges3__45__cpo7advanceE:
	.zero		1
	.type		_ZN50_INTERNAL_ff984223_19_ForeachTernaryOp_cu_5285c6364cuda3std3__45__cpo7crbeginE,@object
	.size		_ZN50_INTERNAL_ff984223_19_ForeachTernaryOp_cu_5285c6364cuda3std3__45__cpo7crbeginE,(_ZN50_INTERNAL_ff984223_19_ForeachTernaryOp_cu_5285c6364cuda3std6ranges3__45__cpo4dataE - _ZN50_INTERNAL_ff984223_19_ForeachTernaryOp_cu_5285c6364cuda3std3__45__cpo7crbeginE)
_ZN50_INTERNAL_ff984223_19_ForeachTernaryOp_cu_5285c6364cuda3std3__45__cpo7crbeginE:
	.zero		1
	.type		_ZN50_INTERNAL_ff984223_19_ForeachTernaryOp_cu_5285c6364cuda3std6ranges3__45__cpo4dataE,@object
	.size		_ZN50_INTERNAL_ff984223_19_ForeachTernaryOp_cu_5285c6364cuda3std6ranges3__45__cpo4dataE,(_ZN50_INTERNAL_ff984223_19_ForeachTernaryOp_cu_5285c6364cuda3std6ranges3__45__cpo5beginE - _ZN50_INTERNAL_ff984223_19_ForeachTernaryOp_cu_5285c6364cuda3std6ranges3__45__cpo4dataE)
_ZN50_INTERNAL_ff984223_19_ForeachTernaryOp_cu_5285c6364cuda3std6ranges3__45__cpo4dataE:
	.zero		1
	.type		_ZN50_INTERNAL_ff984223_19_ForeachTernaryOp_cu_5285c6364cuda3std6ranges3__45__cpo5beginE,@object
	.size		_ZN50_INTERNAL_ff984223_19_ForeachTernaryOp_cu_5285c6364cuda3std6ranges3__45__cpo5beginE,(_ZN50_INTERNAL_ff984223_19_ForeachTernaryOp_cu_5285c6364cuda3std3__452_GLOBAL__N__ff984223_19_ForeachTernaryOp_cu_5285c6366ignoreE - _ZN50_INTERNAL_ff984223_19_ForeachTernaryOp_cu_5285c6364cuda3std6ranges3__45__cpo5beginE)
_ZN50_INTERNAL_ff984223_19_ForeachTernaryOp_cu_5285c6364cuda3std6ranges3__45__cpo5beginE:
	.zero		1
	.type		_ZN50_INTERNAL_ff984223_19_ForeachTernaryOp_cu_5285c6364cuda3std3__452_GLOBAL__N__ff984223_19_ForeachTernaryOp_cu_5285c6366ignoreE,@object
	.size		_ZN50_INTERNAL_ff984223_19_ForeachTernaryOp_cu_5285c6364cuda3std3__452_GLOBAL__N__ff984223_19_ForeachTernaryOp_cu_5285c6366ignoreE,(_ZN50_INTERNAL_ff984223_19_ForeachTernaryOp_cu_5285c6364cuda3std6ranges3__45__cpo4sizeE - _ZN50_INTERNAL_ff984223_19_ForeachTernaryOp_cu_5285c6364cuda3std3__452_GLOBAL__N__ff984223_19_ForeachTernaryOp_cu_5285c6366ignoreE)
_ZN50_INTERNAL_ff984223_19_ForeachTernaryOp_cu_5285c6364cuda3std3__452_GLOBAL__N__ff984223_19_ForeachTernaryOp_cu_5285c6366ignoreE:
	.zero		1
	.type		_ZN50_INTERNAL_ff984223_19_ForeachTernaryOp_cu_5285c6364cuda3std6ranges3__45__cpo4sizeE,@object
	.size		_ZN50_INTERNAL_ff984223_19_ForeachTernaryOp_cu_5285c6364cuda3std6ranges3__45__cpo4sizeE,(_ZN50_INTERNAL_ff984223_19_ForeachTernaryOp_cu_5285c6364cuda3std3__45__cpo5beginE - _ZN50_INTERNAL_ff984223_19_ForeachTernaryOp_cu_5285c6364cuda3std6ranges3__45__cpo4sizeE)
_ZN50_INTERNAL_ff984223_19_ForeachTernaryOp_cu_5285c6364cuda3std6ranges3__45__cpo4sizeE:
	.zero		1
	.type		_ZN50_INTERNAL_ff984223_19_ForeachTernaryOp_cu_5285c6364cuda3std3__45__cpo5beginE,@object
	.size		_ZN50_INTERNAL_ff984223_19_ForeachTernaryOp_cu_5285c6364cuda3std3__45__cpo5beginE,(_ZN50_INTERNAL_ff984223_19_ForeachTernaryOp_cu_5285c6364cuda3std6ranges3__45__cpo6cbeginE - _ZN50_INTERNAL_ff984223_19_ForeachTernaryOp_cu_5285c6364cuda3std3__45__cpo5beginE)
_ZN50_INTERNAL_ff984223_19_ForeachTernaryOp_cu_5285c6364cuda3std3__45__cpo5beginE:
	.zero		1
	.type		_ZN50_INTERNAL_ff984223_19_ForeachTernaryOp_cu_5285c6364cuda3std6ranges3__45__cpo6cbeginE,@object
	.size		_ZN50_INTERNAL_ff984223_19_ForeachTernaryOp_cu_5285c6364cuda3std6ranges3__45__cpo6cbeginE,(_ZN50_INTERNAL_ff984223_19_ForeachTernaryOp_cu_5285c6364cuda3std3__45__cpo6rbeginE - _ZN50_INTERNAL_ff984223_19_ForeachTernaryOp_cu_5285c6364cuda3std6ranges3__45__cpo6cbeginE)
_ZN50_INTERNAL_ff984223_19_ForeachTernaryOp_cu_5285c6364cuda3std6ranges3__45__cpo6cbeginE:
	.zero		1
	.type		_ZN50_INTERNAL_ff984223_19_ForeachTernaryOp_cu_5285c6364cuda3std3__45__cpo6rbeginE,@object
	.size		_ZN50_INTERNAL_ff984223_19_ForeachTernaryOp_cu_5285c6364cuda3std3__45__cpo6rbeginE,(_ZN50_INTERNAL_ff984223_19_ForeachTernaryOp_cu_5285c6364cuda3std6ranges3__45__cpo4nextE - _ZN50_INTERNAL_ff984223_19_ForeachTernaryOp_cu_5285c6364cuda3std3__45__cpo6rbeginE)
_ZN50_INTERNAL_ff984223_19_ForeachTernaryOp_cu_5285c6364cuda3std3__45__cpo6rbeginE:
	.zero		1
	.type		_ZN50_INTERNAL_ff984223_19_ForeachTernaryOp_cu_5285c6364cuda3std6ranges3__45__cpo4nextE,@object
	.size		_ZN50_INTERNAL_ff984223_19_ForeachTernaryOp_cu_5285c6364cuda3std6ranges3__45__cpo4nextE,(_ZN50_INTERNAL_ff984223_19_ForeachTernaryOp_cu_5285c6364cuda3std6ranges3__45__cpo4swapE - _ZN50_INTERNAL_ff984223_19_ForeachTernaryOp_cu_5285c6364cuda3std6ranges3__45__cpo4nextE)
_ZN50_INTERNAL_ff984223_19_ForeachTernaryOp_cu_5285c6364cuda3std6ranges3__45__cpo4nextE:
	.zero		1
	.type		_ZN50_INTERNAL_ff984223_19_ForeachTernaryOp_cu_5285c6364cuda3std6ranges3__45__cpo4swapE,@object
	.size		_ZN50_INTERNAL_ff984223_19_ForeachTernaryOp_cu_5285c6364cuda3std6ranges3__45__cpo4swapE,(_ZN50_INTERNAL_ff984223_19_ForeachTernaryOp_cu_5285c6364cuda3std3__420unreachable_sentinelE - _ZN50_INTERNAL_ff984223_19_ForeachTernaryOp_cu_5285c6364cuda3std6ranges3__45__cpo4swapE)
_ZN50_INTERNAL_ff984223_19_ForeachTernaryOp_cu_5285c6364cuda3std6ranges3__45__cpo4swapE:
	.zero		1
	.type		_ZN50_INTERNAL_ff984223_19_ForeachTernaryOp_cu_5285c6364cuda3std3__420unreachable_sentinelE,@object
	.size		_ZN50_INTERNAL_ff984223_19_ForeachTernaryOp_cu_5285c6364cuda3std3__420unreachable_sentinelE,(_ZN50_INTERNAL_ff984223_19_ForeachTernaryOp_cu_5285c6366thrust23THRUST_300001_SM_900_NS6system6detail10sequential3seqE - _ZN50_INTERNAL_ff984223_19_ForeachTernaryOp_cu_5285c6364cuda3std3__420unreachable_sentinelE)
_ZN50_INTERNAL_ff984223_19_ForeachTernaryOp_cu_5285c6364cuda3std3__420unreachable_sentinelE:
	.zero		1
	.type		_ZN50_INTERNAL_ff984223_19_ForeachTernaryOp_cu_5285c6366thrust23THRUST_300001_SM_900_NS6system6detail10sequential3seqE,@object
	.size		_ZN50_INTERNAL_ff984223_19_ForeachTernaryOp_cu_5285c6366thrust23THRUST_300001_SM_900_NS6system6detail10sequential3seqE,(_ZN50_INTERNAL_ff984223_19_ForeachTernaryOp_cu_5285c6364cuda3std3__45__cpo4cendE - _ZN50_INTERNAL_ff984223_19_ForeachTernaryOp_cu_5285c6366thrust23THRUST_300001_SM_900_NS6system6detail10sequential3seqE)
_ZN50_INTERNAL_ff984223_19_ForeachTernaryOp_cu_5285c6366thrust23THRUST_300001_SM_900_NS6system6detail10sequential3seqE:
	.zero		1
	.type		_ZN50_INTERNAL_ff984223_19_ForeachTernaryOp_cu_5285c6364cuda3std3__45__cpo4cendE,@object
	.size		_ZN50_INTERNAL_ff984223_19_ForeachTernaryOp_cu_5285c6364cuda3std3__45__cpo4cendE,(_ZN50_INTERNAL_ff984223_19_ForeachTernaryOp_cu_5285c6364cuda3std6ranges3__45__cpo9iter_swapE - _ZN50_INTERNAL_ff984223_19_ForeachTernaryOp_cu_5285c6364cuda3std3__45__cpo4cendE)
_ZN50_INTERNAL_ff984223_19_ForeachTernaryOp_cu_5285c6364cuda3std3__45__cpo4cendE:
	.zero		1
	.type		_ZN50_INTERNAL_ff984223_19_ForeachTernaryOp_cu_5285c6364cuda3std6ranges3__45__cpo9iter_swapE,@object
	.size		_ZN50_INTERNAL_ff984223_19_ForeachTernaryOp_cu_5285c6364cuda3std6ranges3__45__cpo9iter_swapE,(_ZN50_INTERNAL_ff984223_19_ForeachTernaryOp_cu_5285c6364cuda3std3__45__cpo5crendE - _ZN50_INTERNAL_ff984223_19_ForeachTernaryOp_cu_5285c6364cuda3std6ranges3__45__cpo9iter_swapE)
_ZN50_INTERNAL_ff984223_19_ForeachTernaryOp_cu_5285c6364cuda3std6ranges3__45__cpo9iter_swapE:
	.zero		1
	.type		_ZN50_INTERNAL_ff984223_19_ForeachTernaryOp_cu_5285c6364cuda3std3__45__cpo5crendE,@object
	.size		_ZN50_INTERNAL_ff984223_19_ForeachTernaryOp_cu_5285c6364cuda3std3__45__cpo5crendE,(_ZN50_INTERNAL_ff984223_19_ForeachTernaryOp_cu_5285c6364cuda3std6ranges3__45__cpo5cdataE - _ZN50_INTERNAL_ff984223_19_ForeachTernaryOp_cu_5285c6364cuda3std3__45__cpo5crendE)
_ZN50_INTERNAL_ff984223_19_ForeachTernaryOp_cu_5285c6364cuda3std3__45__cpo5crendE:
	.zero		1
	.type		_ZN50_INTERNAL_ff984223_19_ForeachTernaryOp_cu_5285c6364cuda3std6ranges3__45__cpo5cdataE,@object
	.size		_ZN50_INTERNAL_ff984223_19_ForeachTernaryOp_cu_5285c6364cuda3std6ranges3__45__cpo5cdataE,(_ZN50_INTERNAL_ff984223_19_ForeachTernaryOp_cu_5285c6364cuda3std6ranges3__45__cpo3endE - _ZN50_INTERNAL_ff984223_19_ForeachTernaryOp_cu_5285c6364cuda3std6ranges3__45__cpo5cdataE)
_ZN50_INTERNAL_ff984223_19_ForeachTernaryOp_cu_5285c6364cuda3std6ranges3__45__cpo5cdataE:
	.zero		1
	.type		_ZN50_INTERNAL_ff984223_19_ForeachTernaryOp_cu_5285c6364cuda3std6ranges3__45__cpo3endE,@object
	.size		_ZN50_INTERNAL_ff984223_19_ForeachTernaryOp_cu_5285c6364cuda3std6ranges3__45__cpo3endE,(_ZN50_INTERNAL_ff984223_19_ForeachTernaryOp_cu_5285c6364cuda3std3__419piecewise_constructE - _ZN50_INTERNAL_ff984223_19_ForeachTernaryOp_cu_5285c6364cuda3std6ranges3__45__cpo3endE)
_ZN50_INTERNAL_ff984223_19_ForeachTernaryOp_cu_5285c6364cuda3std6ranges3__45__cpo3endE:
	.zero		1
	.type		_ZN50_INTERNAL_ff984223_19_ForeachTernaryOp_cu_5285c6364cuda3std3__419piecewise_constructE,@object
	.size		_ZN50_INTERNAL_ff984223_19_ForeachTernaryOp_cu_5285c6364cuda3std3__419piecewise_constructE,(_ZN50_INTERNAL_ff984223_19_ForeachTernaryOp_cu_5285c6364cuda3std6ranges3__45__cpo5ssizeE - _ZN50_INTERNAL_ff984223_19_ForeachTernaryOp_cu_5285c6364cuda3std3__419piecewise_constructE)
_ZN50_INTERNAL_ff984223_19_ForeachTernaryOp_cu_5285c6364cuda3std3__419piecewise_constructE:
	.zero		1
	.type		_ZN50_INTERNAL_ff984223_19_ForeachTernaryOp_cu_5285c6364cuda3std6ranges3__45__cpo5ssizeE,@object
	.size		_ZN50_INTERNAL_ff984223_19_ForeachTernaryOp_cu_5285c6364cuda3std6ranges3__45__cpo5ssizeE,(_ZN50_INTERNAL_ff984223_19_ForeachTernaryOp_cu_5285c6364cuda3std3__45__cpo3endE - _ZN50_INTERNAL_ff984223_19_ForeachTernaryOp_cu_5285c6364cuda3std6ranges3__45__cpo5ssizeE)
_ZN50_INTERNAL_ff984223_19_ForeachTernaryOp_cu_5285c6364cuda3std6ranges3__45__cpo5ssizeE:
	.zero		1
	.type		_ZN50_INTERNAL_ff984223_19_ForeachTernaryOp_cu_5285c6364cuda3std3__45__cpo3endE,@object
	.size		_ZN50_INTERNAL_ff984223_19_ForeachTernaryOp_cu_5285c6364cuda3std3__45__cpo3endE,(_ZN50_INTERNAL_ff984223_19_ForeachTernaryOp_cu_5285c6364cuda3std6ranges3__45__cpo4cendE - _ZN50_INTERNAL_ff984223_19_ForeachTernaryOp_cu_5285c6364cuda3std3__45__cpo3endE)
_ZN50_INTERNAL_ff984223_19_ForeachTernaryOp_cu_5285c6364cuda3std3__45__cpo3endE:
	.zero		1
	.type		_ZN50_INTERNAL_ff984223_19_ForeachTernaryOp_cu_5285c6364cuda3std6ranges3__45__cpo4cendE,@object
	.size		_ZN50_INTERNAL_ff984223_19_ForeachTernaryOp_cu_5285c6364cuda3std6ranges3__45__cpo4cendE,(_ZN50_INTERNAL_ff984223_19_ForeachTernaryOp_cu_5285c6364cuda3std3__45__cpo4rendE - _ZN50_INTERNAL_ff984223_19_ForeachTernaryOp_cu_5285c6364cuda3std6ranges3__45__cpo4cendE)
_ZN50_INTERNAL_ff984223_19_ForeachTernaryOp_cu_5285c6364cuda3std6ranges3__45__cpo4cendE:
	.zero		1
	.type		_ZN50_INTERNAL_ff984223_19_ForeachTernaryOp_cu_5285c6364cuda3std3__45__cpo4rendE,@object
	.size		_ZN50_INTERNAL_ff984223_19_ForeachTernaryOp_cu_5285c6364cuda3std3__45__cpo4rendE,(_ZN50_INTERNAL_ff984223_19_ForeachTernaryOp_cu_5285c6364cuda3std6ranges3__45__cpo4prevE - _ZN50_INTERNAL_ff984223_19_ForeachTernaryOp_cu_5285c6364cuda3std3__45__cpo4rendE)
_ZN50_INTERNAL_ff984223_19_ForeachTernaryOp_cu_5285c6364cuda3std3__45__cpo4rendE:
	.zero		1
	.type		_ZN50_INTERNAL_ff984223_19_ForeachTernaryOp_cu_5285c6364cuda3std6ranges3__45__cpo4prevE,@object
	.size		_ZN50_INTERNAL_ff984223_19_ForeachTernaryOp_cu_5285c6364cuda3std6ranges3__45__cpo4prevE,(_ZN50_INTERNAL_ff984223_19_ForeachTernaryOp_cu_5285c6364cuda3std6ranges3__45__cpo9iter_moveE - _ZN50_INTERNAL_ff984223_19_ForeachTernaryOp_cu_5285c6364cuda3std6ranges3__45__cpo4prevE)
_ZN50_INTERNAL_ff984223_19_ForeachTernaryOp_cu_5285c6364cuda3std6ranges3__45__cpo4prevE:
	.zero		1
	.type		_ZN50_INTERNAL_ff984223_19_ForeachTernaryOp_cu_5285c6364cuda3std6ranges3__45__cpo9iter_moveE,@object
	.size		_ZN50_INTERNAL_ff984223_19_ForeachTernaryOp_cu_5285c6364cuda3std6ranges3__45__cpo9iter_moveE,(.L_13 - _ZN50_INTERNAL_ff984223_19_ForeachTernaryOp_cu_5285c6364cuda3std6ranges3__45__cpo9iter_moveE)
_ZN50_INTERNAL_ff984223_19_ForeachTernaryOp_cu_5285c6364cuda3std6ranges3__45__cpo9iter_moveE:
	.zero		1
.L_13:


//--------------------- .nv.constant0._ZN2at6native52_GLOBAL__N__ff984223_19_ForeachTernaryOp_cu_5285c63625multi_tensor_apply_kernelINS1_28TensorListScalarListMetadataIfLi2EEENS1_26TernaryOpScalarListFunctorIN3c108BFloat16ELi2ELi2ELi0EEEJNS0_11LerpFunctorIfEEEEEvT_T0_DpT1_ --------------------------
	.section	.nv.constant0._ZN2at6native52_GLOBAL__N__ff984223_19_ForeachTernaryOp_cu_5285c63625multi_tensor_apply_kernelINS1_28TensorListScalarListMetadataIfLi2EEENS1_26TernaryOpScalarListFunctorIN3c108BFloat16ELi2ELi2ELi0EEEJNS0_11LerpFunctorIfEEEEEvT_T0_DpT1_,"a",@progbits
	.sectionflags	@""
	.align	4
.nv.constant0._ZN2at6native52_GLOBAL__N__ff984223_19_ForeachTernaryOp_cu_5285c63625multi_tensor_apply_kernelINS1_28TensorListScalarListMetadataIfLi2EEENS1_26TernaryOpScalarListFunctorIN3c108BFloat16ELi2ELi2ELi0EEEJNS0_11LerpFunctorIfEEEEEvT_T0_DpT1_:
	.zero		3922


//--------------------- .nv.constant0._ZN2at6native52_GLOBAL__N__ff984223_19_ForeachTernaryOp_cu_5285c63625multi_tensor_apply_kernelINS1_28TensorListScalarListMetadataIfLi2EEENS1_26TernaryOpScalarListFunctorIN3c104HalfELi2ELi2ELi0EEEJNS0_11LerpFunctorIfEEEEEvT_T0_DpT1_ --------------------------
	.section	.nv.constant0._ZN2at6native52_GLOBAL__N__ff984223_19_ForeachTernaryOp_cu_5285c63625multi_tensor_apply_kernelINS1_28TensorListScalarListMetadataIfLi2EEENS1_26TernaryOpScalarListFunctorIN3c104HalfELi2ELi2ELi0EEEJNS0_11LerpFunctorIfEEEEEvT_T0_DpT1_,"a",@progbits
	.sectionflags	@""
	.align	4
.nv.constant0._ZN2at6native52_GLOBAL__N__ff984223_19_ForeachTernaryOp_cu_5285c63625multi_tensor_apply_kernelINS1_28TensorListScalarListMetadataIfLi2EEENS1_26TernaryOpScalarListFunctorIN3c104HalfELi2ELi2ELi0EEEJNS0_11LerpFunctorIfEEEEEvT_T0_DpT1_:
	.zero		3922


//--------------------- .nv.constant0._ZN2at6native52_GLOBAL__N__ff984223_19_ForeachTernaryOp_cu_5285c63625multi_tensor_apply_kernelINS1_28TensorListScalarListMetadataIN3c107complexIfEELi2EEENS1_26TernaryOpScalarListFunctorIS6_Li2ELi2ELi0EEEJNS0_11LerpFunctorIS6_EEEEEvT_T0_DpT1_ --------------------------
	.section	.nv.constant0._ZN2at6native52_GLOBAL__N__ff984223_19_ForeachTernaryOp_cu_5285c63625multi_tensor_apply_kernelINS1_28TensorListScalarListMetadataIN3c107complexIfEELi2EEENS1_26TernaryOpScalarListFunctorIS6_Li2ELi2ELi0EEEJNS0_11LerpFunctorIS6_EEEEEvT_T0_DpT1_,"a",@progbits
	.sectionflags	@""
	.align	4
.nv.constant0._ZN2at6native52_GLOBAL__N__ff984223_19_ForeachTernaryOp_cu_5285c63625multi_tensor_apply_kernelINS1_28TensorListScalarListMetadataIN3c107complexIfEELi2EEENS1_26TernaryOpScalarListFunctorIS6_Li2ELi2ELi0EEEJNS0_11LerpFunctorIS6_EEEEEvT_T0_DpT1_:
	.zero		4178


//--------------------- .nv.constant0._ZN2at6native52_GLOBAL__N__ff984223_19_ForeachTernaryOp_cu_5285c63625multi_tensor_apply_kernelINS1_28TensorListScalarListMetadataIN3c107complexIdEELi2EEENS1_26TernaryOpScalarListFunctorIS6_Li2ELi2ELi0EEEJNS0_11LerpFunctorIS6_EEEEEvT_T0_DpT1_ --------------------------
	.section	.nv.constant0._ZN2at6native52_GLOBAL__N__ff984223_19_ForeachTernaryOp_cu_5285c63625multi_tensor_apply_kernelINS1_28TensorListScalarListMetadataIN3c107complexIdEELi2EEENS1_26TernaryOpScalarListFunctorIS6_Li2ELi2ELi0EEEJNS0_11LerpFunctorIS6_EEEEEvT_T0_DpT1_,"a",@progbits
	.sectionflags	@""
	.align	4
.nv.constant0._ZN2at6native52_GLOBAL__N__ff984223_19_ForeachTernaryOp_cu_5285c63625multi_tensor_apply_kernelINS1_28TensorListScalarListMetadataIN3c107complexIdEELi2EEENS1_26TernaryOpScalarListFunctorIS6_Li2ELi2ELi0EEEJNS0_11LerpFunctorIS6_EEEEEvT_T0_DpT1_:
	.zero		4530


//--------------------- .nv.constant0._ZN2at6native52_GLOBAL__N__ff984223_19_ForeachTernaryOp_cu_5285c63625multi_tensor_apply_kernelINS1_28TensorListScalarListMetadataIfLi2EEENS1_26TernaryOpScalarListFunctorIfLi2ELi2ELi0EEEJNS0_11LerpFunctorIfEEEEEvT_T0_DpT1_ --------------------------
	.section	.nv.constant0._ZN2at6native52_GLOBAL__N__ff984223_19_ForeachTernaryOp_cu_5285c63625multi_tensor_apply_kernelINS1_28TensorListScalarListMetadataIfLi2EEENS1_26TernaryOpScalarListFunctorIfLi2ELi2ELi0EEEJNS0_11LerpFunctorIfEEEEEvT_T0_DpT1_,"a",@progbits
	.sectionflags	@""
	.align	4
.nv.constant0._ZN2at6native52_GLOBAL__N__ff984223_19_ForeachTernaryOp_cu_5285c63625multi_tensor_apply_kernelINS1_28TensorListScalarListMetadataIfLi2EEENS1_26TernaryOpScalarListFunctorIfLi2ELi2ELi0EEEJNS0_11LerpFunctorIfEEEEEvT_T0_DpT1_:
	.zero		3922


//--------------------- .nv.constant0._ZN2at6native52_GLOBAL__N__ff984223_19_ForeachTernaryOp_cu_5285c63625multi_tensor_apply_kernelINS1_28TensorListScalarListMetadataIdLi2EEENS1_26TernaryOpScalarListFunctorIdLi2ELi2ELi0EEEJNS0_11LerpFunctorIdEEEEEvT_T0_DpT1_ --------------------------
	.section	.nv.constant0._ZN2at6native52_GLOBAL__N__ff984223_19_ForeachTernaryOp_cu_5285c63625multi_tensor_apply_kernelINS1_28TensorListScalarListMetadataIdLi2EEENS1_26TernaryOpScalarListFunctorIdLi2ELi2ELi0EEEJNS0_11LerpFunctorIdEEEEEvT_T0_DpT1_,"a",@progbits
	.sectionflags	@""
	.align	4
.nv.constant0._ZN2at6native52_GLOBAL__N__ff984223_19_ForeachTernaryOp_cu_5285c63625multi_tensor_apply_kernelINS1_28TensorListScalarListMetadataIdLi2EEENS1_26TernaryOpScalarListFunctorIdLi2ELi2ELi0EEEJNS0_11LerpFunctorIdEEEEEvT_T0_DpT1_:
	.zero		4178


//--------------------- .nv.constant0._ZN2at6native52_GLOBAL__N__ff984223_19_ForeachTernaryOp_cu_5285c63625multi_tensor_apply_kernelINS1_28TensorListScalarListMetadataIfLi3EEENS1_26TernaryOpScalarListFunctorIN3c108BFloat16ELi3ELi2ELi2EEEJNS0_11LerpFunctorIfEEEEEvT_T0_DpT1_ --------------------------
	.section	.nv.constant0._ZN2at6native52_GLOBAL__N__ff984223_19_ForeachTernaryOp_cu_5285c63625multi_tensor_apply_kernelINS1_28TensorListScalarListMetadataIfLi3EEENS1_26TernaryOpScalarListFunctorIN3c108BFloat16ELi3ELi2ELi2EEEJNS0_11LerpFunctorIfEEEEEvT_T0_DpT1_,"a",@progbits
	.sectionflags	@""
	.align	4
.nv.constant0._ZN2at6native52_GLOBAL__N__ff984223_19_ForeachTernaryOp_cu_5285c63625multi_tensor_apply_kernelINS1_28TensorListScalarListMetadataIfLi3EEENS1_26TernaryOpScalarListFunctorIN3c108BFloat16ELi3ELi2ELi2EEEJNS0_11LerpFunctorIfEEEEEvT_T0_DpT1_:
	.zero		3858


//--------------------- .nv.constant0._ZN2at6native52_GLOBAL__N__ff984223_19_ForeachTernaryOp_cu_5285c63625multi_tensor_apply_kernelINS1_28TensorListScalarListMetadataIfLi3EEENS1_26TernaryOpScalarListFunctorIN3c104HalfELi3ELi2ELi2EEEJNS0_11LerpFunctorIfEEEEEvT_T0_DpT1_ --------------------------
	.section	.nv.constant0._ZN2at6native52_GLOBAL__N__ff984223_19_ForeachTernaryOp_cu_5285c63625multi_tensor_apply_kernelINS1_28TensorListScalarListMetadataIfLi3EEENS1_26TernaryOpScalarListFunctorIN3c104HalfELi3ELi2ELi2EEEJNS0_11LerpFunctorIfEEEEEvT_T0_DpT1_,"a",@progbits
	.sectionflags	@""
	.align	4
.nv.constant0._ZN2at6native52_GLOBAL__N__ff984223_19_ForeachTernaryOp_cu_5285c63625multi_tensor_apply_kernelINS1_28TensorListScalarListMetadataIfLi3EEENS1_26TernaryOpScalarListFunctorIN3c104HalfELi3ELi2ELi2EEEJNS0_11LerpFunctorIfEEEEEvT_T0_DpT1_:
	.zero		3858


//--------------------- .nv.constant0._ZN2at6native52_GLOBAL__N__ff984223_19_ForeachTernaryOp_cu_5285c63625multi_tensor_apply_kernelINS1_28TensorListScalarListMetadataIN3c107complexIfEELi3EEENS1_26TernaryOpScalarListFunctorIS6_Li3ELi2ELi2EEEJNS0_11LerpFunctorIS6_EEEEEvT_T0_DpT1_ --------------------------
	.section	.nv.constant0._ZN2at6native52_GLOBAL__N__ff984223_19_ForeachTernaryOp_cu_5285c63625multi_tensor_apply_kernelINS1_28TensorListScalarListMetadataIN3c107complexIfEELi3EEENS1_26TernaryOpScalarListFunctorIS6_Li3ELi2ELi2EEEJNS0_11LerpFunctorIS6_EEEEEvT_T0_DpT1_,"a",@progbits
	.sectionflags	@""
	.align	4
.nv.constant0._ZN2at6native52_GLOBAL__N__ff984223_19_ForeachTernaryOp_cu_5285c63625multi_tensor_apply_kernelINS1_28TensorListScalarListMetadataIN3c107complexIfEELi3EEENS1_26TernaryOpScalarListFunctorIS6_Li3ELi2ELi2EEEJNS0_11LerpFunctorIS6_EEEEEvT_T0_DpT1_:
	.zero		4050


//--------------------- .nv.constant0._ZN2at6native52_GLOBAL__N__ff984223_19_ForeachTernaryOp_cu_5285c63625multi_tensor_apply_kernelINS1_28TensorListScalarListMetadataIN3c107complexIdEELi3EEENS1_26TernaryOpScalarListFunctorIS6_Li3ELi2ELi2EEEJNS0_11LerpFunctorIS6_EEEEEvT_T0_DpT1_ --------------------------
	.section	.nv.constant0._ZN2at6native52_GLOBAL__N__ff984223_19_ForeachTernaryOp_cu_5285c63625multi_tensor_apply_kernelINS1_28TensorListScalarListMetadataIN3c107complexIdEELi3EEENS1_26TernaryOpScalarListFunctorIS6_Li3ELi2ELi2EEEJNS0_11LerpFunctorIS6_EEEEEvT_T0_DpT1_,"a",@progbits
	.sectionflags	@""
	.align	4
.nv.constant0._ZN2at6native52_GLOBAL__N__ff984223_19_ForeachTernaryOp_cu_5285c63625multi_tensor_apply_kernelINS1_28TensorListScalarListMetadataIN3c107complexIdEELi3EEENS1_26TernaryOpScalarListFunctorIS6_Li3ELi2ELi2EEEJNS0_11LerpFunctorIS6_EEEEEvT_T0_DpT1_:
	.zero		4434


//--------------------- .nv.constant0._ZN2at6native52_GLOBAL__N__ff984223_19_ForeachTernaryOp_cu_5285c63625multi_tensor_apply_kernelINS1_28TensorListScalarListMetadataIfLi3EEENS1_26TernaryOpScalarListFunctorIfLi3ELi2ELi2EEEJNS0_11LerpFunctorIfEEEEEvT_T0_DpT1_ --------------------------
	.section	.nv.constant0._ZN2at6native52_GLOBAL__N__ff984223_19_ForeachTernaryOp_cu_5285c63625multi_tensor_apply_kernelINS1_28TensorListScalarListMetadataIfLi3EEENS1_26TernaryOpScalarListFunctorIfLi3ELi2ELi2EEEJNS0_11LerpFunctorIfEEEEEvT_T0_DpT1_,"a",@progbits
	.sectionflags	@""
	.align	4
.nv.constant0._ZN2at6native52_GLOBAL__N__ff984223_19_ForeachTernaryOp_cu_5285c63625multi_tensor_apply_kernelINS1_28TensorListScalarListMetadataIfLi3EEENS1_26TernaryOpScalarListFunctorIfLi3ELi2ELi2EEEJNS0_11LerpFunctorIfEEEEEvT_T0_DpT1_:
	.zero		3858


//--------------------- .nv.constant0._ZN2at6native52_GLOBAL__N__ff984223_19_ForeachTernaryOp_cu_5285c63625multi_tensor_apply_kernelINS1_28TensorListScalarListMetadataIdLi3EEENS1_26TernaryOpScalarListFunctorIdLi3ELi2ELi2EEEJNS0_11LerpFunctorIdEEEEEvT_T0_DpT1_ --------------------------
	.section	.nv.constant0._ZN2at6native52_GLOBAL__N__ff984223_19_ForeachTernaryOp_cu_5285c63625multi_tensor_apply_kernelINS1_28TensorListScalarListMetadataIdLi3EEENS1_26TernaryOpScalarListFunctorIdLi3ELi2ELi2EEEJNS0_11LerpFunctorIdEEEEEvT_T0_DpT1_,"a",@progbits
	.sectionflags	@""
	.align	4
.nv.constant0._ZN2at6native52_GLOBAL__N__ff984223_19_ForeachTernaryOp_cu_5285c63625multi_tensor_apply_kernelINS1_28TensorListScalarListMetadataIdLi3EEENS1_26TernaryOpScalarListFunctorIdLi3ELi2ELi2EEEJNS0_11LerpFunctorIdEEEEEvT_T0_DpT1_:
	.zero		4050


//--------------------- .nv.constant0._ZN2at6native52_GLOBAL__N__ff984223_19_ForeachTernaryOp_cu_5285c63625multi_tensor_apply_kernelINS1_18TensorListMetadataILi2EEENS1_22TernaryOpScalarFunctorIN3c108BFloat16ELi2ELi2ELi0EEEJNS0_11LerpFunctorIfEEfEEEvT_T0_DpT1_ --------------------------
	.section	.nv.constant0._ZN2at6native52_GLOBAL__N__ff984223_19_ForeachTernaryOp_cu_5285c63625multi_tensor_apply_kernelINS1_18TensorListMetadataILi2EEENS1_22TernaryOpScalarFunctorIN3c108BFloat16ELi2ELi2ELi0EEEJNS0_11LerpFunctorIfEEfEEEvT_T0_DpT1_,"a",@progbits
	.sectionflags	@""
	.align	4
.nv.constant0._ZN2at6native52_GLOBAL__N__ff984223_19_ForeachTernaryOp_cu_5285c63625multi_tensor_apply_kernelINS1_18TensorListMetadataILi2EEENS1_22TernaryOpScalarFunctorIN3c108BFloat16ELi2ELi2ELi0EEEJNS0_11LerpFunctorIfEEfEEEvT_T0_DpT1_:
	.zero		3680


//--------------------- .nv.constant0._ZN2at6native52_GLOBAL__N__ff984223_19_ForeachTernaryOp_cu_5285c63625multi_tensor_apply_kernelINS1_18TensorListMetadataILi2EEENS1_22TernaryOpScalarFunctorIN3c104HalfELi2ELi2ELi0EEEJNS0_11LerpFunctorIfEEfEEEvT_T0_DpT1_ --------------------------
	.section	.nv.constant0._ZN2at6native52_GLOBAL__N__ff984223_19_ForeachTernaryOp_cu_5285c63625multi_tensor_apply_kernelINS1_18TensorListMetadataILi2EEENS1_22TernaryOpScalarFunctorIN3c104HalfELi2ELi2ELi0EEEJNS0_11LerpFunctorIfEEfEEEvT_T0_DpT1_,"a",@progbits
	.sectionflags	@""
	.align	4
.nv.constant0._ZN2at6native52_GLOBAL__N__ff984223_19_ForeachTernaryOp_cu_5285c63625multi_tensor_apply_kernelINS1_18TensorListMetadataILi2EEENS1_22TernaryOpScalarFunctorIN3c104HalfELi2ELi2ELi0EEEJNS0_11LerpFunctorIfEEfEEEvT_T0_DpT1_:
	.zero		3680


//--------------------- .nv.constant0._ZN2at6native52_GLOBAL__N__ff984223_19_ForeachTernaryOp_cu_5285c63625multi_tensor_apply_kernelINS1_18TensorListMetadataILi2EEENS1_22TernaryOpScalarFunctorIN3c107complexIfEELi2ELi2ELi0EEEJNS0_11LerpFunctorIS8_EES8_EEEvT_T0_DpT1_ --------------------------
	.section	.nv.constant0._ZN2at6native52_GLOBAL__N__ff984223_19_ForeachTernaryOp_cu_5285c63625multi_tensor_apply_kernelINS1_18TensorListMetadataILi2EEENS1_22TernaryOpScalarFunctorIN3c107complexIfEELi2ELi2ELi0EEEJNS0_11LerpFunctorIS8_EES8_EEEvT_T0_DpT1_,"a",@progbits
	.sectionflags	@""
	.align	4
.nv.constant0._ZN2at6native52_GLOBAL__N__ff984223_19_ForeachTernaryOp_cu_5285c63625multi_tensor_apply_kernelINS1_18TensorListMetadataILi2EEENS1_22TernaryOpScalarFunctorIN3c107complexIfEELi2ELi2ELi0EEEJNS0_11LerpFunctorIS8_EES8_EEEvT_T0_DpT1_:
	.zero		3688


//--------------------- .nv.constant0._ZN2at6native52_GLOBAL__N__ff984223_19_ForeachTernaryOp_cu_5285c63625multi_tensor_apply_kernelINS1_18TensorListMetadataILi2EEENS1_22TernaryOpScalarFunctorIN3c107complexIdEELi2ELi2ELi0EEEJNS0_11LerpFunctorIS8_EES8_EEEvT_T0_DpT1_ --------------------------
	.section	.nv.constant0._ZN2at6native52_GLOBAL__N__ff984223_19_ForeachTernaryOp_cu_5285c63625multi_tensor_apply_kernelINS1_18TensorListMetadataILi2EEENS1_22TernaryOpScalarFunctorIN3c107complexIdEELi2ELi2ELi0EEEJNS0_11LerpFunctorIS8_EES8_EEEvT_T0_DpT1_,"a",@progbits
	.sectionflags	@""
	.align	4
.nv.constant0._ZN2at6native52_GLOBAL__N__ff984223_19_ForeachTernaryOp_cu_5285c63625multi_tensor_apply_kernelINS1_18TensorListMetadataILi2EEENS1_22TernaryOpScalarFunctorIN3c107complexIdEELi2ELi2ELi0EEEJNS0_11LerpFunctorIS8_EES8_EEEvT_T0_DpT1_:
	.zero		3696


//--------------------- .nv.constant0._ZN2at6native52_GLOBAL__N__ff984223_19_ForeachTernaryOp_cu_5285c63625multi_tensor_apply_kernelINS1_18TensorListMetadataILi2EEENS1_22TernaryOpScalarFunctorIfLi2ELi2ELi0EEEJNS0_11LerpFunctorIfEEfEEEvT_T0_DpT1_ --------------------------
	.section	.nv.constant0._ZN2at6native52_GLOBAL__N__ff984223_19_ForeachTernaryOp_cu_5285c63625multi_tensor_apply_kernelINS1_18TensorListMetadataILi2EEENS1_22TernaryOpScalarFunctorIfLi2ELi2ELi0EEEJNS0_11LerpFunctorIfEEfEEEvT_T0_DpT1_,"a",@progbits
	.sectionflags	@""
	.align	4
.nv.constant0._ZN2at6native52_GLOBAL__N__ff984223_19_ForeachTernaryOp_cu_5285c63625multi_tensor_apply_kernelINS1_18TensorListMetadataILi2EEENS1_22TernaryOpScalarFunctorIfLi2ELi2ELi0EEEJNS0_11LerpFunctorIfEEfEEEvT_T0_DpT1_:
	.zero		3680


//--------------------- .nv.constant0._ZN2at6native52_GLOBAL__N__ff984223_19_ForeachTernaryOp_cu_5285c63625multi_tensor_apply_kernelINS1_18TensorListMetadataILi2EEENS1_22TernaryOpScalarFunctorIdLi2ELi2ELi0EEEJNS0_11LerpFunctorIdEEdEEEvT_T0_DpT1_ --------------------------
	.section	.nv.constant0._ZN2at6native52_GLOBAL__N__ff984223_19_ForeachTernaryOp_cu_5285c63625multi_tensor_apply_kernelINS1_18TensorListMetadataILi2EEENS1_22TernaryOpScalarFunctorIdLi2ELi2ELi0EEEJNS0_11LerpFunctorIdEEdEEEvT_T0_DpT1_,"a",@progbits
	.sectionflags	@""
	.align	4
.nv.constant0._ZN2at6native52_GLOBAL__N__ff984223_19_ForeachTernaryOp_cu_5285c63625multi_tensor_apply_kernelINS1_18TensorListMetadataILi2EEENS1_22TernaryOpScalarFunctorIdLi2ELi2ELi0EEEJNS0_11LerpFunctorIdEEdEEEvT_T0_DpT1_:
	.zero		3688


//--------------------- .nv.constant0._ZN2at6native52_GLOBAL__N__ff984223_19_ForeachTernaryOp_cu_5285c63625multi_tensor_apply_kernelINS1_18TensorListMetadataILi3EEENS1_22TernaryOpScalarFunctorIN3c108BFloat16ELi3ELi2ELi2EEEJNS0_11LerpFunctorIfEEfEEEvT_T0_DpT1_ --------------------------
	.section	.nv.constant0._ZN2at6native52_GLOBAL__N__ff984223_19_ForeachTernaryOp_cu_5285c63625multi_tensor_apply_kernelINS1_18TensorListMetadataILi3EEENS1_22TernaryOpScalarFunctorIN3c108BFloat16ELi3ELi2ELi2EEEJNS0_11LerpFunctorIfEEfEEEvT_T0_DpT1_,"a",@progbits
	.sectionflags	@""
	.align	4
.nv.constant0._ZN2at6native52_GLOBAL__N__ff984223_19_ForeachTernaryOp_cu_5285c63625multi_tensor_apply_kernelINS1_18TensorListMetadataILi3EEENS1_22TernaryOpScalarFunctorIN3c108BFloat16ELi3ELi2ELi2EEEJNS0_11LerpFunctorIfEEfEEEvT_T0_DpT1_:
	.zero		3680


//--------------------- .nv.constant0._ZN2at6native52_GLOBAL__N__ff984223_19_ForeachTernaryOp_cu_5285c63625multi_tensor_apply_kernelINS1_18TensorListMetadataILi3EEENS1_22TernaryOpScalarFunctorIN3c104HalfELi3ELi2ELi2EEEJNS0_11LerpFunctorIfEEfEEEvT_T0_DpT1_ --------------------------
	.section	.nv.constant0._ZN2at6native52_GLOBAL__N__ff984223_19_ForeachTernaryOp_cu_5285c63625multi_tensor_apply_kernelINS1_18TensorListMetadataILi3EEENS1_22TernaryOpScalarFunctorIN3c104HalfELi3ELi2ELi2EEEJNS0_11LerpFunctorIfEEfEEEvT_T0_DpT1_,"a",@progbits
	.sectionflags	@""
	.align	4
.nv.constant0._ZN2at6native52_GLOBAL__N__ff984223_19_ForeachTernaryOp_cu_5285c63625multi_tensor_apply_kernelINS1_18TensorListMetadataILi3EEENS1_22TernaryOpScalarFunctorIN3c104HalfELi3ELi2ELi2EEEJNS0_11LerpFunctorIfEEfEEEvT_T0_DpT1_:
	.zero		3680


//--------------------- .nv.constant0._ZN2at6native52_GLOBAL__N__ff984223_19_ForeachTernaryOp_cu_5285c63625multi_tensor_apply_kernelINS1_18TensorListMetadataILi3EEENS1_22TernaryOpScalarFunctorIN3c107complexIfEELi3ELi2ELi2EEEJNS0_11LerpFunctorIS8_EES8_EEEvT_T0_DpT1_ --------------------------
	.section	.nv.constant0._ZN2at6native52_GLOBAL__N__ff984223_19_ForeachTernaryOp_cu_5285c63625multi_tensor_apply_kernelINS1_18TensorListMetadataILi3EEENS1_22TernaryOpScalarFunctorIN3c107complexIfEELi3ELi2ELi2EEEJNS0_11LerpFunctorIS8_EES8_EEEvT_T0_DpT1_,"a",@progbits
	.sectionflags	@""
	.align	4
.nv.constant0._ZN2at6native52_GLOBAL__N__ff984223_19_ForeachTernaryOp_cu_5285c63625multi_tensor_apply_kernelINS1_18TensorListMetadataILi3EEENS1_22TernaryOpScalarFunctorIN3c107complexIfEELi3ELi2ELi2EEEJNS0_11LerpFunctorIS8_EES8_EEEvT_T0_DpT1_:
	.zero		3688


//--------------------- .nv.constant0._ZN2at6native52_GLOBAL__N__ff984223_19_ForeachTernaryOp_cu_5285c63625multi_tensor_apply_kernelINS1_18TensorListMetadataILi3EEENS1_22TernaryOpScalarFunctorIN3c107complexIdEELi3ELi2ELi2EEEJNS0_11LerpFunctorIS8_EES8_EEEvT_T0_DpT1_ --------------------------
	.section	.nv.constant0._ZN2at6native52_GLOBAL__N__ff984223_19_ForeachTernaryOp_cu_5285c63625multi_tensor_apply_kernelINS1_18TensorListMetadataILi3EEENS1_22TernaryOpScalarFunctorIN3c107complexIdEELi3ELi2ELi2EEEJNS0_11LerpFunctorIS8_EES8_EEEvT_T0_DpT1_,"a",@progbits
	.sectionflags	@""
	.align	4
.nv.constant0._ZN2at6native52_GLOBAL__N__ff984223_19_ForeachTernaryOp_cu_5285c63625multi_tensor_apply_kernelINS1_18TensorListMetadataILi3EEENS1_22TernaryOpScalarFunctorIN3c107complexIdEELi3ELi2ELi2EEEJNS0_11LerpFunctorIS8_EES8_EEEvT_T0_DpT1_:
	.zero		3696


//--------------------- .nv.constant0._ZN2at6native52_GLOBAL__N__ff984223_19_ForeachTernaryOp_cu_5285c63625multi_tensor_apply_kernelINS1_18TensorListMetadataILi3EEENS1_22TernaryOpScalarFunctorIfLi3ELi2ELi2EEEJNS0_11LerpFunctorIfEEfEEEvT_T0_DpT1_ --------------------------
	.section	.nv.constant0._ZN2at6native52_GLOBAL__N__ff984223_19_ForeachTernaryOp_cu_5285c63625multi_tensor_apply_kernelINS1_18TensorListMetadataILi3EEENS1_22TernaryOpScalarFunctorIfLi3ELi2ELi2EEEJNS0_11LerpFunctorIfEEfEEEvT_T0_DpT1_,"a",@progbits
	.sectionflags	@""
	.align	4
.nv.constant0._ZN2at6native52_GLOBAL__N__ff984223_19_ForeachTernaryOp_cu_5285c63625multi_tensor_apply_kernelINS1_18TensorListMetadataILi3EEENS1_22TernaryOpScalarFunctorIfLi3ELi2ELi2EEEJNS0_11LerpFunctorIfEEfEEEvT_T0_DpT1_:
	.zero		3680


//--------------------- .nv.constant0._ZN2at6native52_GLOBAL__N__ff984223_19_ForeachTernaryOp_cu_5285c63625multi_tensor_apply_kernelINS1_18TensorListMetadataILi3EEENS1_22TernaryOpScalarFunctorIdLi3ELi2ELi2EEEJNS0_11LerpFunctorIdEEdEEEvT_T0_DpT1_ --------------------------
	.section	.nv.constant0._ZN2at6native52_GLOBAL__N__ff984223_19_ForeachTernaryOp_cu_5285c63625multi_tensor_apply_kernelINS1_18TensorListMetadataILi3EEENS1_22TernaryOpScalarFunctorIdLi3ELi2ELi2EEEJNS0_11LerpFunctorIdEEdEEEvT_T0_DpT1_,"a",@progbits
	.sectionflags	@""
	.align	4
.nv.constant0._ZN2at6native52_GLOBAL__N__ff984223_19_ForeachTernaryOp_cu_5285c63625multi_tensor_apply_kernelINS1_18TensorListMetadataILi3EEENS1_22TernaryOpScalarFunctorIdLi3ELi2ELi2EEEJNS0_11LerpFunctorIdEEdEEEvT_T0_DpT1_:
	.zero		3688


//--------------------- .nv.constant0._ZN2at6native52_GLOBAL__N__ff984223_19_ForeachTernaryOp_cu_5285c63625multi_tensor_apply_kernelINS1_18TensorListMetadataILi3EEENS1_20TernaryOpListFunctorIN3c108BFloat16ELi3ELi3ELi0EEEJNS0_11LerpFunctorIfEEEEEvT_T0_DpT1_ --------------------------
	.section	.nv.constant0._ZN2at6native52_GLOBAL__N__ff984223_19_ForeachTernaryOp_cu_5285c63625multi_tensor_apply_kernelINS1_18TensorListMetadataILi3EEENS1_20TernaryOpListFunctorIN3c108BFloat16ELi3ELi3ELi0EEEJNS0_11LerpFunctorIfEEEEEvT_T0_DpT1_,"a",@progbits
	.sectionflags	@""
	.align	4
.nv.constant0._ZN2at6native52_GLOBAL__N__ff984223_19_ForeachTernaryOp_cu_5285c63625multi_tensor_apply_kernelINS1_18TensorListMetadataILi3EEENS1_20TernaryOpListFunctorIN3c108BFloat16ELi3ELi3ELi0EEEJNS0_11LerpFunctorIfEEEEEvT_T0_DpT1_:
	.zero		3674


//--------------------- .nv.constant0._ZN2at6native52_GLOBAL__N__ff984223_19_ForeachTernaryOp_cu_5285c63625multi_tensor_apply_kernelINS1_18TensorListMetadataILi3EEENS1_20TernaryOpListFunctorIN3c104HalfELi3ELi3ELi0EEEJNS0_11LerpFunctorIfEEEEEvT_T0_DpT1_ --------------------------
	.section	.nv.constant0._ZN2at6native52_GLOBAL__N__ff984223_19_ForeachTernaryOp_cu_5285c63625multi_tensor_apply_kernelINS1_18TensorListMetadataILi3EEENS1_20TernaryOpListFunctorIN3c104HalfELi3ELi3ELi0EEEJNS0_11LerpFunctorIfEEEEEvT_T0_DpT1_,"a",@progbits
	.sectionflags	@""
	.align	4
.nv.constant0._ZN2at6native52_GLOBAL__N__ff984223_19_ForeachTernaryOp_cu_5285c63625multi_tensor_apply_kernelINS1_18TensorListMetadataILi3EEENS1_20TernaryOpListFunctorIN3c104HalfELi3ELi3ELi0EEEJNS0_11LerpFunctorIfEEEEEvT_T0_DpT1_:
	.zero		3674


//--------------------- .nv.constant0._ZN2at6native52_GLOBAL__N__ff984223_19_ForeachTernaryOp_cu_5285c63625multi_tensor_apply_kernelINS1_18TensorListMetadataILi3EEENS1_20TernaryOpListFunctorIN3c107complexIfEELi3ELi3ELi0EEEJNS0_11LerpFunctorIS8_EEEEEvT_T0_DpT1_ --------------------------
	.section	.nv.constant0._ZN2at6native52_GLOBAL__N__ff984223_19_ForeachTernaryOp_cu_5285c63625multi_tensor_apply_kernelINS1_18TensorListMetadataILi3EEENS1_20TernaryOpListFunctorIN3c107complexIfEELi3ELi3ELi0EEEJNS0_11LerpFunctorIS8_EEEEEvT_T0_DpT1_,"a",@progbits
	.sectionflags	@""
	.align	4
.nv.constant0._ZN2at6native52_GLOBAL__N__ff984223_19_ForeachTernaryOp_cu_5285c63625multi_tensor_apply_kernelINS1_18TensorListMetadataILi3EEENS1_20TernaryOpListFunctorIN3c107complexIfEELi3ELi3ELi0EEEJNS0_11LerpFunctorIS8_EEEEEvT_T0_DpT1_:
	.zero		3674


//--------------------- .nv.constant0._ZN2at6native52_GLOBAL__N__ff984223_19_ForeachTernaryOp_cu_5285c63625multi_tensor_apply_kernelINS1_18TensorListMetadataILi3EEENS1_20TernaryOpListFunctorIN3c107complexIdEELi3ELi3ELi0EEEJNS0_11LerpFunctorIS8_EEEEEvT_T0_DpT1_ --------------------------
	.section	.nv.constant0._ZN2at6native52_GLOBAL__N__ff984223_19_ForeachTernaryOp_cu_5285c63625multi_tensor_apply_kernelINS1_18TensorListMetadataILi3EEENS1_20TernaryOpListFunctorIN3c107complexIdEELi3ELi3ELi0EEEJNS0_11LerpFunctorIS8_EEEEEvT_T0_DpT1_,"a",@progbits
	.sectionflags	@""
	.align	4
.nv.constant0._ZN2at6native52_GLOBAL__N__ff984223_19_ForeachTernaryOp_cu_5285c63625multi_tensor_apply_kernelINS1_18TensorListMetadataILi3EEENS1_20TernaryOpListFunctorIN3c107complexIdEELi3ELi3ELi0EEEJNS0_11LerpFunctorIS8_EEEEEvT_T0_DpT1_:
	.zero		3674


//--------------------- .nv.constant0._ZN2at6native52_GLOBAL__N__ff984223_19_ForeachTernaryOp_cu_5285c63625multi_tensor_apply_kernelINS1_18TensorListMetadataILi3EEENS1_20TernaryOpListFunctorIfLi3ELi3ELi0EEEJNS0_11LerpFunctorIfEEEEEvT_T0_DpT1_ --------------------------
	.section	.nv.constant0._ZN2at6native52_GLOBAL__N__ff984223_19_ForeachTernaryOp_cu_5285c63625multi_tensor_apply_kernelINS1_18TensorListMetadataILi3EEENS1_20TernaryOpListFunctorIfLi3ELi3ELi0EEEJNS0_11LerpFunctorIfEEEEEvT_T0_DpT1_,"a",@progbits
	.sectionflags	@""
	.align	4
.nv.constant0._ZN2at6native52_GLOBAL__N__ff984223_19_ForeachTernaryOp_cu_5285c63625multi_tensor_apply_kernelINS1_18TensorListMetadataILi3EEENS1_20TernaryOpListFunctorIfLi3ELi3ELi0EEEJNS0_11LerpFunctorIfEEEEEvT_T0_DpT1_:
	.zero		3674


//--------------------- .nv.constant0._ZN2at6native52_GLOBAL__N__ff984223_19_ForeachTernaryOp_cu_5285c63625multi_tensor_apply_kernelINS1_18TensorListMetadataILi3EEENS1_20TernaryOpListFunctorIdLi3ELi3ELi0EEEJNS0_11LerpFunctorIdEEEEEvT_T0_DpT1_ --------------------------
	.section	.nv.constant0._ZN2at6native52_GLOBAL__N__ff984223_19_ForeachTernaryOp_cu_5285c63625multi_tensor_apply_kernelINS1_18TensorListMetadataILi3EEENS1_20TernaryOpListFunctorIdLi3ELi3ELi0EEEJNS0_11LerpFunctorIdEEEEEvT_T0_DpT1_,"a",@progbits
	.sectionflags	@""
	.align	4
.nv.constant0._ZN2at6native52_GLOBAL__N__ff984223_19_ForeachTernaryOp_cu_5285c63625multi_tensor_apply_kernelINS1_18TensorListMetadataILi3EEENS1_20TernaryOpListFunctorIdLi3ELi3ELi0EEEJNS0_11LerpFunctorIdEEEEEvT_T0_DpT1_:
	.zero		3674


//--------------------- .nv.constant0._ZN2at6native52_GLOBAL__N__ff984223_19_ForeachTernaryOp_cu_5285c63625multi_tensor_apply_kernelINS1_18TensorListMetadataILi4EEENS1_20TernaryOpListFunctorIN3c108BFloat16ELi4ELi3ELi3EEEJNS0_11LerpFunctorIfEEEEEvT_T0_DpT1_ --------------------------
	.section	.nv.constant0._ZN2at6native52_GLOBAL__N__ff984223_19_ForeachTernaryOp_cu_5285c63625multi_tensor_apply_kernelINS1_18TensorListMetadataILi4EEENS1_20TernaryOpListFunctorIN3c108BFloat16ELi4ELi3ELi3EEEJNS0_11LerpFunctorIfEEEEEvT_T0_DpT1_,"a",@progbits
	.sectionflags	@""
	.align	4
.nv.constant0._ZN2at6native52_GLOBAL__N__ff984223_19_ForeachTernaryOp_cu_5285c63625multi_tensor_apply_kernelINS1_18TensorListMetadataILi4EEENS1_20TernaryOpListFunctorIN3c108BFloat16ELi4ELi3ELi3EEEJNS0_11LerpFunctorIfEEEEEvT_T0_DpT1_:
	.zero		3578


//--------------------- .nv.constant0._ZN2at6native52_GLOBAL__N__ff984223_19_ForeachTernaryOp_cu_5285c63625multi_tensor_apply_kernelINS1_18TensorListMetadataILi4EEENS1_20TernaryOpListFunctorIN3c104HalfELi4ELi3ELi3EEEJNS0_11LerpFunctorIfEEEEEvT_T0_DpT1_ --------------------------
	.section	.nv.constant0._ZN2at6native52_GLOBAL__N__ff984223_19_ForeachTernaryOp_cu_5285c63625multi_tensor_apply_kernelINS1_18TensorListMetadataILi4EEENS1_20TernaryOpListFunctorIN3c104HalfELi4ELi3ELi3EEEJNS0_11LerpFunctorIfEEEEEvT_T0_DpT1_,"a",@progbits
	.sectionflags	@""
	.align	4
.nv.constant0._ZN2at6native52_GLOBAL__N__ff984223_19_ForeachTernaryOp_cu_5285c63625multi_tensor_apply_kernelINS1_18TensorListMetadataILi4EEENS1_20TernaryOpListFunctorIN3c104HalfELi4ELi3ELi3EEEJNS0_11LerpFunctorIfEEEEEvT_T0_DpT1_:
	.zero		3578


//--------------------- .nv.constant0._ZN2at6native52_GLOBAL__N__ff984223_19_ForeachTernaryOp_cu_5285c63625multi_tensor_apply_kernelINS1_18TensorListMetadataILi4EEENS1_20TernaryOpListFunctorIN3c107complexIfEELi4ELi3ELi3EEEJNS0_11LerpFunctorIS8_EEEEEvT_T0_DpT1_ --------------------------
	.section	.nv.constant0._ZN2at6native52_GLOBAL__N__ff984223_19_ForeachTernaryOp_cu_5285c63625multi_tensor_apply_kernelINS1_18TensorListMetadataILi4EEENS1_20TernaryOpListFunctorIN3c107complexIfEELi4ELi3ELi3EEEJNS0_11LerpFunctorIS8_EEEEEvT_T0_DpT1_,"a",@progbits
	.sectionflags	@""
	.align	4
.nv.constant0._ZN2at6native52_GLOBAL__N__ff984223_19_ForeachTernaryOp_cu_5285c63625multi_tensor_apply_kernelINS1_18TensorListMetadataILi4EEENS1_20TernaryOpListFunctorIN3c107complexIfEELi4ELi3ELi3EEEJNS0_11LerpFunctorIS8_EEEEEvT_T0_DpT1_:
	.zero		3578


//--------------------- .nv.constant0._ZN2at6native52_GLOBAL__N__ff984223_19_ForeachTernaryOp_cu_5285c63625multi_tensor_apply_kernelINS1_18TensorListMetadataILi4EEENS1_20TernaryOpListFunctorIN3c107complexIdEELi4ELi3ELi3EEEJNS0_11LerpFunctorIS8_EEEEEvT_T0_DpT1_ --------------------------
	.section	.nv.constant0._ZN2at6native52_GLOBAL__N__ff984223_19_ForeachTernaryOp_cu_5285c63625multi_tensor_apply_kernelINS1_18TensorListMetadataILi4EEENS1_20TernaryOpListFunctorIN3c107complexIdEELi4ELi3ELi3EEEJNS0_11LerpFunctorIS8_EEEEEvT_T0_DpT1_,"a",@progbits
	.sectionflags	@""
	.align	4
.nv.constant0._ZN2at6native52_GLOBAL__N__ff984223_19_ForeachTernaryOp_cu_5285c63625multi_tensor_apply_kernelINS1_18TensorListMetadataILi4EEENS1_20TernaryOpListFunctorIN3c107complexIdEELi4ELi3ELi3EEEJNS0_11LerpFunctorIS8_EEEEEvT_T0_DpT1_:
	.zero		3578


//--------------------- .nv.constant0._ZN2at6native52_GLOBAL__N__ff984223_19_ForeachTernaryOp_cu_5285c63625multi_tensor_apply_kernelINS1_18TensorListMetadataILi4EEENS1_20TernaryOpListFunctorIfLi4ELi3ELi3EEEJNS0_11LerpFunctorIfEEEEEvT_T0_DpT1_ --------------------------
	.section	.nv.constant0._ZN2at6native52_GLOBAL__N__ff984223_19_ForeachTernaryOp_cu_5285c63625multi_tensor_apply_kernelINS1_18TensorListMetadataILi4EEENS1_20TernaryOpListFunctorIfLi4ELi3ELi3EEEJNS0_11LerpFunctorIfEEEEEvT_T0_DpT1_,"a",@progbits
	.sectionflags	@""
	.align	4
.nv.constant0._ZN2at6native52_GLOBAL__N__ff984223_19_ForeachTernaryOp_cu_5285c63625multi_tensor_apply_kernelINS1_18TensorListMetadataILi4EEENS1_20TernaryOpListFunctorIfLi4ELi3ELi3EEEJNS0_11LerpFunctorIfEEEEEvT_T0_DpT1_:
	.zero		3578


//--------------------- .nv.constant0._ZN2at6native52_GLOBAL__N__ff984223_19_ForeachTernaryOp_cu_5285c63625multi_tensor_apply_kernelINS1_18TensorListMetadataILi4EEENS1_20TernaryOpListFunctorIdLi4ELi3ELi3EEEJNS0_11LerpFunctorIdEEEEEvT_T0_DpT1_ --------------------------
	.section	.nv.constant0._ZN2at6native52_GLOBAL__N__ff984223_19_ForeachTernaryOp_cu_5285c63625multi_tensor_apply_kernelINS1_18TensorListMetadataILi4EEENS1_20TernaryOpListFunctorIdLi4ELi3ELi3EEEJNS0_11LerpFunctorIdEEEEEvT_T0_DpT1_,"a",@progbits
	.sectionflags	@""
	.align	4
.nv.constant0._ZN2at6native52_GLOBAL__N__ff984223_19_ForeachTernaryOp_cu_5285c63625multi_tensor_apply_kernelINS1_18TensorListMetadataILi4EEENS1_20TernaryOpListFunctorIdLi4ELi3ELi3EEEJNS0_11LerpFunctorIdEEEEEvT_T0_DpT1_:
	.zero		3578


//--------------------- SYMBOLS --------------------------

	.type		.nv.reservedSmem.offset0,@object
	.size		.nv.reservedSmem.offset0,0x4
